	.target	sm_80

	.elftype	@"ET_EXEC"


//--------------------- .note.nv.tkinfo           --------------------------
	.section	.note.nv.tkinfo,"",@"SHT_NOTE"
	.sectionflags	@"SHF_NOTE_NV_TKINFO"
	.tkinfo
        /*0018*/ 	.word	0x00000002
        /*0030*/ 	.string	""
        /*0030*/ 	.string	"ptxas"
        /*0030*/ 	.string	"Cuda compilation tools, release 13.0, V13.0.88"
        /*0030*/ 	.string	"Build cuda_13.0.r13.0/compiler.36424714_0"
        /*0030*/ 	.string	"-v  -suppress-debug-info  -lineinfo  -arch sm_80 "



//--------------------- .note.nv.cuinfo           --------------------------
	.section	.note.nv.cuinfo,"",@"SHT_NOTE"
	.sectionflags	@"SHF_NOTE_NV_CUINFO"
        /*0018*/ 	.short	0x0002
        /*001a*/ 	.short	0x0050
        /*001c*/ 	.short	0x0082
	.zero		2


//--------------------- .nv.info                  --------------------------
	.section	.nv.info,"",@"SHT_CUDA_INFO"
	.align	4


	//----- nvinfo : EIATTR_REGCOUNT
	.align		4
        /*0000*/ 	.byte	0x04, 0x2f
        /*0002*/ 	.short	(.L_1 - .L_0)
	.align		4
.L_0:
        /*0004*/ 	.word	index@(matmul_kernel)
        /*0008*/ 	.word	0x00000020


	//----- nvinfo : EIATTR_FRAME_SIZE
	.align		4
.L_1:
        /*000c*/ 	.byte	0x04, 0x11
        /*000e*/ 	.short	(.L_3 - .L_2)
	.align		4
.L_2:
        /*0010*/ 	.word	index@(matmul_kernel)
        /*0014*/ 	.word	0x00000f70


	//----- nvinfo : EIATTR_MIN_STACK_SIZE
	.align		4
.L_3:
        /*0018*/ 	.byte	0x04, 0x12
        /*001a*/ 	.short	(.L_5 - .L_4)
	.align		4
.L_4:
        /*001c*/ 	.word	index@(matmul_kernel)
        /*0020*/ 	.word	0x00000f70
.L_5:


//--------------------- .nv.info.matmul_kernel    --------------------------
	.section	.nv.info.matmul_kernel,"",@"SHT_CUDA_INFO"
	.sectionflags	@""
	.align	4


	//----- nvinfo : EIATTR_CUDA_API_VERSION
	.align		4
        /*0000*/ 	.byte	0x04, 0x37
        /*0002*/ 	.short	(.L_7 - .L_6)
.L_6:
        /*0004*/ 	.word	0x00000082


	//----- nvinfo : EIATTR_SW2861232_WAR
	.align		4
.L_7:
        /*0008*/ 	.byte	0x01, 0x35
	.zero		2


	//----- nvinfo : EIATTR_PARAM_CBANK
	.align		4
        /*000c*/ 	.byte	0x04, 0x0a
        /*000e*/ 	.short	(.L_9 - .L_8)
	.align		4
.L_8:
        /*0010*/ 	.word	index@(.nv.constant0.matmul_kernel)
        /*0014*/ 	.short	0x0160
        /*0016*/ 	.short	0x0050


	//----- nvinfo : EIATTR_CBANK_PARAM_SIZE
	.align		4
.L_9:
        /*0018*/ 	.byte	0x03, 0x19
        /*001a*/ 	.short	0x0050


	//----- nvinfo : EIATTR_KPARAM_INFO
	.align		4
        /*001c*/ 	.byte	0x04, 0x17
        /*001e*/ 	.short	(.L_11 - .L_10)
.L_10:
        /*0020*/ 	.word	0x00000000
        /*0024*/ 	.short	0x000d
        /*0026*/ 	.short	0x0048
        /*0028*/ 	.byte	0x00, 0xf4, 0x21, 0x00


	//----- nvinfo : EIATTR_KPARAM_INFO
	.align		4
.L_11:
        /*002c*/ 	.byte	0x04, 0x17
        /*002e*/ 	.short	(.L_13 - .L_12)
.L_12:
        /*0030*/ 	.word	0x00000000
        /*0034*/ 	.short	0x000c
        /*0036*/ 	.short	0x0040
        /*0038*/ 	.byte	0x00, 0xf4, 0x21, 0x00


	//----- nvinfo : EIATTR_KPARAM_INFO
	.align		4
.L_13:
        /*003c*/ 	.byte	0x04, 0x17
        /*003e*/ 	.short	(.L_15 - .L_14)
.L_14:
        /*0040*/ 	.word	0x00000000
        /*0044*/ 	.short	0x000b
        /*0046*/ 	.short	0x0038
        /*0048*/ 	.byte	0x00, 0xf0, 0x11, 0x00


	//----- nvinfo : EIATTR_KPARAM_INFO
	.align		4
.L_15:
        /*004c*/ 	.byte	0x04, 0x17
        /*004e*/ 	.short	(.L_17 - .L_16)
.L_16:
        /*0050*/ 	.word	0x00000000
        /*0054*/ 	.short	0x000a
        /*0056*/ 	.short	0x0034
        /*0058*/ 	.byte	0x00, 0xf0, 0x11, 0x00


	//----- nvinfo : EIATTR_KPARAM_INFO
	.align		4
.L_17:
        /*005c*/ 	.byte	0x04, 0x17
        /*005e*/ 	.short	(.L_19 - .L_18)
.L_18:
        /*0060*/ 	.word	0x00000000
        /*0064*/ 	.short	0x0009
        /*0066*/ 	.short	0x0030
        /*0068*/ 	.byte	0x00, 0xf0, 0x11, 0x00


	//----- nvinfo : EIATTR_KPARAM_INFO
	.align		4
.L_19:
        /*006c*/ 	.byte	0x04, 0x17
        /*006e*/ 	.short	(.L_21 - .L_20)
.L_20:
        /*0070*/ 	.word	0x00000000
        /*0074*/ 	.short	0x0008
        /*0076*/ 	.short	0x002c
        /*0078*/ 	.byte	0x00, 0xf0, 0x11, 0x00


	//----- nvinfo : EIATTR_KPARAM_INFO
	.align		4
.L_21:
        /*007c*/ 	.byte	0x04, 0x17
        /*007e*/ 	.short	(.L_23 - .L_22)
.L_22:
        /*0080*/ 	.word	0x00000000
        /*0084*/ 	.short	0x0007
        /*0086*/ 	.short	0x0028
        /*0088*/ 	.byte	0x00, 0xf0, 0x11, 0x00


	//----- nvinfo : EIATTR_KPARAM_INFO
	.align		4
.L_23:
        /*008c*/ 	.byte	0x04, 0x17
        /*008e*/ 	.short	(.L_25 - .L_24)
.L_24:
        /*0090*/ 	.word	0x00000000
        /*0094*/ 	.short	0x0006
        /*0096*/ 	.short	0x0024
        /*0098*/ 	.byte	0x00, 0xf0, 0x11, 0x00


	//----- nvinfo : EIATTR_KPARAM_INFO
	.align		4
.L_25:
        /*009c*/ 	.byte	0x04, 0x17
        /*009e*/ 	.short	(.L_27 - .L_26)
.L_26:
        /*00a0*/ 	.word	0x00000000
        /*00a4*/ 	.short	0x0005
        /*00a6*/ 	.short	0x0020
        /*00a8*/ 	.byte	0x00, 0xf0, 0x11, 0x00


	//----- nvinfo : EIATTR_KPARAM_INFO
	.align		4
.L_27:
        /*00ac*/ 	.byte	0x04, 0x17
        /*00ae*/ 	.short	(.L_29 - .L_28)
.L_28:
        /*00b0*/ 	.word	0x00000000
        /*00b4*/ 	.short	0x0004
        /*00b6*/ 	.short	0x001c
        /*00b8*/ 	.byte	0x00, 0xf0, 0x11, 0x00


	//----- nvinfo : EIATTR_KPARAM_INFO
	.align		4
.L_29:
        /*00bc*/ 	.byte	0x04, 0x17
        /*00be*/ 	.short	(.L_31 - .L_30)
.L_30:
        /*00c0*/ 	.word	0x00000000
        /*00c4*/ 	.short	0x0003
        /*00c6*/ 	.short	0x0018
        /*00c8*/ 	.byte	0x00, 0xf0, 0x11, 0x00


	//----- nvinfo : EIATTR_KPARAM_INFO
	.align		4
.L_31:
        /*00cc*/ 	.byte	0x04, 0x17
        /*00ce*/ 	.short	(.L_33 - .L_32)
.L_32:
        /*00d0*/ 	.word	0x00000000
        /*00d4*/ 	.short	0x0002
        /*00d6*/ 	.short	0x0010
        /*00d8*/ 	.byte	0x00, 0xf4, 0x21, 0x00


	//----- nvinfo : EIATTR_KPARAM_INFO
	.align		4
.L_33:
        /*00dc*/ 	.byte	0x04, 0x17
        /*00de*/ 	.short	(.L_35 - .L_34)
.L_34:
        /*00e0*/ 	.word	0x00000000
        /*00e4*/ 	.short	0x0001
        /*00e6*/ 	.short	0x0008
        /*00e8*/ 	.byte	0x00, 0xf4, 0x21, 0x00


	//----- nvinfo : EIATTR_KPARAM_INFO
	.align		4
.L_35:
        /*00ec*/ 	.byte	0x04, 0x17
        /*00ee*/ 	.short	(.L_37 - .L_36)
.L_36:
        /*00f0*/ 	.word	0x00000000
        /*00f4*/ 	.short	0x0000
        /*00f6*/ 	.short	0x0000
        /*00f8*/ 	.byte	0x00, 0xf4, 0x21, 0x00


	//----- nvinfo : EIATTR_MAXREG_COUNT
	.align		4
.L_37:
        /*00fc*/ 	.byte	0x03, 0x1b
        /*00fe*/ 	.short	0x00ff


	//----- nvinfo : EIATTR_NUM_BARRIERS
	.align		4
        /*0100*/ 	.byte	0x02, 0x4c
        /*0102*/ 	.byte	0x01
	.zero		1


	//----- nvinfo : EIATTR_ANNOTATIONS
	.align		4
        /*0104*/ 	.byte	0x04, 0x55
        /*0106*/ 	.short	(.L_39 - .L_38)


	//   ....[0]....
.L_38:
        /*0108*/ 	.word	0x00000001
        /*010c*/ 	.byte	0x70, 0x00, 0x00, 0x00, 0x01, 0x00, 0x00, 0x00, 0xb0, 0x00, 0x00, 0x00, 0x01, 0x00, 0x00, 0x00
        /* <DEDUP_REMOVED lines=1807> */
        /*720c*/ 	.byte	0xd0, 0xed, 0x01, 0x00


	//----- nvinfo : EIATTR_MERCURY_ISA_VERSION
	.align		4
.L_39:
        /*7210*/ 	.byte	0x03, 0x5f
        /*7212*/ 	.short	0x0000


	//----- nvinfo : EIATTR_EXIT_INSTR_OFFSETS
	.align		4
        /*7214*/ 	.byte	0x04, 0x1c
        /*7216*/ 	.short	(.L_41 - .L_40)


	//   ....[0]....
.L_40:
        /*7218*/ 	.word	0x0001f490


	//   ....[1]....
        /*721c*/ 	.word	0x0001f4c0


	//----- nvinfo : EIATTR_REQNTID
	.align		4
.L_41:
        /*7220*/ 	.byte	0x04, 0x10
        /*7222*/ 	.short	(.L_43 - .L_42)
.L_42:
        /*7224*/ 	.word	0x00000080
        /*7228*/ 	.word	0x00000001
        /*722c*/ 	.word	0x00000001
.L_43:


//--------------------- .nv.callgraph             --------------------------
	.section	.nv.callgraph,"",@"SHT_CUDA_CALLGRAPH"
	.align	4
	.sectionentsize	8
	.align		4
        /*0000*/ 	.word	0x00000000
	.align		4
        /*0004*/ 	.word	0xffffffff
	.align		4
        /*0008*/ 	.word	0x00000000
	.align		4
        /*000c*/ 	.word	0xfffffffe
	.align		4
        /*0010*/ 	.word	0x00000000
	.align		4
        /*0014*/ 	.word	0xfffffffd
	.align		4
        /*0018*/ 	.word	0x00000000
	.align		4
        /*001c*/ 	.word	0xfffffffc


//--------------------- .nv.rel.action            --------------------------
	.section	.nv.rel.action,"",@"SHT_CUDA_RELOCINFO"
	.align	8
	.sectionentsize	8
        /*0000*/ 	.byte	0x73, 0x00, 0x00, 0x00, 0x00, 0x00, 0x00, 0x00, 0x00, 0x00, 0x00, 0x11, 0x25, 0x00, 0x05, 0x36


//--------------------- .nv.constant0.matmul_kernel --------------------------
	.section	.nv.constant0.matmul_kernel,"a",@progbits
	.sectionflags	@""
	.align	4
.nv.constant0.matmul_kernel:
	.zero		432


//--------------------- .text.matmul_kernel       --------------------------
	.section	.text.matmul_kernel,"ax",@progbits
	.sectioninfo	@"SHI_REGISTERS=32"
	.align	128
        .global         matmul_kernel
        .type           matmul_kernel,@function
        .size           matmul_kernel,(.L_x_4 - matmul_kernel)
        .other          matmul_kernel,@"STO_CUDA_ENTRY STV_DEFAULT"
matmul_kernel:
.text.matmul_kernel:
[----:B------:R-:W-:-:S04]  /*0000*/  IMAD.MOV.U32 R1, RZ, RZ, c[0x0][0x28] ;  /* 0x00000a00ff017624 */ /* 0x000fc800078e00ff */
[----:B------:R-:W-:Y:S01]  /*0010*/  IMAD.MOV.U32 R0, RZ, RZ, c[0x0][0x17c] ;  /* 0x00005f00ff007624 */ /* 0x000fe200078e00ff */
[----:B------:R-:W-:Y:S01]  /*0020*/  IADD3 R1, R1, -0xf70, RZ ;  /* 0xfffff09001017810 */ /* 0x000fe20007ffe0ff */
[----:B------:R-:W0:Y:S01]  /*0030*/  S2R R29, SR_TID.X ;  /* 0x00000000001d7919 */ /* 0x000e220000002100 */
[----:B------:R-:W-:Y:S01]  /*0040*/  ULDC.64 UR4, c[0x0][0x118] ;  /* 0x0000460000047ab9 */ /* 0x000fe20000000a00 */
[----:B------:R-:W-:Y:S01]  /*0050*/  CS2R R12, SRZ ;  /* 0x00000000000c7805 */ /* 0x000fe2000001ff00 */
[----:B------:R-:W-:Y:S01]  /*0060*/  IADD3 R0, R0, 0xff, RZ ;  /* 0x000000ff00007810 */ /* 0x000fe20007ffe0ff */
[----:B------:R1:W-:Y:S01]  /*0070*/  STL [R1+0x60], RZ ;  /* 0x000060ff01007387 */ /* 0x0003e20000100800 */
[----:B------:R-:W-:Y:S01]  /*0080*/  CS2R R14, SRZ ;  /* 0x00000000000e7805 */ /* 0x000fe2000001ff00 */
[----:B------:R-:W-:Y:S01]  /*0090*/  CS2R R16, SRZ ;  /* 0x0000000000107805 */ /* 0x000fe2000001ff00 */
[----:B------:R-:W-:Y:S01]  /*00a0*/  SHF.R.S32.HI R3, RZ, 0x1f, R0 ;  /* 0x0000001fff037819 */ /* 0x000fe20000011400 */
[----:B------:R1:W-:Y:S01]  /*00b0*/  STL [R1+0x64], RZ ;  /* 0x000064ff01007387 */ /* 0x0003e20000100800 */
[----:B------:R-:W-:Y:S01]  /*00c0*/  CS2R R18, SRZ ;  /* 0x0000000000127805 */ /* 0x000fe2000001ff00 */
[----:B------:R-:W-:Y:S01]  /*00d0*/  CS2R R20, SRZ ;  /* 0x0000000000147805 */ /* 0x000fe2000001ff00 */
[----:B------:R-:W-:Y:S01]  /*00e0*/  LEA.HI R3, R3, R0, RZ, 0x8 ;  /* 0x0000000003037211 */ /* 0x000fe200078f40ff */
[----:B------:R1:W-:Y:S01]  /*00f0*/  STL [R1+0x68], RZ ;  /* 0x000068ff01007387 */ /* 0x0003e20000100800 */
[----:B------:R-:W-:Y:S01]  /*0100*/  CS2R R22, SRZ ;  /* 0x0000000000167805 */ /* 0x000fe2000001ff00 */
[----:B------:R-:W-:Y:S01]  /*0110*/  CS2R R24, SRZ ;  /* 0x0000000000187805 */ /* 0x000fe2000001ff00 */
[----:B------:R-:W-:Y:S01]  /*0120*/  SHF.R.S32.HI R0, RZ, 0x8, R3 ;  /* 0x00000008ff007819 */ /* 0x000fe20000011403 */
[----:B------:R1:W-:Y:S01]  /*0130*/  STL [R1+0x6c], RZ ;  /* 0x00006cff01007387 */ /* 0x0003e20000100800 */
[----:B------:R-:W-:-:S03]  /*0140*/  CS2R R26, SRZ ;  /* 0x00000000001a7805 */ /* 0x000fc6000001ff00 */
[----:B------:R-:W-:Y:S01]  /*0150*/  IMAD.SHL.U32 R0, R0, 0x4, RZ ;  /* 0x0000000400007824 */ /* 0x000fe200078e00ff */
[----:B------:R-:W2:Y:S01]  /*0160*/  S2R R3, SR_CTAID.X ;  /* 0x0000000000037919 */ /* 0x000ea20000002500 */
[----:B0-----:R-:W-:-:S03]  /*0170*/  LOP3.LUT R28, R29, 0x7f, RZ, 0xc0, !PT ;  /* 0x0000007f1d1c7812 */ /* 0x001fc600078ec0ff */
[----:B------:R1:W-:Y:S01]  /*0180*/  STL [R1+0x50], RZ ;  /* 0x000050ff01007387 */ /* 0x0003e20000100800 */
[-C--:B------:R-:W-:Y:S02]  /*0190*/  IABS R7, R0.reuse ;  /* 0x0000000000077213 */ /* 0x080fe40000000000 */
[----:B------:R-:W-:Y:S01]  /*01a0*/  IABS R10, R0 ;  /* 0x00000000000a7213 */ /* 0x000fe20000000000 */
[----:B------:R1:W-:Y:S01]  /*01b0*/  STL [R1+0x54], RZ ;  /* 0x000054ff01007387 */ /* 0x0003e20000100800 */
[----:B------:R-:W0:Y:S03]  /*01c0*/  I2F.RP R2, R7 ;  /* 0x0000000700027306 */ /* 0x000e260000209400 */
[----:B------:R1:W-:Y:S04]  /*01d0*/  STL [R1+0x58], RZ ;  /* 0x000058ff01007387 */ /* 0x0003e80000100800 */
[----:B------:R1:W-:Y:S04]  /*01e0*/  STL [R1+0x5c], RZ ;  /* 0x00005cff01007387 */ /* 0x0003e80000100800 */
[----:B------:R1:W-:Y:S01]  /*01f0*/  STL [R1+0x40], RZ ;  /* 0x000040ff01007387 */ /* 0x0003e20000100800 */
[----:B--2---:R-:W-:Y:S01]  /*0200*/  IABS R8, R3 ;  /* 0x0000000300087213 */ /* 0x004fe20000000000 */
[----:B0-----:R-:W0:Y:S02]  /*0210*/  MUFU.RCP R2, R2 ;  /* 0x0000000200027308 */ /* 0x001e240000001000 */
[----:B------:R1:W-:Y:S04]  /*0220*/  STL [R1+0x44], RZ ;  /* 0x000044ff01007387 */ /* 0x0003e80000100800 */
[----:B------:R1:W-:Y:S04]  /*0230*/  STL [R1+0x48], RZ ;  /* 0x000048ff01007387 */ /* 0x0003e80000100800 */
[----:B------:R1:W-:Y:S04]  /*0240*/  STL [R1+0x4c], RZ ;  /* 0x00004cff01007387 */ /* 0x0003e80000100800 */
[----:B------:R1:W-:Y:S01]  /*0250*/  STL [R1+0x30], RZ ;  /* 0x000030ff01007387 */ /* 0x0003e20000100800 */
[----:B0-----:R-:W-:Y:S01]  /*0260*/  IADD3 R4, R2, 0xffffffe, RZ ;  /* 0x0ffffffe02047810 */ /* 0x001fe20007ffe0ff */
[----:B------:R-:W-:-:S02]  /*0270*/  IMAD.MOV R2, RZ, RZ, -R10 ;  /* 0x000000ffff027224 */ /* 0x000fc400078e0a0a */
[----:B------:R1:W-:Y:S01]  /*0280*/  STL [R1+0x34], RZ ;  /* 0x000034ff01007387 */ /* 0x0003e20000100800 */
[----:B------:R0:W2:Y:S03]  /*0290*/  F2I.FTZ.U32.TRUNC.NTZ R5, R4 ;  /* 0x0000000400057305 */ /* 0x0000a6000021f000 */
[----:B------:R1:W-:Y:S04]  /*02a0*/  STL [R1+0x38], RZ ;  /* 0x000038ff01007387 */ /* 0x0003e80000100800 */
[----:B------:R1:W-:Y:S01]  /*02b0*/  STL [R1+0x3c], RZ ;  /* 0x00003cff01007387 */ /* 0x0003e20000100800 */
[----:B0-----:R-:W-:-:S03]  /*02c0*/  IMAD.MOV.U32 R4, RZ, RZ, RZ ;  /* 0x000000ffff047224 */ /* 0x001fc600078e00ff */
[----:B------:R1:W-:Y:S04]  /*02d0*/  STL [R1+0x20], RZ ;  /* 0x000020ff01007387 */ /* 0x0003e80000100800 */
[----:B------:R1:W-:Y:S01]  /*02e0*/  STL [R1+0x24], RZ ;  /* 0x000024ff01007387 */ /* 0x0003e20000100800 */
[----:B--2---:R-:W-:-:S03]  /*02f0*/  IMAD.MOV R6, RZ, RZ, -R5 ;  /* 0x000000ffff067224 */ /* 0x004fc600078e0a05 */
[----:B------:R1:W-:Y:S01]  /*0300*/  STL [R1+0x28], RZ ;  /* 0x000028ff01007387 */ /* 0x0003e20000100800 */
[----:B------:R-:W-:Y:S02]  /*0310*/  IMAD R9, R6, R7, RZ ;  /* 0x0000000706097224 */ /* 0x000fe400078e02ff */
[----:B------:R-:W-:Y:S01]  /*0320*/  IMAD.MOV.U32 R6, RZ, RZ, R8 ;  /* 0x000000ffff067224 */ /* 0x000fe200078e0008 */
[----:B------:R1:W-:Y:S01]  /*0330*/  STL [R1+0x2c], RZ ;  /* 0x00002cff01007387 */ /* 0x0003e20000100800 */
[----:B------:R-:W-:-:S03]  /*0340*/  IMAD.HI.U32 R5, R5, R9, R4 ;  /* 0x0000000905057227 */ /* 0x000fc600078e0004 */
[----:B------:R1:W-:Y:S03]  /*0350*/  STL [R1+0x10], RZ ;  /* 0x000010ff01007387 */ /* 0x0003e60000100800 */
[----:B------:R-:W-:Y:S01]  /*0360*/  IMAD.HI.U32 R5, R5, R6, RZ ;  /* 0x0000000605057227 */ /* 0x000fe200078e00ff */
[----:B------:R1:W-:Y:S03]  /*0370*/  STL [R1+0x14], RZ ;  /* 0x000014ff01007387 */ /* 0x0003e60000100800 */
[----:B------:R-:W-:Y:S01]  /*0380*/  IMAD R2, R5, R2, R6 ;  /* 0x0000000205027224 */ /* 0x000fe200078e0206 */
[----:B------:R1:W-:Y:S04]  /*0390*/  STL [R1+0x18], RZ ;  /* 0x000018ff01007387 */ /* 0x0003e80000100800 */
[----:B------:R-:W-:Y:S01]  /*03a0*/  ISETP.GT.U32.AND P1, PT, R7, R2, PT ;  /* 0x000000020700720c */ /* 0x000fe20003f24070 */
[----:B------:R1:W-:Y:S04]  /*03b0*/  STL [R1+0x1c], RZ ;  /* 0x00001cff01007387 */ /* 0x0003e80000100800 */
[----:B------:R1:W-:Y:S04]  /*03c0*/  STL [R1], RZ ;  /* 0x000000ff01007387 */ /* 0x0003e80000100800 */
[----:B------:R1:W-:Y:S04]  /*03d0*/  STL [R1+0x4], RZ ;  /* 0x000004ff01007387 */ /* 0x0003e80000100800 */
[----:B------:R-:W-:Y:S01]  /*03e0*/  @!P1 IMAD.IADD R2, R2, 0x1, -R7 ;  /* 0x0000000102029824 */ /* 0x000fe200078e0a07 */
[----:B------:R-:W-:Y:S01]  /*03f0*/  @!P1 IADD3 R5, R5, 0x1, RZ ;  /* 0x0000000105059810 */ /* 0x000fe20007ffe0ff */
[----:B------:R1:W-:Y:S01]  /*0400*/  STL [R1+0x8], RZ ;  /* 0x000008ff01007387 */ /* 0x0003e20000100800 */
[----:B------:R-:W-:-:S02]  /*0410*/  ISETP.NE.AND P1, PT, R0, RZ, PT ;  /* 0x000000ff0000720c */ /* 0x000fc40003f25270 */
[----:B------:R-:W-:Y:S01]  /*0420*/  ISETP.GE.U32.AND P0, PT, R2, R7, PT ;  /* 0x000000070200720c */ /* 0x000fe20003f06070 */
[----:B------:R1:W-:Y:S01]  /*0430*/  STL [R1+0xc], RZ ;  /* 0x00000cff01007387 */ /* 0x0003e20000100800 */
[----:B------:R-:W-:-:S03]  /*0440*/  LOP3.LUT R2, R3, R0, RZ, 0x3c, !PT ;  /* 0x0000000003027212 */ /* 0x000fc600078e3cff */
[----:B------:R1:W-:Y:S01]  /*0450*/  STL [R1+0x70], RZ ;  /* 0x000070ff01007387 */ /* 0x0003e20000100800 */
[----:B------:R-:W-:Y:S01]  /*0460*/  ISETP.GE.AND P2, PT, R2, RZ, PT ;  /* 0x000000ff0200720c */ /* 0x000fe20003f46270 */
[----:B------:R-:W-:Y:S02]  /*0470*/  IMAD.MOV.U32 R2, RZ, RZ, c[0x0][0x178] ;  /* 0x00005e00ff027624 */ /* 0x000fe400078e00ff */
[----:B------:R1:W-:Y:S03]  /*0480*/  STL [R1+0x74], RZ ;  /* 0x000074ff01007387 */ /* 0x0003e60000100800 */
[----:B------:R-:W-:Y:S01]  /*0490*/  IADD3 R2, R2, 0x7f, RZ ;  /* 0x0000007f02027810 */ /* 0x000fe20007ffe0ff */
[----:B------:R1:W-:Y:S01]  /*04a0*/  STL [R1+0x78], RZ ;  /* 0x000078ff01007387 */ /* 0x0003e20000100800 */
[----:B------:R-:W-:-:S03]  /*04b0*/  @P0 IADD3 R5, R5, 0x1, RZ ;  /* 0x0000000105050810 */ /* 0x000fc60007ffe0ff */
[----:B------:R1:W-:Y:S02]  /*04c0*/  STL [R1+0x7c], RZ ;  /* 0x00007cff01007387 */ /* 0x0003e40000100800 */
[----:B------:R-:W-:Y:S01]  /*04d0*/  IMAD.MOV.U32 R4, RZ, RZ, R5 ;  /* 0x000000ffff047224 */ /* 0x000fe200078e0005 */
[----:B------:R-:W-:Y:S01]  /*04e0*/  SHF.R.S32.HI R5, RZ, 0x1f, R2 ;  /* 0x0000001fff057819 */ /* 0x000fe20000011402 */
[----:B------:R1:W-:Y:S02]  /*04f0*/  STL [R1+0x80], RZ ;  /* 0x000080ff01007387 */ /* 0x0003e40000100800 */
[----:B------:R-:W-:Y:S01]  /*0500*/  @!P2 IMAD.MOV R4, RZ, RZ, -R4 ;  /* 0x000000ffff04a224 */ /* 0x000fe200078e0a04 */
[----:B------:R-:W-:Y:S01]  /*0510*/  @!P1 LOP3.LUT R4, RZ, R0, RZ, 0x33, !PT ;  /* 0x00000000ff049212 */ /* 0x000fe200078e33ff */
[----:B------:R1:W-:Y:S01]  /*0520*/  STL [R1+0x84], RZ ;  /* 0x000084ff01007387 */ /* 0x0003e20000100800 */
[----:B------:R-:W-:-:S03]  /*0530*/  LEA.HI R5, R5, R2, RZ, 0x7 ;  /* 0x0000000205057211 */ /* 0x000fc600078f38ff */
[----:B------:R-:W-:Y:S01]  /*0540*/  IMAD.SHL.U32 R2, R4, 0x4, RZ ;  /* 0x0000000404027824 */ /* 0x000fe200078e00ff */
[----:B------:R1:W-:Y:S01]  /*0550*/  STL [R1+0x88], RZ ;  /* 0x000088ff01007387 */ /* 0x0003e20000100800 */
[----:B------:R-:W-:-:S03]  /*0560*/  IMAD.MOV R4, RZ, RZ, -R4 ;  /* 0x000000ffff047224 */ /* 0x000fc600078e0a04 */
[----:B------:R-:W-:Y:S01]  /*0570*/  LEA.HI.SX32 R5, R5, -R2, 0x19 ;  /* 0x8000000205057211 */ /* 0x000fe200078fcaff */
[----:B------:R-:W-:Y:S01]  /*0580*/  IMAD R9, R0, R4, R3 ;  /* 0x0000000400097224 */ /* 0x000fe200078e0203 */
[----:B------:R1:W-:Y:S01]  /*0590*/  STL [R1+0x8c], RZ ;  /* 0x00008cff01007387 */ /* 0x0003e20000100800 */
[----:B------:R-:W-:Y:S01]  /*05a0*/  IMAD.MOV.U32 R4, RZ, RZ, RZ ;  /* 0x000000ffff047224 */ /* 0x000fe200078e00ff */
[----:B------:R-:W-:Y:S02]  /*05b0*/  IMNMX R10, R5, 0x4, PT ;  /* 0x00000004050a7817 */ /* 0x000fe40003800200 */
[----:B------:R1:W-:Y:S02]  /*05c0*/  STL [R1+0x90], RZ ;  /* 0x000090ff01007387 */ /* 0x0003e40000100800 */
[-C--:B------:R-:W-:Y:S02]  /*05d0*/  IABS R8, R10.reuse ;  /* 0x0000000a00087213 */ /* 0x080fe40000000000 */
[----:B------:R-:W-:Y:S01]  /*05e0*/  IABS R0, R10 ;  /* 0x0000000a00007213 */ /* 0x000fe20000000000 */
[----:B------:R1:W-:Y:S01]  /*05f0*/  STL [R1+0x94], RZ ;  /* 0x000094ff01007387 */ /* 0x0003e20000100800 */
[----:B------:R-:W0:Y:S03]  /*0600*/  I2F.RP R6, R8 ;  /* 0x0000000800067306 */ /* 0x000e260000209400 */
[----:B------:R1:W-:Y:S04]  /*0610*/  STL [R1+0x98], RZ ;  /* 0x000098ff01007387 */ /* 0x0003e80000100800 */
[----:B------:R1:W-:Y:S04]  /*0620*/  STL [R1+0x9c], RZ ;  /* 0x00009cff01007387 */ /* 0x0003e80000100800 */
[----:B------:R1:W-:Y:S04]  /*0630*/  STL [R1+0xa0], RZ ;  /* 0x0000a0ff01007387 */ /* 0x0003e80000100800 */
[----:B------:R1:W-:Y:S01]  /*0640*/  STL [R1+0xa4], RZ ;  /* 0x0000a4ff01007387 */ /* 0x0003e20000100800 */
[----:B0-----:R-:W0:Y:S03]  /*0650*/  MUFU.RCP R6, R6 ;  /* 0x0000000600067308 */ /* 0x001e260000001000 */
[----:B------:R1:W-:Y:S04]  /*0660*/  STL [R1+0xa8], RZ ;  /* 0x0000a8ff01007387 */ /* 0x0003e80000100800 */
[----:B------:R1:W-:Y:S04]  /*0670*/  STL [R1+0xac], RZ ;  /* 0x0000acff01007387 */ /* 0x0003e80000100800 */
[----:B------:R1:W-:Y:S04]  /*0680*/  STL [R1+0xf0], RZ ;  /* 0x0000f0ff01007387 */ /* 0x0003e80000100800 */
[----:B------:R1:W-:Y:S01]  /*0690*/  STL [R1+0xf4], RZ ;  /* 0x0000f4ff01007387 */ /* 0x0003e20000100800 */
[----:B0-----:R-:W-:-:S03]  /*06a0*/  IADD3 R5, R6, 0xffffffe, RZ ;  /* 0x0ffffffe06057810 */ /* 0x001fc60007ffe0ff */
[----:B------:R1:W-:Y:S03]  /*06b0*/  STL [R1+0xf8], RZ ;  /* 0x0000f8ff01007387 */ /* 0x0003e60000100800 */
[----:B------:R-:W0:Y:S01]  /*06c0*/  F2I.FTZ.U32.TRUNC.NTZ R5, R5 ;  /* 0x0000000500057305 */ /* 0x000e22000021f000 */
[----:B------:R1:W-:Y:S04]  /*06d0*/  STL [R1+0xfc], RZ ;  /* 0x0000fcff01007387 */ /* 0x0003e80000100800 */
[----:B------:R1:W-:Y:S04]  /*06e0*/  STL [R1+0x100], RZ ;  /* 0x000100ff01007387 */ /* 0x0003e80000100800 */
[----:B------:R1:W-:Y:S04]  /*06f0*/  STL [R1+0x104], RZ ;  /* 0x000104ff01007387 */ /* 0x0003e80000100800 */
[----:B------:R1:W-:Y:S01]  /*0700*/  STL [R1+0x108], RZ ;  /* 0x000108ff01007387 */ /* 0x0003e20000100800 */
[----:B0-----:R-:W-:-:S03]  /*0710*/  IMAD.MOV R7, RZ, RZ, -R5 ;  /* 0x000000ffff077224 */ /* 0x001fc600078e0a05 */
[----:B------:R1:W-:Y:S01]  /*0720*/  STL [R1+0x10c], RZ ;  /* 0x00010cff01007387 */ /* 0x0003e20000100800 */
[----:B------:R-:W-:Y:S01]  /*0730*/  IMAD.MOV.U32 R3, RZ, RZ, R7 ;  /* 0x000000ffff037224 */ /* 0x000fe200078e0007 */
[----:B------:R-:W-:Y:S02]  /*0740*/  IABS R7, R9 ;  /* 0x0000000900077213 */ /* 0x000fe40000000000 */
[----:B------:R1:W-:Y:S01]  /*0750*/  STL [R1+0x110], RZ ;  /* 0x000110ff01007387 */ /* 0x0003e20000100800 */
[----:B------:R-:W-:-:S03]  /*0760*/  IMAD R3, R3, R8, RZ ;  /* 0x0000000803037224 */ /* 0x000fc600078e02ff */
[----:B------:R1:W-:Y:S01]  /*0770*/  STL [R1+0x114], RZ ;  /* 0x000114ff01007387 */ /* 0x0003e20000100800 */
[----:B------:R-:W-:-:S03]  /*0780*/  IMAD.HI.U32 R4, R5, R3, R4 ;  /* 0x0000000305047227 */ /* 0x000fc600078e0004 */
[----:B------:R1:W-:Y:S01]  /*0790*/  STL [R1+0x118], RZ ;  /* 0x000118ff01007387 */ /* 0x0003e20000100800 */
[----:B------:R-:W-:Y:S02]  /*07a0*/  IMAD.MOV R3, RZ, RZ, -R0 ;  /* 0x000000ffff037224 */ /* 0x000fe400078e0a00 */
[----:B------:R-:W-:Y:S01]  /*07b0*/  IMAD.HI.U32 R0, R4, R7, RZ ;  /* 0x0000000704007227 */ /* 0x000fe200078e00ff */
[----:B------:R1:W-:Y:S03]  /*07c0*/  STL [R1+0x11c], RZ ;  /* 0x00011cff01007387 */ /* 0x0003e60000100800 */
[----:B------:R-:W-:Y:S01]  /*07d0*/  IMAD R3, R0, R3, R7 ;  /* 0x0000000300037224 */ /* 0x000fe200078e0207 */
[----:B------:R1:W-:Y:S01]  /*07e0*/  STL [R1+0x120], RZ ;  /* 0x000120ff01007387 */ /* 0x0003e20000100800 */
[----:B------:R-:W-:-:S03]  /*07f0*/  CS2R R6, SRZ ;  /* 0x0000000000067805 */ /* 0x000fc6000001ff00 */
[----:B------:R-:W-:Y:S01]  /*0800*/  ISETP.GT.U32.AND P1, PT, R8, R3, PT ;  /* 0x000000030800720c */ /* 0x000fe20003f24070 */
[----:B------:R1:W-:Y:S04]  /*0810*/  STL [R1+0x124], RZ ;  /* 0x000124ff01007387 */ /* 0x0003e80000100800 */
[----:B------:R1:W-:Y:S04]  /*0820*/  STL [R1+0x128], RZ ;  /* 0x000128ff01007387 */ /* 0x0003e80000100800 */
[----:B------:R1:W-:Y:S04]  /*0830*/  STL [R1+0x12c], RZ ;  /* 0x00012cff01007387 */ /* 0x0003e80000100800 */
[----:B------:R-:W-:Y:S01]  /*0840*/  @!P1 IMAD.IADD R3, R3, 0x1, -R8 ;  /* 0x0000000103039824 */ /* 0x000fe200078e0a08 */
[----:B------:R1:W-:Y:S01]  /*0850*/  STL [R1+0x130], RZ ;  /* 0x000130ff01007387 */ /* 0x0003e20000100800 */
[----:B------:R-:W-:-:S02]  /*0860*/  @!P1 IADD3 R0, R0, 0x1, RZ ;  /* 0x0000000100009810 */ /* 0x000fc40007ffe0ff */
[----:B------:R-:W-:Y:S01]  /*0870*/  ISETP.NE.AND P1, PT, R10, RZ, PT ;  /* 0x000000ff0a00720c */ /* 0x000fe20003f25270 */
[----:B------:R1:W-:Y:S01]  /*0880*/  STL [R1+0x134], RZ ;  /* 0x000134ff01007387 */ /* 0x0003e20000100800 */
[----:B------:R-:W-:Y:S02]  /*0890*/  ISETP.GE.U32.AND P0, PT, R3, R8, PT ;  /* 0x000000080300720c */ /* 0x000fe40003f06070 */
[----:B------:R-:W-:Y:S01]  /*08a0*/  LOP3.LUT R3, R9, R10, RZ, 0x3c, !PT ;  /* 0x0000000a09037212 */ /* 0x000fe200078e3cff */
[----:B------:R1:W-:Y:S03]  /*08b0*/  STL [R1+0x138], RZ ;  /* 0x000138ff01007387 */ /* 0x0003e60000100800 */
[----:B------:R-:W-:Y:S01]  /*08c0*/  ISETP.GE.AND P2, PT, R3, RZ, PT ;  /* 0x000000ff0300720c */ /* 0x000fe20003f46270 */
[----:B------:R1:W-:Y:S01]  /*08d0*/  STL [R1+0x13c], RZ ;  /* 0x00013cff01007387 */ /* 0x0003e20000100800 */
[----:B------:R-:W-:-:S03]  /*08e0*/  IMAD.MOV.U32 R3, RZ, RZ, c[0x0][0x180] ;  /* 0x00006000ff037624 */ /* 0x000fc600078e00ff */
[----:B------:R1:W-:Y:S02]  /*08f0*/  STL [R1+0x180], RZ ;  /* 0x000180ff01007387 */ /* 0x0003e40000100800 */
[----:B------:R-:W-:Y:S02]  /*0900*/  @P0 IADD3 R0, R0, 0x1, RZ ;  /* 0x0000000100000810 */ /* 0x000fe40007ffe0ff */
[----:B------:R1:W-:Y:S01]  /*0910*/  STL [R1+0x184], RZ ;  /* 0x000184ff01007387 */ /* 0x0003e20000100800 */
[----:B------:R-:W-:-:S03]  /*0920*/  IADD3 R3, R3, 0x1f, RZ ;  /* 0x0000001f03037810 */ /* 0x000fc60007ffe0ff */
[----:B------:R1:W-:Y:S01]  /*0930*/  STL [R1+0x188], RZ ;  /* 0x000188ff01007387 */ /* 0x0003e20000100800 */
[----:B------:R-:W-:Y:S01]  /*0940*/  @!P2 IMAD.MOV R0, RZ, RZ, -R0 ;  /* 0x000000ffff00a224 */ /* 0x000fe200078e0a00 */
[----:B------:R-:W-:Y:S02]  /*0950*/  @!P1 LOP3.LUT R0, RZ, R10, RZ, 0x33, !PT ;  /* 0x0000000aff009212 */ /* 0x000fe400078e33ff */
[----:B------:R1:W-:Y:S01]  /*0960*/  STL [R1+0x18c], RZ ;  /* 0x00018cff01007387 */ /* 0x0003e20000100800 */
[----:B------:R-:W-:Y:S02]  /*0970*/  ISETP.GE.AND P0, PT, R3, 0x20, PT ;  /* 0x000000200300780c */ /* 0x000fe40003f06270 */
[----:B------:R-:W-:Y:S01]  /*0980*/  IMAD.MOV R5, RZ, RZ, -R0 ;  /* 0x000000ffff057224 */ /* 0x000fe200078e0a00 */
[----:B------:R1:W-:Y:S01]  /*0990*/  STL [R1+0x210], RZ ;  /* 0x000210ff01007387 */ /* 0x0003e20000100800 */
[----:B------:R-:W-:Y:S01]  /*09a0*/  IMAD.SHL.U32 R0, R0, 0x100, RZ ;  /* 0x0000010000007824 */ /* 0x000fe200078e00ff */
[----:B------:R-:W-:Y:S01]  /*09b0*/  LOP3.LUT R3, R29, 0x60, RZ, 0xc0, !PT ;  /* 0x000000601d037812 */ /* 0x000fe200078ec0ff */
[----:B------:R-:W-:Y:S01]  /*09c0*/  IMAD R5, R10, R5, R9 ;  /* 0x000000050a057224 */ /* 0x000fe200078e0209 */
[----:B------:R1:W-:Y:S01]  /*09d0*/  STL [R1+0x214], RZ ;  /* 0x000214ff01007387 */ /* 0x0003e20000100800 */
[----:B------:R-:W-:Y:S01]  /*09e0*/  CS2R R8, SRZ ;  /* 0x0000000000087805 */ /* 0x000fe2000001ff00 */
[----:B------:R-:W-:Y:S01]  /*09f0*/  CS2R R10, SRZ ;  /* 0x00000000000a7805 */ /* 0x000fe2000001ff00 */
[----:B------:R-:W-:Y:S01]  /*0a00*/  IMAD.IADD R2, R2, 0x1, R5 ;  /* 0x0000000102027824 */ /* 0x000fe200078e0205 */
[----:B------:R1:W-:Y:S01]  /*0a10*/  STL [R1+0x218], RZ ;  /* 0x000218ff01007387 */ /* 0x0003e20000100800 */
[----:B------:R-:W-:-:S02]  /*0a20*/  CS2R R4, SRZ ;  /* 0x0000000000047805 */ /* 0x000fc4000001ff00 */
[----:B------:R-:W-:Y:S01]  /*0a30*/  IMAD R2, R2, 0x80, R28 ;  /* 0x0000008002027824 */ /* 0x000fe200078e021c */
[----:B------:R1:W-:Y:S04]  /*0a40*/  STL [R1+0x21c], RZ ;  /* 0x00021cff01007387 */ /* 0x0003e80000100800 */
        /* <DEDUP_REMOVED lines=32> */
[----:B------:R1:W-:Y:S04]  /*0c50*/  STL [R1+0x460], R0 ;  /* 0x0004600001007387 */ /* 0x0003e80000100800 */
[----:B------:R1:W-:Y:S01]  /*0c60*/  STL [R1+0x6ac], R2 ;  /* 0x0006ac0201007387 */ /* 0x0003e20000100800 */
[----:B------:R-:W-:Y:S05]  /*0c70*/  @!P0 BRA `(.L_x_0) ;  /* 0x000163a000008947 */ /* 0x000fea0003800000 */
[----:B------:R-:W-:Y:S02]  /*0c80*/  IABS R26, c[0x0][0x17c] ;  /* 0x00005f00001a7a13 */ /* 0x000fe40000000000 */
[----:B------:R-:W-:-:S02]  /*0c90*/  LEA.HI R27, R3, R0, RZ, 0x1b ;  /* 0x00000000031b7211 */ /* 0x000fc400078fd8ff */
[----:B-1----:R-:W0:Y:S02]  /*0ca0*/  I2F.RP R2, R26 ;  /* 0x0000001a00027306 */ /* 0x002e240000209400 */
[C---:B------:R-:W-:Y:S02]  /*0cb0*/  IADD3 R3, R27.reuse, 0xfc, RZ ;  /* 0x000000fc1b037810 */ /* 0x040fe40007ffe0ff */
[C---:B------:R-:W-:Y:S02]  /*0cc0*/  IADD3 R0, R27.reuse, 0xf8, RZ ;  /* 0x000000f81b007810 */ /* 0x040fe40007ffe0ff */
[----:B------:R-:W-:Y:S02]  /*0cd0*/  IABS R11, R3 ;  /* 0x00000003000b7213 */ /* 0x000fe40000000000 */
[----:B------:R-:W-:Y:S02]  /*0ce0*/  IABS R13, R0 ;  /* 0x00000000000d7213 */ /* 0x000fe40000000000 */
[----:B------:R-:W-:-:S02]  /*0cf0*/  IADD3 R8, R27, 0xf4, RZ ;  /* 0x000000f41b087810 */ /* 0x000fc40007ffe0ff */
[C---:B------:R-:W-:Y:S02]  /*0d00*/  IADD3 R10, R27.reuse, 0xec, RZ ;  /* 0x000000ec1b0a7810 */ /* 0x040fe40007ffe0ff */
[----:B------:R-:W-:Y:S01]  /*0d10*/  IADD3 R12, R27, 0xf0, RZ ;  /* 0x000000f01b0c7810 */ /* 0x000fe20007ffe0ff */
[----:B0-----:R-:W0:Y:S01]  /*0d20*/  MUFU.RCP R2, R2 ;  /* 0x0000000200027308 */ /* 0x001e220000001000 */
[----:B------:R-:W-:Y:S02]  /*0d30*/  ISETP.GE.AND P2, PT, R8, RZ, PT ;  /* 0x000000ff0800720c */ /* 0x000fe40003f46270 */
[----:B------:R-:W-:Y:S02]  /*0d40*/  IABS R9, R12 ;  /* 0x0000000c00097213 */ /* 0x000fe40000000000 */
[----:B------:R-:W-:Y:S02]  /*0d50*/  ISETP.GE.AND P4, PT, R12, RZ, PT ;  /* 0x000000ff0c00720c */ /* 0x000fe40003f86270 */
[----:B0-----:R-:W-:-:S04]  /*0d60*/  IADD3 R4, R2, 0xffffffe, RZ ;  /* 0x0ffffffe02047810 */ /* 0x001fc80007ffe0ff */
[----:B------:R0:W1:Y:S02]  /*0d70*/  F2I.FTZ.U32.TRUNC.NTZ R5, R4 ;  /* 0x0000000400057305 */ /* 0x000064000021f000 */
[----:B0-----:R-:W-:Y:S02]  /*0d80*/  IMAD.MOV.U32 R4, RZ, RZ, RZ ;  /* 0x000000ffff047224 */ /* 0x001fe400078e00ff */
[----:B-1----:R-:W-:-:S04]  /*0d90*/  IMAD.MOV R7, RZ, RZ, -R5 ;  /* 0x000000ffff077224 */ /* 0x002fc800078e0a05 */
[----:B------:R-:W-:-:S04]  /*0da0*/  IMAD R7, R7, R26, RZ ;  /* 0x0000001a07077224 */ /* 0x000fc800078e02ff */
[----:B------:R-:W-:Y:S01]  /*0db0*/  IMAD.HI.U32 R2, R5, R7, R4 ;  /* 0x0000000705027227 */ /* 0x000fe200078e0004 */
[----:B------:R-:W-:-:S05]  /*0dc0*/  IABS R7, R10 ;  /* 0x0000000a00077213 */ /* 0x000fca0000000000 */
[----:B------:R-:W-:-:S04]  /*0dd0*/  IMAD.HI.U32 R4, R2, R11, RZ ;  /* 0x0000000b02047227 */ /* 0x000fc800078e00ff */
[----:B------:R-:W-:Y:S02]  /*0de0*/  IMAD.MOV R4, RZ, RZ, -R4 ;  /* 0x000000ffff047224 */ /* 0x000fe400078e0a04 */
[----:B------:R-:W-:-:S04]  /*0df0*/  IMAD.HI.U32 R5, R2, R13, RZ ;  /* 0x0000000d02057227 */ /* 0x000fc800078e00ff */
[C---:B------:R-:W-:Y:S01]  /*0e00*/  IMAD R11, R26.reuse, R4, R11 ;  /* 0x000000041a0b7224 */ /* 0x040fe200078e020b */
[----:B------:R-:W-:Y:S01]  /*0e10*/  IABS R4, R8 ;  /* 0x0000000800047213 */ /* 0x000fe20000000000 */
[----:B------:R-:W-:Y:S01]  /*0e20*/  IMAD.MOV R5, RZ, RZ, -R5 ;  /* 0x000000ffff057224 */ /* 0x000fe200078e0a05 */
[----:B------:R-:W-:Y:S02]  /*0e30*/  IADD3 R8, R27, 0xe4, RZ ;  /* 0x000000e41b087810 */ /* 0x000fe40007ffe0ff */
[C---:B------:R-:W-:Y:S01]  /*0e40*/  ISETP.GT.U32.AND P0, PT, R26.reuse, R11, PT ;  /* 0x0000000b1a00720c */ /* 0x040fe20003f04070 */
[----:B------:R-:W-:Y:S02]  /*0e50*/  IMAD R13, R26, R5, R13 ;  /* 0x000000051a0d7224 */ /* 0x000fe400078e020d */
[----:B------:R-:W-:-:S03]  /*0e60*/  IMAD.MOV.U32 R5, RZ, RZ, R4 ;  /* 0x000000ffff057224 */ /* 0x000fc600078e0004 */
[----:B------:R-:W-:Y:S01]  /*0e70*/  ISETP.GT.U32.AND P1, PT, R26, R13, PT ;  /* 0x0000000d1a00720c */ /* 0x000fe20003f24070 */
[----:B------:R-:W-:-:S04]  /*0e80*/  IMAD.HI.U32 R4, R2, R5, RZ ;  /* 0x0000000502047227 */ /* 0x000fc800078e00ff */
[----:B------:R-:W-:Y:S02]  /*0e90*/  IMAD.MOV R6, RZ, RZ, -R4 ;  /* 0x000000ffff067224 */ /* 0x000fe400078e0a04 */
[--C-:B------:R-:W-:Y:S01]  /*0ea0*/  @!P0 IMAD.IADD R11, R11, 0x1, -R26.reuse ;  /* 0x000000010b0b8824 */ /* 0x100fe200078e0a1a */
[----:B------:R-:W-:Y:S01]  /*0eb0*/  ISETP.GE.AND P0, PT, R3, RZ, PT ;  /* 0x000000ff0300720c */ /* 0x000fe20003f06270 */
[----:B------:R-:W-:Y:S01]  /*0ec0*/  IMAD R5, R26, R6, R5 ;  /* 0x000000061a057224 */ /* 0x000fe200078e0205 */
[----:B------:R-:W-:Y:S01]  /*0ed0*/  IADD3 R6, R27, 0xe0, RZ ;  /* 0x000000e01b067810 */ /* 0x000fe20007ffe0ff */
[----:B------:R-:W-:Y:S01]  /*0ee0*/  IMAD.HI.U32 R3, R2, R7, RZ ;  /* 0x0000000702037227 */ /* 0x000fe200078e00ff */
[C---:B------:R-:W-:Y:S02]  /*0ef0*/  ISETP.GT.U32.AND P6, PT, R26.reuse, R11, PT ;  /* 0x0000000b1a00720c */ /* 0x040fe40003fc4070 */
[----:B------:R-:W-:Y:S01]  /*0f00*/  ISETP.GT.U32.AND P3, PT, R26, R5, PT ;  /* 0x000000051a00720c */ /* 0x000fe20003f64070 */
[----:B------:R-:W-:Y:S01]  /*0f10*/  @!P1 IMAD.IADD R13, R13, 0x1, -R26 ;  /* 0x000000010d0d9824 */ /* 0x000fe200078e0a1a */
[----:B------:R-:W-:Y:S01]  /*0f20*/  ISETP.GE.AND P1, PT, R0, RZ, PT ;  /* 0x000000ff0000720c */ /* 0x000fe20003f26270 */
[----:B------:R-:W-:-:S03]  /*0f30*/  IMAD.HI.U32 R4, R2, R9, RZ ;  /* 0x0000000902047227 */ /* 0x000fc600078e00ff */
[----:B------:R-:W-:Y:S01]  /*0f40*/  ISETP.GT.U32.AND P5, PT, R26, R13, PT ;  /* 0x0000000d1a00720c */ /* 0x000fe20003fa4070 */
[----:B------:R-:W-:Y:S02]  /*0f50*/  IMAD.MOV R3, RZ, RZ, -R3 ;  /* 0x000000ffff037224 */ /* 0x000fe400078e0a03 */
[----:B------:R-:W-:Y:S02]  /*0f60*/  IMAD.MOV R4, RZ, RZ, -R4 ;  /* 0x000000ffff047224 */ /* 0x000fe400078e0a04 */
[--C-:B------:R-:W-:Y:S01]  /*0f70*/  @!P6 IMAD.IADD R11, R11, 0x1, -R26.reuse ;  /* 0x000000010b0be824 */ /* 0x100fe200078e0a1a */
[----:B------:R-:W-:Y:S01]  /*0f80*/  ISETP.GE.AND P6, PT, R10, RZ, PT ;  /* 0x000000ff0a00720c */ /* 0x000fe20003fc6270 */
[C---:B------:R-:W-:Y:S02]  /*0f90*/  IMAD R7, R26.reuse, R3, R7 ;  /* 0x000000031a077224 */ /* 0x040fe400078e0207 */
[----:B------:R-:W-:Y:S01]  /*0fa0*/  IMAD.MOV.U32 R15, RZ, RZ, R11 ;  /* 0x000000ffff0f7224 */ /* 0x000fe200078e000b */
[----:B------:R-:W-:Y:S01]  /*0fb0*/  IABS R11, R8 ;  /* 0x00000008000b7213 */ /* 0x000fe20000000000 */
[C---:B------:R-:W-:Y:S01]  /*0fc0*/  IMAD R9, R26.reuse, R4, R9 ;  /* 0x000000041a097224 */ /* 0x040fe200078e0209 */
[----:B------:R-:W-:Y:S01]  /*0fd0*/  IADD3 R4, R27, 0xe8, RZ ;  /* 0x000000e81b047810 */ /* 0x000fe20007ffe0ff */
[----:B------:R-:W-:Y:S01]  /*0fe0*/  @!P0 IMAD.MOV R15, RZ, RZ, -R15 ;  /* 0x000000ffff0f8224 */ /* 0x000fe200078e0a0f */
[C---:B------:R-:W-:Y:S01]  /*0ff0*/  ISETP.GT.U32.AND P0, PT, R26.reuse, R7, PT ;  /* 0x000000071a00720c */ /* 0x040fe20003f04070 */
[--C-:B------:R-:W-:Y:S01]  /*1000*/  @!P5 IMAD.IADD R13, R13, 0x1, -R26.reuse ;  /* 0x000000010d0dd824 */ /* 0x100fe200078e0a1a */
[C---:B------:R-:W-:Y:S01]  /*1010*/  ISETP.GT.U32.AND P5, PT, R26.reuse, R9, PT ;  /* 0x000000091a00720c */ /* 0x040fe20003fa4070 */
[----:B------:R-:W-:Y:S01]  /*1020*/  @!P3 IMAD.IADD R5, R5, 0x1, -R26 ;  /* 0x000000010505b824 */ /* 0x000fe200078e0a1a */
[----:B------:R-:W-:Y:S01]  /*1030*/  IABS R3, R4 ;  /* 0x0000000400037213 */ /* 0x000fe20000000000 */
[----:B------:R-:W-:Y:S01]  /*1040*/  IMAD.MOV.U32 R14, RZ, RZ, R13 ;  /* 0x000000ffff0e7224 */ /* 0x000fe200078e000d */
[----:B------:R-:W-:Y:S01]  /*1050*/  IABS R13, R6 ;  /* 0x00000006000d7213 */ /* 0x000fe20000000000 */
[----:B------:R0:W-:Y:S01]  /*1060*/  STL [R1+0xcc], R15 ;  /* 0x0000cc0f01007387 */ /* 0x0001e20000100800 */
[----:B------:R-:W-:Y:S01]  /*1070*/  ISETP.GT.U32.AND P3, PT, R26, R5, PT ;  /* 0x000000051a00720c */ /* 0x000fe20003f64070 */
[----:B------:R-:W-:-:S04]  /*1080*/  IMAD.HI.U32 R0, R2, R3, RZ ;  /* 0x0000000302007227 */ /* 0x000fc800078e00ff */
[----:B------:R-:W-:Y:S02]  /*1090*/  @!P0 IMAD.IADD R7, R7, 0x1, -R26 ;  /* 0x0000000107078824 */ /* 0x000fe400078e0a1a */
[----:B------:R-:W-:Y:S01]  /*10a0*/  @!P1 IMAD.MOV R14, RZ, RZ, -R14 ;  /* 0x000000ffff0e9224 */ /* 0x000fe200078e0a0e */
[----:B------:R-:W-:Y:S01]  /*10b0*/  ISETP.GE.AND P1, PT, R4, RZ, PT ;  /* 0x000000ff0400720c */ /* 0x000fe20003f26270 */
[----:B------:R-:W-:Y:S01]  /*10c0*/  @!P5 IMAD.IADD R9, R9, 0x1, -R26 ;  /* 0x000000010909d824 */ /* 0x000fe200078e0a1a */
[----:B------:R-:W-:Y:S01]  /*10d0*/  ISETP.GT.U32.AND P0, PT, R26, R7, PT ;  /* 0x000000071a00720c */ /* 0x000fe20003f04070 */
[----:B------:R-:W-:Y:S01]  /*10e0*/  IMAD.MOV R4, RZ, RZ, -R0 ;  /* 0x000000ffff047224 */ /* 0x000fe200078e0a00 */
[----:B------:R1:W-:Y:S01]  /*10f0*/  STL [R1+0xc8], R14 ;  /* 0x0000c80e01007387 */ /* 0x0003e20000100800 */
[----:B------:R-:W-:Y:S01]  /*1100*/  IMAD.HI.U32 R0, R2, R11, RZ ;  /* 0x0000000b02007227 */ /* 0x000fe200078e00ff */
[----:B------:R-:W-:-:S03]  /*1110*/  ISETP.GT.U32.AND P5, PT, R26, R9, PT ;  /* 0x000000091a00720c */ /* 0x000fc60003fa4070 */
[----:B------:R-:W-:Y:S01]  /*1120*/  @!P3 IMAD.IADD R5, R5, 0x1, -R26 ;  /* 0x000000010505b824 */ /* 0x000fe200078e0a1a */
[----:B------:R-:W-:Y:S01]  /*1130*/  ISETP.GE.AND P3, PT, R8, RZ, PT ;  /* 0x000000ff0800720c */ /* 0x000fe20003f66270 */
[----:B------:R-:W-:Y:S01]  /*1140*/  IMAD.MOV R0, RZ, RZ, -R0 ;  /* 0x000000ffff007224 */ /* 0x000fe200078e0a00 */
[C---:B------:R-:W-:Y:S01]  /*1150*/  IADD3 R8, R27.reuse, 0xd8, RZ ;  /* 0x000000d81b087810 */ /* 0x040fe20007ffe0ff */
[----:B------:R-:W-:Y:S02]  /*1160*/  IMAD.MOV.U32 R10, RZ, RZ, R5 ;  /* 0x000000ffff0a7224 */ /* 0x000fe400078e0005 */
[C---:B------:R-:W-:Y:S01]  /*1170*/  IMAD R5, R26.reuse, R0, R11 ;  /* 0x000000001a057224 */ /* 0x040fe200078e020b */
[----:B------:R-:W-:Y:S01]  /*1180*/  IADD3 R0, R27, 0xdc, RZ ;  /* 0x000000dc1b007810 */ /* 0x000fe20007ffe0ff */
[C---:B------:R-:W-:Y:S01]  /*1190*/  IMAD R3, R26.reuse, R4, R3 ;  /* 0x000000041a037224 */ /* 0x040fe200078e0203 */
[----:B0-----:R-:W-:Y:S01]  /*11a0*/  IABS R15, R8 ;  /* 0x00000008000f7213 */ /* 0x001fe20000000000 */
[----:B------:R-:W-:Y:S01]  /*11b0*/  @!P0 IMAD.IADD R7, R7, 0x1, -R26 ;  /* 0x0000000107078824 */ /* 0x000fe200078e0a1a */
[----:B------:R-:W-:Y:S01]  /*11c0*/  ISETP.GT.U32.AND P0, PT, R26, R5, PT ;  /* 0x000000051a00720c */ /* 0x000fe20003f04070 */
[----:B------:R-:W-:Y:S01]  /*11d0*/  IMAD.HI.U32 R4, R2, R13, RZ ;  /* 0x0000000d02047227 */ /* 0x000fe200078e00ff */
[----:B------:R-:W-:-:S03]  /*11e0*/  IABS R11, R0 ;  /* 0x00000000000b7213 */ /* 0x000fc60000000000 */
[----:B------:R-:W-:Y:S01]  /*11f0*/  @!P2 IMAD.MOV R10, RZ, RZ, -R10 ;  /* 0x000000ffff0aa224 */ /* 0x000fe200078e0a0a */
[----:B------:R-:W-:Y:S01]  /*1200*/  ISETP.GT.U32.AND P2, PT, R26, R3, PT ;  /* 0x000000031a00720c */ /* 0x000fe20003f44070 */
[----:B------:R-:W-:Y:S01]  /*1210*/  @!P5 IMAD.IADD R9, R9, 0x1, -R26 ;  /* 0x000000010909d824 */ /* 0x000fe200078e0a1a */
[----:B------:R-:W-:Y:S01]  /*1220*/  ISETP.GE.AND P5, PT, R6, RZ, PT ;  /* 0x000000ff0600720c */ /* 0x000fe20003fa6270 */
[----:B------:R-:W-:Y:S01]  /*1230*/  IMAD.MOV R4, RZ, RZ, -R4 ;  /* 0x000000ffff047224 */ /* 0x000fe200078e0a04 */
[----:B------:R0:W-:Y:S01]  /*1240*/  STL [R1+0xc4], R10 ;  /* 0x0000c40a01007387 */ /* 0x0001e20000100800 */
[----:B------:R-:W-:-:S04]  /*1250*/  IMAD.HI.U32 R6, R2, R11, RZ ;  /* 0x0000000b02067227 */ /* 0x000fc800078e00ff */
[C---:B-1----:R-:W-:Y:S01]  /*1260*/  IMAD R14, R26.reuse, R4, R13 ;  /* 0x000000041a0e7224 */ /* 0x042fe200078e020d */
[----:B------:R-:W-:Y:S01]  /*1270*/  IADD3 R4, R27, 0xd4, RZ ;  /* 0x000000d41b047810 */ /* 0x000fe20007ffe0ff */
[--C-:B------:R-:W-:Y:S02]  /*1280*/  @!P0 IMAD.IADD R5, R5, 0x1, -R26.reuse ;  /* 0x0000000105058824 */ /* 0x100fe400078e0a1a */
[----:B------:R-:W-:Y:S01]  /*1290*/  @!P2 IMAD.IADD R3, R3, 0x1, -R26 ;  /* 0x000000010303a824 */ /* 0x000fe200078e0a1a */
[----:B------:R-:W-:Y:S01]  /*12a0*/  IABS R13, R4 ;  /* 0x00000004000d7213 */ /* 0x000fe20000000000 */
[----:B0-----:R-:W-:Y:S01]  /*12b0*/  IMAD.MOV.U32 R10, RZ, RZ, R9 ;  /* 0x000000ffff0a7224 */ /* 0x001fe200078e0009 */
[C---:B------:R-:W-:Y:S01]  /*12c0*/  ISETP.GT.U32.AND P0, PT, R26.reuse, R5, PT ;  /* 0x000000051a00720c */ /* 0x040fe20003f04070 */
[----:B------:R-:W-:Y:S01]  /*12d0*/  IMAD.MOV.U32 R9, RZ, RZ, R7 ;  /* 0x000000ffff097224 */ /* 0x000fe200078e0007 */
[----:B------:R-:W-:Y:S01]  /*12e0*/  ISETP.GT.U32.AND P2, PT, R26, R3, PT ;  /* 0x000000031a00720c */ /* 0x000fe20003f44070 */
[----:B------:R-:W-:-:S02]  /*12f0*/  IMAD.MOV R6, RZ, RZ, -R6 ;  /* 0x000000ffff067224 */ /* 0x000fc400078e0a06 */
[----:B------:R-:W-:Y:S01]  /*1300*/  @!P6 IMAD.MOV R9, RZ, RZ, -R9 ;  /* 0x000000ffff09e224 */ /* 0x000fe200078e0a09 */
[C---:B------:R-:W-:Y:S01]  /*1310*/  ISETP.GT.U32.AND P6, PT, R26.reuse, R14, PT ;  /* 0x0000000e1a00720c */ /* 0x040fe20003fc4070 */
[----:B------:R-:W-:Y:S01]  /*1320*/  IMAD R16, R26, R6, R11 ;  /* 0x000000061a107224 */ /* 0x000fe200078e020b */
[----:B------:R-:W-:Y:S01]  /*1330*/  IADD3 R11, R27, 0xc0, RZ ;  /* 0x000000c01b0b7810 */ /* 0x000fe20007ffe0ff */
[----:B------:R-:W-:-:S04]  /*1340*/  IMAD.HI.U32 R6, R2, R13, RZ ;  /* 0x0000000d02067227 */ /* 0x000fc800078e00ff */
[----:B------:R-:W-:Y:S01]  /*1350*/  @!P0 IMAD.IADD R5, R5, 0x1, -R26 ;  /* 0x0000000105058824 */ /* 0x000fe200078e0a1a */
[----:B------:R-:W-:Y:S01]  /*1360*/  ISETP.GT.U32.AND P0, PT, R26, R16, PT ;  /* 0x000000101a00720c */ /* 0x000fe20003f04070 */
[----:B------:R-:W-:-:S04]  /*1370*/  IMAD.HI.U32 R7, R2, R15, RZ ;  /* 0x0000000f02077227 */ /* 0x000fc800078e00ff */
[----:B------:R-:W-:Y:S02]  /*1380*/  @!P6 IMAD.IADD R14, R14, 0x1, -R26 ;  /* 0x000000010e0ee824 */ /* 0x000fe400078e0a1a */
[----:B------:R-:W-:Y:S02]  /*1390*/  IMAD.MOV R6, RZ, RZ, -R6 ;  /* 0x000000ffff067224 */ /* 0x000fe400078e0a06 */
[----:B------:R-:W-:Y:S01]  /*13a0*/  @!P2 IMAD.IADD R3, R3, 0x1, -R26 ;  /* 0x000000010303a824 */ /* 0x000fe200078e0a1a */
[----:B------:R-:W-:Y:S01]  /*13b0*/  ISETP.GT.U32.AND P6, PT, R26, R14, PT ;  /* 0x0000000e1a00720c */ /* 0x000fe20003fc4070 */
[----:B------:R-:W-:Y:S01]  /*13c0*/  IMAD.MOV R7, RZ, RZ, -R7 ;  /* 0x000000ffff077224 */ /* 0x000fe200078e0a07 */
[----:B------:R-:W-:Y:S01]  /*13d0*/  ISETP.GE.AND P2, PT, R8, RZ, PT ;  /* 0x000000ff0800720c */ /* 0x000fe20003f46270 */
[----:B------:R-:W-:Y:S01]  /*13e0*/  @!P4 IMAD.MOV R10, RZ, RZ, -R10 ;  /* 0x000000ffff0ac224 */ /* 0x000fe200078e0a0a */
[----:B------:R-:W-:Y:S01]  /*13f0*/  ISETP.GE.AND P4, PT, R0, RZ, PT ;  /* 0x000000ff0000720c */ /* 0x000fe20003f86270 */
[C---:B------:R-:W-:Y:S01]  /*1400*/  IMAD R13, R26.reuse, R6, R13 ;  /* 0x000000061a0d7224 */ /* 0x040fe200078e020d */
[C---:B------:R-:W-:Y:S01]  /*1410*/  IADD3 R0, R27.reuse, 0xd0, RZ ;  /* 0x000000d01b007810 */ /* 0x040fe20007ffe0ff */
[----:B------:R-:W-:Y:S01]  /*1420*/  IMAD R15, R26, R7, R15 ;  /* 0x000000071a0f7224 */ /* 0x000fe200078e020f */
[----:B------:R0:W-:Y:S01]  /*1430*/  STL [R1+0xc0], R10 ;  /* 0x0000c00a01007387 */ /* 0x0001e20000100800 */
[----:B------:R-:W-:Y:S01]  /*1440*/  IMAD.MOV.U32 R12, RZ, RZ, R3 ;  /* 0x000000ffff0c7224 */ /* 0x000fe200078e0003 */
[----:B------:R-:W-:Y:S01]  /*1450*/  IADD3 R8, R27, 0xc8, RZ ;  /* 0x000000c81b087810 */ /* 0x000fe20007ffe0ff */
[--C-:B------:R-:W-:Y:S01]  /*1460*/  @!P0 IMAD.IADD R16, R16, 0x1, -R26.reuse ;  /* 0x0000000110108824 */ /* 0x100fe200078e0a1a */
[----:B------:R1:W-:Y:S01]  /*1470*/  STL [R1+0xac], R9 ;  /* 0x0000ac0901007387 */ /* 0x0003e20000100800 */
[----:B------:R-:W-:Y:S01]  /*1480*/  @!P6 IMAD.IADD R14, R14, 0x1, -R26 ;  /* 0x000000010e0ee824 */ /* 0x000fe200078e0a1a */
[C---:B------:R-:W-:Y:S01]  /*1490*/  ISETP.GT.U32.AND P6, PT, R26.reuse, R13, PT ;  /* 0x0000000d1a00720c */ /* 0x040fe20003fc4070 */
[----:B------:R-:W-:Y:S01]  /*14a0*/  @!P1 IMAD.MOV R12, RZ, RZ, -R12 ;  /* 0x000000ffff0c9224 */ /* 0x000fe200078e0a0c */
[C---:B------:R-:W-:Y:S01]  /*14b0*/  ISETP.GT.U32.AND P1, PT, R26.reuse, R15, PT ;  /* 0x0000000f1a00720c */ /* 0x040fe20003f24070 */
[----:B------:R-:W-:Y:S01]  /*14c0*/  IMAD.MOV.U32 R19, RZ, RZ, R14 ;  /* 0x000000ffff137224 */ /* 0x000fe200078e000e */
[----:B------:R-:W-:Y:S01]  /*14d0*/  ISETP.GT.U32.AND P0, PT, R26, R16, PT ;  /* 0x000000101a00720c */ /* 0x000fe20003f04070 */
[----:B0-----:R-:W-:Y:S01]  /*14e0*/  IMAD.MOV.U32 R10, RZ, RZ, R5 ;  /* 0x000000ffff0a7224 */ /* 0x001fe200078e0005 */
[----:B------:R0:W-:Y:S01]  /*14f0*/  STL [R1+0xa8], R12 ;  /* 0x0000a80c01007387 */ /* 0x0001e20000100800 */
[----:B------:R-:W-:Y:S01]  /*1500*/  IABS R5, R11 ;  /* 0x0000000b00057213 */ /* 0x000fe20000000000 */
[----:B------:R-:W-:Y:S01]  /*1510*/  @!P5 IMAD.MOV R19, RZ, RZ, -R19 ;  /* 0x000000ffff13d224 */ /* 0x000fe200078e0a13 */
[----:B-1----:R-:W-:Y:S01]  /*1520*/  IABS R9, R0 ;  /* 0x0000000000097213 */ /* 0x002fe20000000000 */
[----:B------:R-:W-:Y:S01]  /*1530*/  @!P3 IMAD.MOV R10, RZ, RZ, -R10 ;  /* 0x000000ffff0ab224 */ /* 0x000fe200078e0a0a */
[----:B------:R-:W-:-:S02]  /*1540*/  ISETP.GE.AND P3, PT, R4, RZ, PT ;  /* 0x000000ff0400720c */ /* 0x000fc40003f66270 */
[--C-:B------:R-:W-:Y:S01]  /*1550*/  @!P6 IMAD.IADD R13, R13, 0x1, -R26.reuse ;  /* 0x000000010d0de824 */ /* 0x100fe200078e0a1a */
[C---:B------:R-:W-:Y:S01]  /*1560*/  IADD3 R4, R27.reuse, 0xc4, RZ ;  /* 0x000000c41b047810 */ /* 0x040fe20007ffe0ff */
[----:B------:R-:W-:Y:S01]  /*1570*/  IMAD.HI.U32 R7, R2, R9, RZ ;  /* 0x0000000902077227 */ /* 0x000fe200078e00ff */
[----:B0-----:R-:W-:Y:S01]  /*1580*/  IADD3 R12, R27, 0xcc, RZ ;  /* 0x000000cc1b0c7810 */ /* 0x001fe20007ffe0ff */
[----:B------:R0:W-:Y:S01]  /*1590*/  STL [R1+0xa4], R10 ;  /* 0x0000a40a01007387 */ /* 0x0001e20000100800 */
[C---:B------:R-:W-:Y:S01]  /*15a0*/  ISETP.GT.U32.AND P6, PT, R26.reuse, R13, PT ;  /* 0x0000000d1a00720c */ /* 0x040fe20003fc4070 */
[----:B------:R-:W-:Y:S01]  /*15b0*/  IMAD.MOV R7, RZ, RZ, -R7 ;  /* 0x000000ffff077224 */ /* 0x000fe200078e0a07 */
[----:B------:R-:W-:Y:S01]  /*15c0*/  IABS R3, R12 ;  /* 0x0000000c00037213 */ /* 0x000fe20000000000 */
[--C-:B------:R-:W-:Y:S01]  /*15d0*/  @!P1 IMAD.IADD R15, R15, 0x1, -R26.reuse ;  /* 0x000000010f0f9824 */ /* 0x100fe200078e0a1a */
[----:B------:R-:W-:Y:S01]  /*15e0*/  STL [R1+0xa0], R19 ;  /* 0x0000a01301007387 */ /* 0x000fe20000100800 */
[----:B------:R-:W-:Y:S01]  /*15f0*/  IMAD R9, R26, R7, R9 ;  /* 0x000000071a097224 */ /* 0x000fe200078e0209 */
[----:B------:R-:W-:Y:S01]  /*1600*/  IABS R7, R4 ;  /* 0x0000000400077213 */ /* 0x000fe20000000000 */
[----:B------:R-:W-:Y:S01]  /*1610*/  @!P0 IMAD.IADD R16, R16, 0x1, -R26 ;  /* 0x0000000110108824 */ /* 0x000fe200078e0a1a */
[----:B------:R-:W-:Y:S01]  /*1620*/  ISETP.GT.U32.AND P1, PT, R26, R15, PT ;  /* 0x0000000f1a00720c */ /* 0x000fe20003f24070 */
[----:B------:R-:W-:Y:S01]  /*1630*/  IMAD.HI.U32 R17, R2, R3, RZ ;  /* 0x0000000302117227 */ /* 0x000fe200078e00ff */
[----:B------:R-:W-:-:S02]  /*1640*/  ISETP.GT.U32.AND P0, PT, R26, R9, PT ;  /* 0x000000091a00720c */ /* 0x000fc40003f04070 */
[----:B0-----:R-:W-:Y:S01]  /*1650*/  IABS R10, R8 ;  /* 0x00000008000a7213 */ /* 0x001fe20000000000 */
[----:B------:R-:W-:Y:S02]  /*1660*/  IMAD.MOV R17, RZ, RZ, -R17 ;  /* 0x000000ffff117224 */ /* 0x000fe400078e0a11 */
[----:B------:R-:W-:Y:S02]  /*1670*/  @!P6 IMAD.IADD R13, R13, 0x1, -R26 ;  /* 0x000000010d0de824 */ /* 0x000fe400078e0a1a */
[----:B------:R-:W-:Y:S02]  /*1680*/  IMAD R3, R26, R17, R3 ;  /* 0x000000111a037224 */ /* 0x000fe400078e0203 */
[----:B------:R-:W-:-:S03]  /*1690*/  IMAD.HI.U32 R17, R2, R5, RZ ;  /* 0x0000000502117227 */ /* 0x000fc600078e00ff */
[----:B------:R-:W-:Y:S01]  /*16a0*/  ISETP.GT.U32.AND P6, PT, R26, R3, PT ;  /* 0x000000031a00720c */ /* 0x000fe20003fc4070 */
[--C-:B------:R-:W-:Y:S01]  /*16b0*/  @!P1 IMAD.IADD R15, R15, 0x1, -R26.reuse ;  /* 0x000000010f0f9824 */ /* 0x100fe200078e0a1a */
[----:B------:R-:W-:Y:S01]  /*16c0*/  ISETP.GE.AND P1, PT, R0, RZ, PT ;  /* 0x000000ff0000720c */ /* 0x000fe20003f26270 */
[----:B------:R-:W-:Y:S01]  /*16d0*/  @!P0 IMAD.IADD R9, R9, 0x1, -R26 ;  /* 0x0000000109098824 */ /* 0x000fe200078e0a1a */
[----:B------:R-:W-:Y:S01]  /*16e0*/  ISETP.GE.AND P0, PT, R12, RZ, PT ;  /* 0x000000ff0c00720c */ /* 0x000fe20003f06270 */
[----:B------:R-:W-:-:S03]  /*16f0*/  IMAD.HI.U32 R0, R2, R7, RZ ;  /* 0x0000000702007227 */ /* 0x000fc600078e00ff */
[----:B------:R-:W-:Y:S01]  /*1700*/  ISETP.GT.U32.AND P5, PT, R26, R9, PT ;  /* 0x000000091a00720c */ /* 0x000fe20003fa4070 */
[----:B------:R-:W-:Y:S02]  /*1710*/  IMAD.MOV R0, RZ, RZ, -R0 ;  /* 0x000000ffff007224 */ /* 0x000fe400078e0a00 */
[----:B------:R-:W-:-:S04]  /*1720*/  IMAD.HI.U32 R6, R2, R10, RZ ;  /* 0x0000000a02067227 */ /* 0x000fc800078e00ff */
[----:B------:R-:W-:Y:S02]  /*1730*/  IMAD.MOV R12, RZ, RZ, -R17 ;  /* 0x000000ffff0c7224 */ /* 0x000fe400078e0a11 */
[C---:B------:R-:W-:Y:S01]  /*1740*/  IMAD R7, R26.reuse, R0, R7 ;  /* 0x000000001a077224 */ /* 0x040fe200078e0207 */
[----:B------:R-:W-:Y:S01]  /*1750*/  IADD3 R0, R27, 0xb8, RZ ;  /* 0x000000b81b007810 */ /* 0x000fe20007ffe0ff */
[----:B------:R-:W-:Y:S02]  /*1760*/  IMAD.MOV R6, RZ, RZ, -R6 ;  /* 0x000000ffff067224 */ /* 0x000fe400078e0a06 */
[----:B------:R-:W-:Y:S01]  /*1770*/  @!P6 IMAD.IADD R3, R3, 0x1, -R26 ;  /* 0x000000010303e824 */ /* 0x000fe200078e0a1a */
[----:B------:R-:W-:Y:S01]  /*1780*/  IABS R14, R0 ;  /* 0x00000000000e7213 */ /* 0x000fe20000000000 */
[C---:B------:R-:W-:Y:S02]  /*1790*/  IMAD R5, R26.reuse, R12, R5 ;  /* 0x0000000c1a057224 */ /* 0x040fe400078e0205 */
[----:B------:R-:W-:Y:S01]  /*17a0*/  @!P2 IMAD.MOV R15, RZ, RZ, -R15 ;  /* 0x000000ffff0fa224 */ /* 0x000fe200078e0a0f */
[C---:B------:R-:W-:Y:S01]  /*17b0*/  ISETP.GT.U32.AND P2, PT, R26.reuse, R7, PT ;  /* 0x000000071a00720c */ /* 0x040fe20003f44070 */
[C---:B------:R-:W-:Y:S01]  /*17c0*/  IMAD R10, R26.reuse, R6, R10 ;  /* 0x000000061a0a7224 */ /* 0x040fe200078e020a */
[----:B------:R-:W-:Y:S01]  /*17d0*/  IADD3 R6, R27, 0xbc, RZ ;  /* 0x000000bc1b067810 */ /* 0x000fe20007ffe0ff */
[----:B------:R-:W-:Y:S01]  /*17e0*/  @!P5 IMAD.IADD R9, R9, 0x1, -R26 ;  /* 0x000000010909d824 */ /* 0x000fe200078e0a1a */
[C---:B------:R-:W-:Y:S01]  /*17f0*/  ISETP.GT.U32.AND P6, PT, R26.reuse, R3, PT ;  /* 0x000000031a00720c */ /* 0x040fe20003fc4070 */
[----:B------:R-:W-:Y:S01]  /*1800*/  IMAD.MOV.U32 R18, RZ, RZ, R16 ;  /* 0x000000ffff127224 */ /* 0x000fe200078e0010 */
[C---:B------:R-:W-:Y:S01]  /*1810*/  ISETP.GT.U32.AND P5, PT, R26.reuse, R5, PT ;  /* 0x000000051a00720c */ /* 0x040fe20003fa4070 */
[----:B------:R-:W-:Y:S01]  /*1820*/  IMAD.MOV.U32 R16, RZ, RZ, R13 ;  /* 0x000000ffff107224 */ /* 0x000fe200078e000d */
[----:B------:R-:W-:Y:S01]  /*1830*/  IABS R12, R6 ;  /* 0x00000006000c7213 */ /* 0x000fe20000000000 */
[----:B------:R-:W-:Y:S01]  /*1840*/  @!P4 IMAD.MOV R18, RZ, RZ, -R18 ;  /* 0x000000ffff12c224 */ /* 0x000fe200078e0a12 */
[----:B------:R-:W-:Y:S01]  /*1850*/  ISETP.GT.U32.AND P4, PT, R26, R10, PT ;  /* 0x0000000a1a00720c */ /* 0x000fe20003f84070 */
[----:B------:R-:W-:Y:S01]  /*1860*/  @!P3 IMAD.MOV R16, RZ, RZ, -R16 ;  /* 0x000000ffff10b224 */ /* 0x000fe200078e0a10 */
[----:B------:R-:W-:Y:S01]  /*1870*/  ISETP.GE.AND P3, PT, R8, RZ, PT ;  /* 0x000000ff0800720c */ /* 0x000fe20003f66270 */
[----:B------:R-:W-:Y:S01]  /*1880*/  IMAD.HI.U32 R13, R2, R12, RZ ;  /* 0x0000000c020d7227 */ /* 0x000fe200078e00ff */
[----:B------:R-:W-:Y:S03]  /*1890*/  STL [R1+0x9c], R18 ;  /* 0x00009c1201007387 */ /* 0x000fe60000100800 */
[----:B------:R-:W-:Y:S01]  /*18a0*/  @!P2 IMAD.IADD R7, R7, 0x1, -R26 ;  /* 0x000000010707a824 */ /* 0x000fe200078e0a1a */
[----:B------:R0:W-:Y:S01]  /*18b0*/  STL [R1+0x98], R15 ;  /* 0x0000980f01007387 */ /* 0x0001e20000100800 */
[----:B------:R-:W-:-:S02]  /*18c0*/  IMAD.MOV R13, RZ, RZ, -R13 ;  /* 0x000000ffff0d7224 */ /* 0x000fc400078e0a0d */
[----:B------:R-:W-:Y:S01]  /*18d0*/  IMAD.MOV.U32 R8, RZ, RZ, R14 ;  /* 0x000000ffff087224 */ /* 0x000fe200078e000e */
[----:B------:R-:W-:Y:S01]  /*18e0*/  STL [R1+0x94], R16 ;  /* 0x0000941001007387 */ /* 0x000fe20000100800 */
[--C-:B------:R-:W-:Y:S01]  /*18f0*/  @!P6 IMAD.IADD R3, R3, 0x1, -R26.reuse ;  /* 0x000000010303e824 */ /* 0x100fe200078e0a1a */
[----:B------:R-:W-:Y:S01]  /*1900*/  ISETP.GE.AND P6, PT, R4, RZ, PT ;  /* 0x000000ff0400720c */ /* 0x000fe20003fc6270 */
[----:B------:R-:W-:Y:S01]  /*1910*/  @!P5 IMAD.IADD R5, R5, 0x1, -R26 ;  /* 0x000000010505d824 */ /* 0x000fe200078e0a1a */
[C---:B------:R-:W-:Y:S01]  /*1920*/  ISETP.GT.U32.AND P5, PT, R26.reuse, R7, PT ;  /* 0x000000071a00720c */ /* 0x040fe20003fa4070 */
[----:B------:R-:W-:Y:S02]  /*1930*/  IMAD R4, R26, R13, R12 ;  /* 0x0000000d1a047224 */ /* 0x000fe400078e020c */
[----:B------:R-:W-:-:S04]  /*1940*/  IMAD.HI.U32 R12, R2, R8, RZ ;  /* 0x00000008020c7227 */ /* 0x000fc800078e00ff */
[----:B0-----:R-:W-:Y:S02]  /*1950*/  IMAD.MOV.U32 R15, RZ, RZ, R9 ;  /* 0x000000ffff0f7224 */ /* 0x001fe400078e0009 */
[----:B------:R-:W-:Y:S02]  /*1960*/  IMAD.MOV R9, RZ, RZ, -R12 ;  /* 0x000000ffff097224 */ /* 0x000fe400078e0a0c */
[----:B------:R-:W-:Y:S01]  /*1970*/  IMAD.MOV.U32 R13, RZ, RZ, R3 ;  /* 0x000000ffff0d7224 */ /* 0x000fe200078e0003 */
[----:B------:R-:W-:Y:S01]  /*1980*/  IADD3 R3, R27, 0xb0, RZ ;  /* 0x000000b01b037810 */ /* 0x000fe20007ffe0ff */
[----:B------:R-:W-:Y:S01]  /*1990*/  @!P4 IMAD.IADD R10, R10, 0x1, -R26 ;  /* 0x000000010a0ac824 */ /* 0x000fe200078e0a1a */
[----:B------:R-:W-:Y:S01]  /*19a0*/  ISETP.GE.AND P4, PT, R11, RZ, PT ;  /* 0x000000ff0b00720c */ /* 0x000fe20003f86270 */
[C---:B------:R-:W-:Y:S01]  /*19b0*/  IMAD R8, R26.reuse, R9, R8 ;  /* 0x000000091a087224 */ /* 0x040fe200078e0208 */
[----:B------:R-:W-:Y:S01]  /*19c0*/  IADD3 R11, R27, 0xb4, RZ ;  /* 0x000000b41b0b7810 */ /* 0x000fe20007ffe0ff */
[----:B------:R-:W-:Y:S01]  /*19d0*/  @!P0 IMAD.MOV R13, RZ, RZ, -R13 ;  /* 0x000000ffff0d8224 */ /* 0x000fe200078e0a0d */
[C---:B------:R-:W-:Y:S01]  /*19e0*/  ISETP.GT.U32.AND P0, PT, R26.reuse, R4, PT ;  /* 0x000000041a00720c */ /* 0x040fe20003f04070 */
[----:B------:R-:W-:Y:S01]  /*19f0*/  @!P1 IMAD.MOV R15, RZ, RZ, -R15 ;  /* 0x000000ffff0f9224 */ /* 0x000fe200078e0a0f */
[C---:B------:R-:W-:Y:S01]  /*1a00*/  ISETP.GT.U32.AND P1, PT, R26.reuse, R5, PT ;  /* 0x000000051a00720c */ /* 0x040fe20003f24070 */
[----:B------:R-:W-:Y:S01]  /*1a10*/  @!P5 IMAD.IADD R7, R7, 0x1, -R26 ;  /* 0x000000010707d824 */ /* 0x000fe200078e0a1a */
[----:B------:R-:W-:-:S02]  /*1a20*/  ISETP.GT.U32.AND P2, PT, R26, R10, PT ;  /* 0x0000000a1a00720c */ /* 0x000fc40003f44070 */
[----:B------:R-:W-:Y:S01]  /*1a30*/  IABS R12, R11 ;  /* 0x0000000b000c7213 */ /* 0x000fe20000000000 */
[----:B------:R-:W-:Y:S01]  /*1a40*/  STL [R1+0x90], R15 ;  /* 0x0000900f01007387 */ /* 0x000fe20000100800 */
[----:B------:R-:W-:Y:S01]  /*1a50*/  ISETP.GT.U32.AND P5, PT, R26, R8, PT ;  /* 0x000000081a00720c */ /* 0x000fe20003fa4070 */
[----:B------:R-:W-:Y:S01]  /*1a60*/  @!P6 IMAD.MOV R7, RZ, RZ, -R7 ;  /* 0x000000ffff07e224 */ /* 0x000fe200078e0a07 */
[----:B------:R-:W-:Y:S01]  /*1a70*/  IABS R9, R3 ;  /* 0x0000000300097213 */ /* 0x000fe20000000000 */
[----:B------:R0:W-:Y:S02]  /*1a80*/  STL [R1+0x88], R13 ;  /* 0x0000880d01007387 */ /* 0x0001e40000100800 */
[--C-:B------:R-:W-:Y:S01]  /*1a90*/  @!P0 IMAD.IADD R4, R4, 0x1, -R26.reuse ;  /* 0x0000000104048824 */ /* 0x100fe200078e0a1a */
[----:B------:R-:W-:Y:S01]  /*1aa0*/  ISETP.GE.AND P0, PT, R11, RZ, PT ;  /* 0x000000ff0b00720c */ /* 0x000fe20003f06270 */
[--C-:B------:R-:W-:Y:S01]  /*1ab0*/  @!P1 IMAD.IADD R5, R5, 0x1, -R26.reuse ;  /* 0x0000000105059824 */ /* 0x100fe200078e0a1a */
[----:B------:R-:W-:Y:S01]  /*1ac0*/  ISETP.GE.AND P1, PT, R0, RZ, PT ;  /* 0x000000ff0000720c */ /* 0x000fe20003f26270 */
[----:B------:R-:W-:Y:S01]  /*1ad0*/  @!P2 IMAD.IADD R10, R10, 0x1, -R26 ;  /* 0x000000010a0aa824 */ /* 0x000fe200078e0a1a */
[----:B------:R-:W-:Y:S01]  /*1ae0*/  IADD3 R0, R27, 0xac, RZ ;  /* 0x000000ac1b007810 */ /* 0x000fe20007ffe0ff */
[----:B------:R-:W-:Y:S01]  /*1af0*/  IMAD.MOV.U32 R11, RZ, RZ, R5 ;  /* 0x000000ffff0b7224 */ /* 0x000fe200078e0005 */
[----:B------:R-:W-:Y:S01]  /*1b00*/  ISETP.GE.AND P2, PT, R6, RZ, PT ;  /* 0x000000ff0600720c */ /* 0x000fe20003f46270 */
[----:B0-----:R-:W-:-:S04]  /*1b10*/  IMAD.HI.U32 R13, R2, R12, RZ ;  /* 0x0000000c020d7227 */ /* 0x001fc800078e00ff */
[----:B------:R-:W-:Y:S02]  /*1b20*/  IMAD.MOV R13, RZ, RZ, -R13 ;  /* 0x000000ffff0d7224 */ /* 0x000fe400078e0a0d */
[----:B------:R-:W-:Y:S01]  /*1b30*/  @!P5 IMAD.IADD R8, R8, 0x1, -R26 ;  /* 0x000000010808d824 */ /* 0x000fe200078e0a1a */
[C---:B------:R-:W-:Y:S01]  /*1b40*/  ISETP.GT.U32.AND P5, PT, R26.reuse, R4, PT ;  /* 0x000000041a00720c */ /* 0x040fe20003fa4070 */
[----:B------:R-:W-:Y:S02]  /*1b50*/  IMAD R12, R26, R13, R12 ;  /* 0x0000000d1a0c7224 */ /* 0x000fe400078e020c */
[----:B------:R-:W-:-:S03]  /*1b60*/  IMAD.HI.U32 R6, R2, R9, RZ ;  /* 0x0000000902067227 */ /* 0x000fc600078e00ff */
[C---:B------:R-:W-:Y:S01]  /*1b70*/  ISETP.GT.U32.AND P6, PT, R26.reuse, R12, PT ;  /* 0x0000000c1a00720c */ /* 0x040fe20003fc4070 */
[----:B------:R-:W-:Y:S01]  /*1b80*/  IMAD.MOV.U32 R14, RZ, RZ, R10 ;  /* 0x000000ffff0e7224 */ /* 0x000fe200078e000a */
[----:B------:R-:W-:Y:S01]  /*1b90*/  IABS R10, R0 ;  /* 0x00000000000a7213 */ /* 0x000fe20000000000 */
[----:B------:R-:W-:Y:S02]  /*1ba0*/  IMAD.MOV R6, RZ, RZ, -R6 ;  /* 0x000000ffff067224 */ /* 0x000fe400078e0a06 */
[----:B------:R-:W-:Y:S01]  /*1bb0*/  @!P3 IMAD.MOV R14, RZ, RZ, -R14 ;  /* 0x000000ffff0eb224 */ /* 0x000fe200078e0a0e */
[----:B------:R-:W-:Y:S01]  /*1bc0*/  ISETP.GT.U32.AND P3, PT, R26, R8, PT ;  /* 0x000000081a00720c */ /* 0x000fe20003f64070 */
[----:B------:R-:W-:-:S03]  /*1bd0*/  IMAD.HI.U32 R5, R2, R10, RZ ;  /* 0x0000000a02057227 */ /* 0x000fc600078e00ff */
[----:B------:R-:W-:Y:S01]  /*1be0*/  STL [R1+0x84], R14 ;  /* 0x0000840e01007387 */ /* 0x000fe20000100800 */
[----:B------:R-:W-:Y:S02]  /*1bf0*/  IMAD R9, R26, R6, R9 ;  /* 0x000000061a097224 */ /* 0x000fe400078e0209 */
[----:B------:R-:W-:Y:S01]  /*1c00*/  @!P4 IMAD.MOV R11, RZ, RZ, -R11 ;  /* 0x000000ffff0bc224 */ /* 0x000fe200078e0a0b */
[----:B------:R-:W-:Y:S01]  /*1c10*/  ISETP.GE.AND P4, PT, R3, RZ, PT ;  /* 0x000000ff0300720c */ /* 0x000fe20003f86270 */
[----:B------:R-:W-:Y:S01]  /*1c20*/  IMAD.MOV R6, RZ, RZ, -R5 ;  /* 0x000000ffff067224 */ /* 0x000fe200078e0a05 */
[----:B------:R-:W-:Y:S01]  /*1c30*/  IADD3 R3, R27, 0xa8, RZ ;  /* 0x000000a81b037810 */ /* 0x000fe20007ffe0ff */
[----:B------:R-:W-:Y:S01]  /*1c40*/  @!P5 IMAD.IADD R4, R4, 0x1, -R26 ;  /* 0x000000010404d824 */ /* 0x000fe200078e0a1a */
[----:B------:R0:W-:Y:S01]  /*1c50*/  STL [R1+0x80], R7 ;  /* 0x0000800701007387 */ /* 0x0001e20000100800 */
[C---:B------:R-:W-:Y:S01]  /*1c60*/  ISETP.GT.U32.AND P5, PT, R26.reuse, R9, PT ;  /* 0x000000091a00720c */ /* 0x040fe20003fa4070 */
[----:B------:R-:W-:Y:S01]  /*1c70*/  IMAD R10, R26, R6, R10 ;  /* 0x000000061a0a7224 */ /* 0x000fe200078e020a */
[----:B------:R-:W-:Y:S01]  /*1c80*/  IABS R5, R3 ;  /* 0x0000000300057213 */ /* 0x000fe20000000000 */
[----:B------:R1:W-:Y:S01]  /*1c90*/  STL [R1+0x7c], R11 ;  /* 0x00007c0b01007387 */ /* 0x0003e20000100800 */
[----:B------:R-:W-:-:S02]  /*1ca0*/  @!P6 IMAD.IADD R12, R12, 0x1, -R26 ;  /* 0x000000010c0ce824 */ /* 0x000fc400078e0a1a */
[----:B------:R-:W-:Y:S01]  /*1cb0*/  ISETP.GT.U32.AND P6, PT, R26, R10, PT ;  /* 0x0000000a1a00720c */ /* 0x000fe20003fc4070 */
[----:B------:R-:W-:Y:S01]  /*1cc0*/  @!P3 IMAD.IADD R8, R8, 0x1, -R26 ;  /* 0x000000010808b824 */ /* 0x000fe200078e0a1a */
[----:B------:R-:W-:Y:S02]  /*1cd0*/  ISETP.GE.AND P3, PT, R0, RZ, PT ;  /* 0x000000ff0000720c */ /* 0x000fe40003f66270 */
[C---:B------:R-:W-:Y:S01]  /*1ce0*/  IADD3 R0, R27.reuse, 0xa4, RZ ;  /* 0x000000a41b007810 */ /* 0x040fe20007ffe0ff */
[----:B------:R-:W-:Y:S01]  /*1cf0*/  @!P1 IMAD.MOV R8, RZ, RZ, -R8 ;  /* 0x000000ffff089224 */ /* 0x000fe200078e0a08 */
[----:B0-----:R-:W-:Y:S01]  /*1d00*/  IADD3 R7, R27, 0xa0, RZ ;  /* 0x000000a01b077810 */ /* 0x001fe20007ffe0ff */
[----:B-1----:R-:W-:Y:S01]  /*1d10*/  IMAD.MOV.U32 R11, RZ, RZ, R4 ;  /* 0x000000ffff0b7224 */ /* 0x002fe200078e0004 */
[----:B------:R-:W-:Y:S01]  /*1d20*/  IABS R6, R0 ;  /* 0x0000000000067213 */ /* 0x000fe20000000000 */
[----:B------:R-:W-:Y:S01]  /*1d30*/  IMAD.HI.U32 R4, R2, R5, RZ ;  /* 0x0000000502047227 */ /* 0x000fe200078e00ff */
[----:B------:R-:W-:-:S02]  /*1d40*/  ISETP.GE.AND P1, PT, R3, RZ, PT ;  /* 0x000000ff0300720c */ /* 0x000fc40003f26270 */
[----:B------:R-:W-:Y:S01]  /*1d50*/  IABS R3, R7 ;  /* 0x0000000700037213 */ /* 0x000fe20000000000 */
[----:B------:R-:W-:Y:S01]  /*1d60*/  @!P2 IMAD.MOV R11, RZ, RZ, -R11 ;  /* 0x000000ffff0ba224 */ /* 0x000fe200078e0a0b */
[C---:B------:R-:W-:Y:S01]  /*1d70*/  ISETP.GT.U32.AND P2, PT, R26.reuse, R12, PT ;  /* 0x0000000c1a00720c */ /* 0x040fe20003f44070 */
[----:B------:R-:W-:Y:S02]  /*1d80*/  IMAD.MOV R4, RZ, RZ, -R4 ;  /* 0x000000ffff047224 */ /* 0x000fe400078e0a04 */
[--C-:B------:R-:W-:Y:S01]  /*1d90*/  @!P5 IMAD.IADD R9, R9, 0x1, -R26.reuse ;  /* 0x000000010909d824 */ /* 0x100fe200078e0a1a */
[----:B------:R0:W-:Y:S01]  /*1da0*/  STL [R1+0x78], R11 ;  /* 0x0000780b01007387 */ /* 0x0001e20000100800 */
[----:B------:R-:W-:Y:S01]  /*1db0*/  IMAD R5, R26, R4, R5 ;  /* 0x000000041a057224 */ /* 0x000fe200078e0205 */
[----:B------:R-:W-:Y:S01]  /*1dc0*/  IADD3 R4, R27, 0x9c, RZ ;  /* 0x0000009c1b047810 */ /* 0x000fe20007ffe0ff */
[--C-:B------:R-:W-:Y:S01]  /*1dd0*/  @!P6 IMAD.IADD R10, R10, 0x1, -R26.reuse ;  /* 0x000000010a0ae824 */ /* 0x100fe200078e0a1a */
[C---:B------:R-:W-:Y:S01]  /*1de0*/  ISETP.GT.U32.AND P5, PT, R26.reuse, R9, PT ;  /* 0x000000091a00720c */ /* 0x040fe20003fa4070 */
[----:B------:R1:W-:Y:S03]  /*1df0*/  STL [R1+0x68], R8 ;  /* 0x0000680801007387 */ /* 0x0003e60000100800 */
[----:B------:R-:W-:Y:S01]  /*1e00*/  ISETP.GT.U32.AND P6, PT, R26, R10, PT ;  /* 0x0000000a1a00720c */ /* 0x000fe20003fc4070 */
[----:B------:R-:W-:Y:S01]  /*1e10*/  @!P2 IMAD.IADD R12, R12, 0x1, -R26 ;  /* 0x000000010c0ca824 */ /* 0x000fe200078e0a1a */
[----:B------:R-:W-:Y:S01]  /*1e20*/  ISETP.GT.U32.AND P2, PT, R26, R5, PT ;  /* 0x000000051a00720c */ /* 0x000fe20003f44070 */
[----:B0-----:R-:W-:-:S04]  /*1e30*/  IMAD.HI.U32 R11, R2, R3, RZ ;  /* 0x00000003020b7227 */ /* 0x001fc800078e00ff */
[----:B-1----:R-:W-:-:S04]  /*1e40*/  IMAD.HI.U32 R8, R2, R6, RZ ;  /* 0x0000000602087227 */ /* 0x002fc800078e00ff */
[----:B------:R-:W-:Y:S02]  /*1e50*/  IMAD.MOV R8, RZ, RZ, -R8 ;  /* 0x000000ffff087224 */ /* 0x000fe400078e0a08 */
[----:B------:R-:W-:Y:S01]  /*1e60*/  @!P5 IMAD.IADD R9, R9, 0x1, -R26 ;  /* 0x000000010909d824 */ /* 0x000fe200078e0a1a */
[----:B------:R-:W-:Y:S01]  /*1e70*/  ISETP.GE.AND P5, PT, R0, RZ, PT ;  /* 0x000000ff0000720c */ /* 0x000fe20003fa6270 */
[----:B------:R-:W-:Y:S01]  /*1e80*/  IMAD R0, R26, R8, R6 ;  /* 0x000000081a007224 */ /* 0x000fe200078e0206 */
[----:B------:R-:W-:Y:S01]  /*1e90*/  IADD3 R6, R27, 0x98, RZ ;  /* 0x000000981b067810 */ /* 0x000fe20007ffe0ff */
[----:B------:R-:W-:Y:S01]  /*1ea0*/  IMAD.MOV R11, RZ, RZ, -R11 ;  /* 0x000000ffff0b7224 */ /* 0x000fe200078e0a0b */
[----:B------:R-:W-:Y:S01]  /*1eb0*/  IABS R8, R4 ;  /* 0x0000000400087213 */ /* 0x000fe20000000000 */
[----:B------:R-:W-:Y:S02]  /*1ec0*/  IMAD.MOV.U32 R13, RZ, RZ, R12 ;  /* 0x000000ffff0d7224 */ /* 0x000fe400078e000c */
[--C-:B------:R-:W-:Y:S01]  /*1ed0*/  @!P2 IMAD.IADD R5, R5, 0x1, -R26.reuse ;  /* 0x000000010505a824 */ /* 0x100fe200078e0a1a */
[----:B------:R-:W-:Y:S01]  /*1ee0*/  ISETP.GE.AND P2, PT, R7, RZ, PT ;  /* 0x000000ff0700720c */ /* 0x000fe20003f46270 */
[----:B------:R-:W-:Y:S01]  /*1ef0*/  @!P6 IMAD.IADD R10, R10, 0x1, -R26 ;  /* 0x000000010a0ae824 */ /* 0x000fe200078e0a1a */
[C---:B------:R-:W-:Y:S01]  /*1f00*/  ISETP.GT.U32.AND P6, PT, R26.reuse, R0, PT ;  /* 0x000000001a00720c */ /* 0x040fe20003fc4070 */
[----:B------:R-:W-:Y:S01]  /*1f10*/  @!P0 IMAD.MOV R13, RZ, RZ, -R13 ;  /* 0x000000ffff0d8224 */ /* 0x000fe200078e0a0d */
[C---:B------:R-:W-:Y:S01]  /*1f20*/  ISETP.GT.U32.AND P0, PT, R26.reuse, R5, PT ;  /* 0x000000051a00720c */ /* 0x040fe20003f04070 */
[C---:B------:R-:W-:Y:S01]  /*1f30*/  IMAD R3, R26.reuse, R11, R3 ;  /* 0x0000000b1a037224 */ /* 0x040fe200078e0203 */
[----:B------:R-:W-:Y:S01]  /*1f40*/  IABS R7, R6 ;  /* 0x0000000600077213 */ /* 0x000fe20000000000 */
[----:B------:R-:W-:Y:S01]  /*1f50*/  IMAD.MOV.U32 R12, RZ, RZ, R9 ;  /* 0x000000ffff0c7224 */ /* 0x000fe200078e0009 */
[----:B------:R-:W-:Y:S01]  /*1f60*/  STL [R1+0x64], R13 ;  /* 0x0000640d01007387 */ /* 0x000fe20000100800 */
[----:B------:R-:W-:Y:S01]  /*1f70*/  @!P3 IMAD.MOV R10, RZ, RZ, -R10 ;  /* 0x000000ffff0ab224 */ /* 0x000fe200078e0a0a */
[----:B------:R-:W-:Y:S01]  /*1f80*/  IADD3 R11, R27, 0x90, RZ ;  /* 0x000000901b0b7810 */ /* 0x000fe20007ffe0ff */
[----:B------:R-:W-:Y:S01]  /*1f90*/  @!P4 IMAD.MOV R12, RZ, RZ, -R12 ;  /* 0x000000ffff0cc224 */ /* 0x000fe200078e0a0c */
[----:B------:R-:W-:Y:S01]  /*1fa0*/  ISETP.GT.U32.AND P4, PT, R26, R3, PT ;  /* 0x000000031a00720c */ /* 0x000fe20003f84070 */
[----:B------:R-:W-:-:S03]  /*1fb0*/  IMAD.HI.U32 R9, R2, R8, RZ ;  /* 0x0000000802097227 */ /* 0x000fc600078e00ff */
[----:B------:R-:W-:Y:S01]  /*1fc0*/  STL [R1+0x5c], R12 ;  /* 0x00005c0c01007387 */ /* 0x000fe20000100800 */
[--C-:B------:R-:W-:Y:S01]  /*1fd0*/  @!P6 IMAD.IADD R0, R0, 0x1, -R26.reuse ;  /* 0x000000010000e824 */ /* 0x100fe200078e0a1a */
[----:B------:R-:W-:Y:S01]  /*1fe0*/  ISETP.GE.AND P6, PT, R4, RZ, PT ;  /* 0x000000ff0400720c */ /* 0x000fe20003fc6270 */
[----:B------:R-:W-:Y:S01]  /*1ff0*/  @!P0 IMAD.IADD R5, R5, 0x1, -R26 ;  /* 0x0000000105058824 */ /* 0x000fe200078e0a1a */
[----:B------:R0:W-:Y:S01]  /*2000*/  STL [R1+0x54], R10 ;  /* 0x0000540a01007387 */ /* 0x0001e20000100800 */
[----:B------:R-:W-:Y:S01]  /*2010*/  IMAD.MOV R9, RZ, RZ, -R9 ;  /* 0x000000ffff097224 */ /* 0x000fe200078e0a09 */
[----:B------:R-:W-:Y:S01]  /*2020*/  ISETP.GT.U32.AND P3, PT, R26, R0, PT ;  /* 0x000000001a00720c */ /* 0x000fe20003f64070 */
[----:B------:R-:W-:Y:S01]  /*2030*/  IMAD.HI.U32 R4, R2, R7, RZ ;  /* 0x0000000702047227 */ /* 0x000fe200078e00ff */
[----:B------:R-:W-:-:S03]  /*2040*/  ISETP.GE.AND P0, PT, R6, RZ, PT ;  /* 0x000000ff0600720c */ /* 0x000fc60003f06270 */
[----:B------:R-:W-:Y:S02]  /*2050*/  @!P4 IMAD.IADD R3, R3, 0x1, -R26 ;  /* 0x000000010303c824 */ /* 0x000fe400078e0a1a */
[C---:B------:R-:W-:Y:S02]  /*2060*/  IMAD R8, R26.reuse, R9, R8 ;  /* 0x000000091a087224 */ /* 0x040fe400078e0208 */
[----:B0-----:R-:W-:Y:S01]  /*2070*/  IMAD.MOV.U32 R10, RZ, RZ, R5 ;  /* 0x000000ffff0a7224 */ /* 0x001fe200078e0005 */
[----:B------:R-:W-:Y:S01]  /*2080*/  IADD3 R5, R27, 0x94, RZ ;  /* 0x000000941b057810 */ /* 0x000fe20007ffe0ff */
[----:B------:R-:W-:Y:S02]  /*2090*/  IMAD.MOV R4, RZ, RZ, -R4 ;  /* 0x000000ffff047224 */ /* 0x000fe400078e0a04 */
[----:B------:R-:W-:Y:S01]  /*20a0*/  @!P1 IMAD.MOV R10, RZ, RZ, -R10 ;  /* 0x000000ffff0a9224 */ /* 0x000fe200078e0a0a */
[C---:B------:R-:W-:Y:S01]  /*20b0*/  ISETP.GT.U32.AND P1, PT, R26.reuse, R3, PT ;  /* 0x000000031a00720c */ /* 0x040fe20003f24070 */
[----:B------:R-:W-:Y:S01]  /*20c0*/  IMAD R7, R26, R4, R7 ;  /* 0x000000041a077224 */ /* 0x000fe200078e0207 */
[----:B------:R-:W-:Y:S01]  /*20d0*/  ISETP.GE.AND P4, PT, R5, RZ, PT ;  /* 0x000000ff0500720c */ /* 0x000fe20003f86270 */
[----:B------:R-:W-:Y:S01]  /*20e0*/  @!P3 IMAD.IADD R0, R0, 0x1, -R26 ;  /* 0x000000010000b824 */ /* 0x000fe200078e0a1a */
[----:B------:R-:W-:Y:S01]  /*20f0*/  ISETP.GT.U32.AND P3, PT, R26, R8, PT ;  /* 0x000000081a00720c */ /* 0x000fe20003f64070 */
[----:B------:R0:W-:Y:S01]  /*2100*/  STL [R1+0x50], R10 ;  /* 0x0000500a01007387 */ /* 0x0001e20000100800 */
[----:B------:R-:W-:Y:S01]  /*2110*/  IABS R5, R5 ;  /* 0x0000000500057213 */ /* 0x000fe20000000000 */
[----:B------:R-:W-:Y:S01]  /*2120*/  IMAD.MOV.U32 R6, RZ, RZ, R0 ;  /* 0x000000ffff067224 */ /* 0x000fe200078e0000 */
[----:B------:R-:W-:-:S03]  /*2130*/  IADD3 R0, R27, 0x88, RZ ;  /* 0x000000881b007810 */ /* 0x000fc60007ffe0ff */
[----:B------:R-:W-:Y:S01]  /*2140*/  IMAD.MOV.U32 R4, RZ, RZ, R5 ;  /* 0x000000ffff047224 */ /* 0x000fe200078e0005 */
[----:B------:R-:W-:Y:S01]  /*2150*/  IADD3 R5, R27, 0x8c, RZ ;  /* 0x0000008c1b057810 */ /* 0x000fe20007ffe0ff */
[----:B------:R-:W-:Y:S01]  /*2160*/  @!P1 IMAD.IADD R3, R3, 0x1, -R26 ;  /* 0x0000000103039824 */ /* 0x000fe200078e0a1a */
[----:B------:R-:W-:Y:S01]  /*2170*/  ISETP.GT.U32.AND P1, PT, R26, R7, PT ;  /* 0x000000071a00720c */ /* 0x000fe20003f24070 */
[----:B------:R-:W-:Y:S01]  /*2180*/  IMAD.HI.U32 R9, R2, R4, RZ ;  /* 0x0000000402097227 */ /* 0x000fe200078e00ff */
[----:B------:R-:W-:-:S03]  /*2190*/  IABS R16, R5 ;  /* 0x0000000500107213 */ /* 0x000fc60000000000 */
[----:B------:R-:W-:Y:S02]  /*21a0*/  @!P3 IMAD.IADD R8, R8, 0x1, -R26 ;  /* 0x000000010808b824 */ /* 0x000fe400078e0a1a */
[----:B------:R-:W-:Y:S02]  /*21b0*/  IMAD.MOV R9, RZ, RZ, -R9 ;  /* 0x000000ffff097224 */ /* 0x000fe400078e0a09 */
[----:B------:R-:W-:Y:S01]  /*21c0*/  @!P5 IMAD.MOV R6, RZ, RZ, -R6 ;  /* 0x000000ffff06d224 */ /* 0x000fe200078e0a06 */
[----:B------:R-:W-:Y:S01]  /*21d0*/  ISETP.GE.AND P5, PT, R11, RZ, PT ;  /* 0x000000ff0b00720c */ /* 0x000fe20003fa6270 */
[C---:B------:R-:W-:Y:S01]  /*21e0*/  IMAD R4, R26.reuse, R9, R4 ;  /* 0x000000091a047224 */ /* 0x040fe200078e0204 */
[----:B------:R-:W-:Y:S01]  /*21f0*/  IABS R11, R11 ;  /* 0x0000000b000b7213 */ /* 0x000fe20000000000 */
[----:B------:R-:W-:Y:S01]  /*2200*/  @!P1 IMAD.IADD R7, R7, 0x1, -R26 ;  /* 0x0000000107079824 */ /* 0x000fe200078e0a1a */
[----:B------:R-:W-:Y:S01]  /*2210*/  ISETP.GT.U32.AND P3, PT, R26, R8, PT ;  /* 0x000000081a00720c */ /* 0x000fe20003f64070 */
[----:B------:R-:W-:Y:S01]  /*2220*/  IMAD.MOV.U32 R12, RZ, RZ, R3 ;  /* 0x000000ffff0c7224 */ /* 0x000fe200078e0003 */
[----:B------:R1:W-:Y:S01]  /*2230*/  STL [R1+0x4c], R6 ;  /* 0x00004c0601007387 */ /* 0x0003e20000100800 */
[----:B0-----:R-:W-:Y:S01]  /*2240*/  IMAD.HI.U32 R10, R2, R11, RZ ;  /* 0x0000000b020a7227 */ /* 0x001fe200078e00ff */
[----:B------:R-:W-:-:S03]  /*2250*/  ISETP.GT.U32.AND P1, PT, R26, R7, PT ;  /* 0x000000071a00720c */ /* 0x000fc60003f24070 */
[----:B------:R-:W-:Y:S01]  /*2260*/  @!P2 IMAD.MOV R12, RZ, RZ, -R12 ;  /* 0x000000ffff0ca224 */ /* 0x000fe200078e0a0c */
[----:B------:R-:W-:Y:S01]  /*2270*/  ISETP.GT.U32.AND P2, PT, R26, R4, PT ;  /* 0x000000041a00720c */ /* 0x000fe20003f44070 */
[----:B------:R-:W-:Y:S01]  /*2280*/  IMAD.HI.U32 R3, R2, R16, RZ ;  /* 0x0000001002037227 */ /* 0x000fe200078e00ff */
[----:B-1----:R-:W-:-:S03]  /*2290*/  IABS R6, R0 ;  /* 0x0000000000067213 */ /* 0x002fc60000000000 */
[----:B------:R-:W-:Y:S01]  /*22a0*/  IMAD.MOV R10, RZ, RZ, -R10 ;  /* 0x000000ffff0a7224 */ /* 0x000fe200078e0a0a */
[----:B------:R0:W-:Y:S01]  /*22b0*/  STL [R1+0x48], R12 ;  /* 0x0000480c01007387 */ /* 0x0001e20000100800 */
[----:B------:R-:W-:Y:S02]  /*22c0*/  IMAD.MOV R3, RZ, RZ, -R3 ;  /* 0x000000ffff037224 */ /* 0x000fe400078e0a03 */
[----:B------:R-:W-:Y:S01]  /*22d0*/  @!P3 IMAD.IADD R8, R8, 0x1, -R26 ;  /* 0x000000010808b824 */ /* 0x000fe200078e0a1a */
[----:B------:R-:W-:Y:S01]  /*22e0*/  ISETP.GE.AND P3, PT, R5, RZ, PT ;  /* 0x000000ff0500720c */ /* 0x000fe20003f66270 */
[C---:B------:R-:W-:Y:S01]  /*22f0*/  IMAD R11, R26.reuse, R10, R11 ;  /* 0x0000000a1a0b7224 */ /* 0x040fe200078e020b */
[C---:B------:R-:W-:Y:S01]  /*2300*/  IADD3 R5, R27.reuse, 0x84, RZ ;  /* 0x000000841b057810 */ /* 0x040fe20007ffe0ff */
[C---:B------:R-:W-:Y:S01]  /*2310*/  IMAD R16, R26.reuse, R3, R16 ;  /* 0x000000031a107224 */ /* 0x040fe200078e0210 */
[----:B------:R-:W-:Y:S01]  /*2320*/  IADD3 R3, R27, 0x80, RZ ;  /* 0x000000801b037810 */ /* 0x000fe20007ffe0ff */
[----:B------:R-:W-:Y:S01]  /*2330*/  @!P1 IMAD.IADD R7, R7, 0x1, -R26 ;  /* 0x0000000107079824 */ /* 0x000fe200078e0a1a */
[----:B------:R-:W-:Y:S01]  /*2340*/  ISETP.GT.U32.AND P1, PT, R26, R11, PT ;  /* 0x0000000b1a00720c */ /* 0x000fe20003f24070 */
[----:B------:R-:W-:Y:S01]  /*2350*/  IMAD.MOV.U32 R13, RZ, RZ, R8 ;  /* 0x000000ffff0d7224 */ /* 0x000fe200078e0008 */
[----:B------:R-:W-:Y:S01]  /*2360*/  IABS R15, R5 ;  /* 0x00000005000f7213 */ /* 0x000fe20000000000 */
[----:B------:R-:W-:Y:S01]  /*2370*/  @!P2 IMAD.IADD R4, R4, 0x1, -R26 ;  /* 0x000000010404a824 */ /* 0x000fe200078e0a1a */
[----:B------:R-:W-:Y:S01]  /*2380*/  IABS R14, R3 ;  /* 0x00000003000e7213 */ /* 0x000fe20000000000 */
[----:B------:R-:W-:Y:S01]  /*2390*/  @!P6 IMAD.MOV R13, RZ, RZ, -R13 ;  /* 0x000000ffff0de224 */ /* 0x000fe200078e0a0d */
[----:B------:R-:W-:Y:S01]  /*23a0*/  ISETP.GT.U32.AND P6, PT, R26, R16, PT ;  /* 0x000000101a00720c */ /* 0x000fe20003fc4070 */
[----:B------:R-:W-:Y:S01]  /*23b0*/  IMAD.HI.U32 R9, R2, R6, RZ ;  /* 0x0000000602097227 */ /* 0x000fe200078e00ff */
[----:B------:R-:W-:-:S02]  /*23c0*/  ISETP.GT.U32.AND P2, PT, R26, R4, PT ;  /* 0x000000041a00720c */ /* 0x000fc40003f44070 */
[----:B------:R1:W-:Y:S01]  /*23d0*/  STL [R1+0x3c], R13 ;  /* 0x00003c0d01007387 */ /* 0x0003e20000100800 */
[----:B------:R-:W-:Y:S01]  /*23e0*/  IMAD.MOV R9, RZ, RZ, -R9 ;  /* 0x000000ffff097224 */ /* 0x000fe200078e0a09 */
[----:B------:R-:W-:Y:S01]  /*23f0*/  IADD3 R10, R27, 0x78, RZ ;  /* 0x000000781b0a7810 */ /* 0x000fe20007ffe0ff */
[----:B------:R-:W-:Y:S01]  /*2400*/  @!P1 IMAD.IADD R11, R11, 0x1, -R26 ;  /* 0x000000010b0b9824 */ /* 0x000fe200078e0a1a */
[----:B------:R-:W-:Y:S01]  /*2410*/  ISETP.GE.AND P1, PT, R5, RZ, PT ;  /* 0x000000ff0500720c */ /* 0x000fe20003f26270 */
[----:B0-----:R-:W-:Y:S01]  /*2420*/  IMAD.MOV.U32 R12, RZ, RZ, R7 ;  /* 0x000000ffff0c7224 */ /* 0x001fe200078e0007 */
[----:B------:R-:W-:Y:S01]  /*2430*/  IADD3 R5, R27, 0x70, RZ ;  /* 0x000000701b057810 */ /* 0x000fe20007ffe0ff */
[----:B------:R-:W-:Y:S01]  /*2440*/  IMAD R6, R26, R9, R6 ;  /* 0x000000091a067224 */ /* 0x000fe200078e0206 */
[----:B------:R-:W-:Y:S01]  /*2450*/  IABS R9, R10 ;  /* 0x0000000a00097213 */ /* 0x000fe20000000000 */
[----:B------:R-:W-:Y:S01]  /*2460*/  @!P6 IMAD.IADD R16, R16, 0x1, -R26 ;  /* 0x000000011010e824 */ /* 0x000fe200078e0a1a */
[----:B------:R-:W-:Y:S01]  /*2470*/  ISETP.GT.U32.AND P6, PT, R26, R11, PT ;  /* 0x0000000b1a00720c */ /* 0x000fe20003fc4070 */
[----:B------:R-:W-:-:S04]  /*2480*/  IMAD.HI.U32 R7, R2, R15, RZ ;  /* 0x0000000f02077227 */ /* 0x000fc800078e00ff */
[----:B------:R-:W-:Y:S01]  /*2490*/  @!P2 IMAD.IADD R4, R4, 0x1, -R26 ;  /* 0x000000010404a824 */ /* 0x000fe200078e0a1a */
[----:B------:R-:W-:Y:S01]  /*24a0*/  ISETP.GT.U32.AND P2, PT, R26, R6, PT ;  /* 0x000000061a00720c */ /* 0x000fe20003f44070 */
[----:B------:R-:W-:Y:S02]  /*24b0*/  IMAD.MOV R7, RZ, RZ, -R7 ;  /* 0x000000ffff077224 */ /* 0x000fe400078e0a07 */
[----:B------:R-:W-:Y:S01]  /*24c0*/  IMAD.MOV.U32 R8, RZ, RZ, R4 ;  /* 0x000000ffff087224 */ /* 0x000fe200078e0004 */
[----:B------:R-:W-:Y:S01]  /*24d0*/  IADD3 R4, R27, 0x7c, RZ ;  /* 0x0000007c1b047810 */ /* 0x000fe20007ffe0ff */
[----:B------:R-:W-:Y:S01]  /*24e0*/  @!P0 IMAD.MOV R12, RZ, RZ, -R12 ;  /* 0x000000ffff0c8224 */ /* 0x000fe200078e0a0c */
[----:B------:R-:W-:Y:S01]  /*24f0*/  ISETP.GE.AND P0, PT, R0, RZ, PT ;  /* 0x000000ff0000720c */ /* 0x000fe20003f06270 */
[C---:B------:R-:W-:Y:S01]  /*2500*/  IMAD R15, R26.reuse, R7, R15 ;  /* 0x000000071a0f7224 */ /* 0x040fe200078e020f */
[----:B-1----:R-:W-:Y:S01]  /*2510*/  IABS R13, R4 ;  /* 0x00000004000d7213 */ /* 0x002fe20000000000 */
[----:B------:R-:W-:Y:S01]  /*2520*/  @!P4 IMAD.MOV R8, RZ, RZ, -R8 ;  /* 0x000000ffff08c224 */ /* 0x000fe200078e0a08 */
[----:B------:R-:W-:Y:S01]  /*2530*/  ISETP.GT.U32.AND P4, PT, R26, R16, PT ;  /* 0x000000101a00720c */ /* 0x000fe20003f84070 */
[----:B------:R-:W-:Y:S01]  /*2540*/  IMAD.HI.U32 R0, R2, R14, RZ ;  /* 0x0000000e02007227 */ /* 0x000fe200078e00ff */
[----:B------:R-:W-:Y:S03]  /*2550*/  STL [R1+0x38], R12 ;  /* 0x0000380c01007387 */ /* 0x000fe60000100800 */
[----:B------:R-:W-:Y:S01]  /*2560*/  @!P6 IMAD.IADD R11, R11, 0x1, -R26 ;  /* 0x000000010b0be824 */ /* 0x000fe200078e0a1a */
[----:B------:R0:W-:Y:S01]  /*2570*/  STL [R1+0x34], R8 ;  /* 0x0000340801007387 */ /* 0x0001e20000100800 */
[----:B------:R-:W-:Y:S01]  /*2580*/  ISETP.GT.U32.AND P6, PT, R26, R15, PT ;  /* 0x0000000f1a00720c */ /* 0x000fe20003fc4070 */
[----:B------:R-:W-:-:S02]  /*2590*/  IMAD.MOV R0, RZ, RZ, -R0 ;  /* 0x000000ffff007224 */ /* 0x000fc400078e0a00 */
[----:B------:R-:W-:Y:S02]  /*25a0*/  @!P2 IMAD.IADD R6, R6, 0x1, -R26 ;  /* 0x000000010606a824 */ /* 0x000fe400078e0a1a */
[----:B------:R-:W-:Y:S01]  /*25b0*/  IMAD R14, R26, R0, R14 ;  /* 0x000000001a0e7224 */ /* 0x000fe200078e020e */
[----:B------:R-:W-:Y:S01]  /*25c0*/  IADD3 R0, R27, 0x74, RZ ;  /* 0x000000741b007810 */ /* 0x000fe20007ffe0ff */
[----:B------:R-:W-:Y:S01]  /*25d0*/  @!P4 IMAD.IADD R16, R16, 0x1, -R26 ;  /* 0x000000011010c824 */ /* 0x000fe200078e0a1a */
[----:B------:R-:W-:Y:S01]  /*25e0*/  ISETP.GT.U32.AND P2, PT, R26, R6, PT ;  /* 0x000000061a00720c */ /* 0x000fe20003f44070 */
[----:B0-----:R-:W-:Y:S01]  /*25f0*/  IMAD.HI.U32 R8, R2, R13, RZ ;  /* 0x0000000d02087227 */ /* 0x001fe200078e00ff */
[----:B------:R-:W-:Y:S02]  /*2600*/  ISETP.GT.U32.AND P4, PT, R26, R14, PT ;  /* 0x0000000e1a00720c */ /* 0x000fe40003f84070 */
[----:B------:R-:W-:Y:S01]  /*2610*/  IABS R7, R0 ;  /* 0x0000000000077213 */ /* 0x000fe20000000000 */
[----:B------:R-:W-:-:S02]  /*2620*/  IMAD.MOV R8, RZ, RZ, -R8 ;  /* 0x000000ffff087224 */ /* 0x000fc400078e0a08 */
[--C-:B------:R-:W-:Y:S02]  /*2630*/  @!P6 IMAD.IADD R15, R15, 0x1, -R26.reuse ;  /* 0x000000010f0fe824 */ /* 0x100fe400078e0a1a */
[----:B------:R-:W-:Y:S01]  /*2640*/  IMAD R13, R26, R8, R13 ;  /* 0x000000081a0d7224 */ /* 0x000fe200078e020d */
[----:B------:R-:W-:Y:S01]  /*2650*/  IABS R8, R5 ;  /* 0x0000000500087213 */ /* 0x000fe20000000000 */
[----:B------:R-:W-:Y:S02]  /*2660*/  IMAD.MOV.U32 R18, RZ, RZ, R11 ;  /* 0x000000ffff127224 */ /* 0x000fe400078e000b */
[--C-:B------:R-:W-:Y:S01]  /*2670*/  @!P2 IMAD.IADD R6, R6, 0x1, -R26.reuse ;  /* 0x000000010606a824 */ /* 0x100fe200078e0a1a */
[----:B------:R-:W-:Y:S01]  /*2680*/  ISETP.GT.U32.AND P6, PT, R26, R13, PT ;  /* 0x0000000d1a00720c */ /* 0x000fe20003fc4070 */
[----:B------:R-:W-:Y:S01]  /*2690*/  @!P4 IMAD.IADD R14, R14, 0x1, -R26 ;  /* 0x000000010e0ec824 */ /* 0x000fe200078e0a1a */
[----:B------:R-:W-:Y:S01]  /*26a0*/  ISETP.GE.AND P2, PT, R3, RZ, PT ;  /* 0x000000ff0300720c */ /* 0x000fe20003f46270 */
[----:B------:R-:W-:Y:S01]  /*26b0*/  @!P5 IMAD.MOV R18, RZ, RZ, -R18 ;  /* 0x000000ffff12d224 */ /* 0x000fe200078e0a12 */
[----:B------:R-:W-:Y:S01]  /*26c0*/  ISETP.GT.U32.AND P5, PT, R26, R15, PT ;  /* 0x0000000f1a00720c */ /* 0x000fe20003fa4070 */
[----:B------:R-:W-:Y:S01]  /*26d0*/  IMAD.HI.U32 R3, R2, R7, RZ ;  /* 0x0000000702037227 */ /* 0x000fe200078e00ff */
[----:B------:R-:W-:-:S02]  /*26e0*/  ISETP.GE.AND P4, PT, R4, RZ, PT ;  /* 0x000000ff0400720c */ /* 0x000fc40003f86270 */
[----:B------:R-:W-:Y:S01]  /*26f0*/  IADD3 R4, R27, 0x6c, RZ ;  /* 0x0000006c1b047810 */ /* 0x000fe20007ffe0ff */
[----:B------:R-:W-:Y:S01]  /*2700*/  IMAD.MOV R3, RZ, RZ, -R3 ;  /* 0x000000ffff037224 */ /* 0x000fe200078e0a03 */
[----:B------:R-:W-:Y:S01]  /*2710*/  STL [R1+0x30], R18 ;  /* 0x0000301201007387 */ /* 0x000fe20000100800 */
[----:B------:R-:W-:-:S04]  /*2720*/  IMAD.HI.U32 R11, R2, R8, RZ ;  /* 0x00000008020b7227 */ /* 0x000fc800078e00ff */
[----:B------:R-:W-:Y:S01]  /*2730*/  @!P6 IMAD.IADD R13, R13, 0x1, -R26 ;  /* 0x000000010d0de824 */ /* 0x000fe200078e0a1a */
[----:B------:R-:W-:Y:S01]  /*2740*/  ISETP.GT.U32.AND P6, PT, R26, R14, PT ;  /* 0x0000000e1a00720c */ /* 0x000fe20003fc4070 */
[----:B------:R-:W-:-:S04]  /*2750*/  IMAD.HI.U32 R12, R2, R9, RZ ;  /* 0x00000009020c7227 */ /* 0x000fc800078e00ff */
[C---:B------:R-:W-:Y:S01]  /*2760*/  IMAD R7, R26.reuse, R3, R7 ;  /* 0x000000031a077224 */ /* 0x040fe200078e0207 */
[----:B------:R-:W-:Y:S01]  /*2770*/  IADD3 R3, R27, 0x68, RZ ;  /* 0x000000681b037810 */ /* 0x000fe20007ffe0ff */
[----:B------:R-:W-:Y:S02]  /*2780*/  IMAD.MOV R11, RZ, RZ, -R11 ;  /* 0x000000ffff0b7224 */ /* 0x000fe400078e0a0b */
[----:B------:R-:W-:Y:S02]  /*2790*/  IMAD.MOV R12, RZ, RZ, -R12 ;  /* 0x000000ffff0c7224 */ /* 0x000fe400078e0a0c */
[C---:B------:R-:W-:Y:S02]  /*27a0*/  IMAD R8, R26.reuse, R11, R8 ;  /* 0x0000000b1a087224 */ /* 0x040fe400078e0208 */
[----:B------:R-:W-:Y:S01]  /*27b0*/  @!P5 IMAD.IADD R15, R15, 0x1, -R26 ;  /* 0x000000010f0fd824 */ /* 0x000fe200078e0a1a */
[----:B------:R-:W-:Y:S01]  /*27c0*/  ISETP.GT.U32.AND P5, PT, R26, R7, PT ;  /* 0x000000071a00720c */ /* 0x000fe20003fa4070 */
[----:B------:R-:W-:-:S02]  /*27d0*/  IMAD.MOV.U32 R17, RZ, RZ, R16 ;  /* 0x000000ffff117224 */ /* 0x000fc400078e0010 */
[----:B------:R-:W-:Y:S01]  /*27e0*/  IMAD R9, R26, R12, R9 ;  /* 0x0000000c1a097224 */ /* 0x000fe200078e0209 */
[----:B------:R-:W-:Y:S01]  /*27f0*/  IABS R12, R4 ;  /* 0x00000004000c7213 */ /* 0x000fe20000000000 */
[----:B------:R-:W-:Y:S01]  /*2800*/  IMAD.MOV.U32 R16, RZ, RZ, R6 ;  /* 0x000000ffff107224 */ /* 0x000fe200078e0006 */
[----:B------:R-:W-:Y:S01]  /*2810*/  IABS R6, R3 ;  /* 0x0000000300067213 */ /* 0x000fe20000000000 */
[----:B------:R-:W-:Y:S01]  /*2820*/  @!P6 IMAD.IADD R14, R14, 0x1, -R26 ;  /* 0x000000010e0ee824 */ /* 0x000fe200078e0a1a */
[C---:B------:R-:W-:Y:S01]  /*2830*/  ISETP.GT.U32.AND P6, PT, R26.reuse, R8, PT ;  /* 0x000000081a00720c */ /* 0x040fe20003fc4070 */
[----:B------:R-:W-:Y:S01]  /*2840*/  @!P0 IMAD.MOV R16, RZ, RZ, -R16 ;  /* 0x000000ffff108224 */ /* 0x000fe200078e0a10 */
[C---:B------:R-:W-:Y:S01]  /*2850*/  ISETP.GT.U32.AND P0, PT, R26.reuse, R9, PT ;  /* 0x000000091a00720c */ /* 0x040fe20003f04070 */
[----:B------:R-:W-:Y:S01]  /*2860*/  @!P3 IMAD.MOV R17, RZ, RZ, -R17 ;  /* 0x000000ffff11b224 */ /* 0x000fe200078e0a11 */
[----:B------:R-:W-:Y:S01]  /*2870*/  ISETP.GT.U32.AND P3, PT, R26, R13, PT ;  /* 0x0000000d1a00720c */ /* 0x000fe20003f64070 */
[----:B------:R-:W-:-:S02]  /*2880*/  @!P5 IMAD.IADD R7, R7, 0x1, -R26 ;  /* 0x000000010707d824 */ /* 0x000fc400078e0a1a */
[----:B------:R-:W-:Y:S01]  /*2890*/  IMAD.HI.U32 R11, R2, R6, RZ ;  /* 0x00000006020b7227 */ /* 0x000fe200078e00ff */
[----:B------:R0:W-:Y:S03]  /*28a0*/  STL [R1+0x2c], R17 ;  /* 0x00002c1101007387 */ /* 0x0001e60000100800 */
[----:B------:R-:W-:Y:S01]  /*28b0*/  IMAD.MOV R11, RZ, RZ, -R11 ;  /* 0x000000ffff0b7224 */ /* 0x000fe200078e0a0b */
[----:B------:R1:W-:Y:S01]  /*28c0*/  STL [R1+0x28], R16 ;  /* 0x0000281001007387 */ /* 0x0003e20000100800 */
[--C-:B------:R-:W-:Y:S01]  /*28d0*/  @!P6 IMAD.IADD R8, R8, 0x1, -R26.reuse ;  /* 0x000000010808e824 */ /* 0x100fe200078e0a1a */
[----:B------:R-:W-:Y:S01]  /*28e0*/  ISETP.GT.U32.AND P6, PT, R26, R7, PT ;  /* 0x000000071a00720c */ /* 0x000fe20003fc4070 */
[--C-:B------:R-:W-:Y:S01]  /*28f0*/  @!P0 IMAD.IADD R9, R9, 0x1, -R26.reuse ;  /* 0x0000000109098824 */ /* 0x100fe200078e0a1a */
[----:B------:R-:W-:Y:S01]  /*2900*/  ISETP.GE.AND P0, PT, R0, RZ, PT ;  /* 0x000000ff0000720c */ /* 0x000fe20003f06270 */
[----:B------:R-:W-:Y:S01]  /*2910*/  @!P3 IMAD.IADD R13, R13, 0x1, -R26 ;  /* 0x000000010d0db824 */ /* 0x000fe200078e0a1a */
[----:B------:R-:W-:Y:S01]  /*2920*/  ISETP.GE.AND P3, PT, R10, RZ, PT ;  /* 0x000000ff0a00720c */ /* 0x000fe20003f66270 */
[----:B0-----:R-:W-:Y:S01]  /*2930*/  IMAD.MOV.U32 R17, RZ, RZ, R14 ;  /* 0x000000ffff117224 */ /* 0x001fe200078e000e */
[----:B------:R-:W-:Y:S01]  /*2940*/  ISETP.GT.U32.AND P5, PT, R26, R9, PT ;  /* 0x000000091a00720c */ /* 0x000fe20003fa4070 */
[----:B------:R-:W-:Y:S01]  /*2950*/  @!P4 IMAD.MOV R13, RZ, RZ, -R13 ;  /* 0x000000ffff0dc224 */ /* 0x000fe200078e0a0d */
[----:B------:R-:W-:Y:S01]  /*2960*/  IADD3 R10, R27, 0x64, RZ ;  /* 0x000000641b0a7810 */ /* 0x000fe20007ffe0ff */
[----:B-1----:R-:W-:-:S04]  /*2970*/  IMAD.HI.U32 R16, R2, R12, RZ ;  /* 0x0000000c02107227 */ /* 0x002fc800078e00ff */
[----:B------:R-:W-:Y:S02]  /*2980*/  IMAD.MOV R16, RZ, RZ, -R16 ;  /* 0x000000ffff107224 */ /* 0x000fe400078e0a10 */
[----:B------:R-:W-:Y:S01]  /*2990*/  @!P2 IMAD.MOV R17, RZ, RZ, -R17 ;  /* 0x000000ffff11a224 */ /* 0x000fe200078e0a11 */
[----:B------:R-:W-:Y:S01]  /*29a0*/  ISETP.GE.AND P2, PT, R5, RZ, PT ;  /* 0x000000ff0500720c */ /* 0x000fe20003f46270 */
[C---:B------:R-:W-:Y:S01]  /*29b0*/  IMAD R0, R26.reuse, R16, R12 ;  /* 0x000000101a007224 */ /* 0x040fe200078e020c */
[----:B------:R-:W-:Y:S01]  /*29c0*/  IABS R12, R10 ;  /* 0x0000000a000c7213 */ /* 0x000fe20000000000 */
[C---:B------:R-:W-:Y:S01]  /*29d0*/  IMAD R5, R26.reuse, R11, R6 ;  /* 0x0000000b1a057224 */ /* 0x040fe200078e0206 */
[----:B------:R-:W-:Y:S01]  /*29e0*/  IADD3 R6, R27, 0x60, RZ ;  /* 0x000000601b067810 */ /* 0x000fe20007ffe0ff */
[--C-:B------:R-:W-:Y:S01]  /*29f0*/  @!P6 IMAD.IADD R7, R7, 0x1, -R26.reuse ;  /* 0x000000010707e824 */ /* 0x100fe200078e0a1a */
[C---:B------:R-:W-:Y:S01]  /*2a00*/  ISETP.GT.U32.AND P4, PT, R26.reuse, R0, PT ;  /* 0x000000001a00720c */ /* 0x040fe20003f84070 */
[----:B------:R-:W-:Y:S01]  /*2a10*/  IMAD.MOV.U32 R18, RZ, RZ, R15 ;  /* 0x000000ffff127224 */ /* 0x000fe200078e000f */
[----:B------:R-:W-:Y:S01]  /*2a20*/  ISETP.GT.U32.AND P6, PT, R26, R5, PT ;  /* 0x000000051a00720c */ /* 0x000fe20003fc4070 */
[----:B------:R-:W-:Y:S01]  /*2a30*/  @!P5 IMAD.IADD R9, R9, 0x1, -R26 ;  /* 0x000000010909d824 */ /* 0x000fe200078e0a1a */
[----:B------:R-:W-:Y:S01]  /*2a40*/  ISETP.GE.AND P5, PT, R4, RZ, PT ;  /* 0x000000ff0400720c */ /* 0x000fe20003fa6270 */
[----:B------:R-:W-:Y:S01]  /*2a50*/  @!P1 IMAD.MOV R18, RZ, RZ, -R18 ;  /* 0x000000ffff129224 */ /* 0x000fe200078e0a12 */
[----:B------:R-:W-:Y:S01]  /*2a60*/  ISETP.GT.U32.AND P1, PT, R26, R8, PT ;  /* 0x000000081a00720c */ /* 0x000fe20003f24070 */
[----:B------:R-:W-:Y:S01]  /*2a70*/  IMAD.HI.U32 R11, R2, R12, RZ ;  /* 0x0000000c020b7227 */ /* 0x000fe200078e00ff */
[----:B------:R-:W-:-:S02]  /*2a80*/  IABS R4, R6 ;  /* 0x0000000600047213 */ /* 0x000fc40000000000 */
[----:B------:R-:W-:Y:S01]  /*2a90*/  STL [R1+0x24], R18 ;  /* 0x0000241201007387 */ /* 0x000fe20000100800 */
[----:B------:R-:W-:Y:S01]  /*2aa0*/  IMAD.MOV R11, RZ, RZ, -R11 ;  /* 0x000000ffff0b7224 */ /* 0x000fe200078e0a0b */
[----:B------:R-:W-:Y:S01]  /*2ab0*/  IADD3 R16, R27, 0x38, RZ ;  /* 0x000000381b107810 */ /* 0x000fe20007ffe0ff */
[--C-:B------:R-:W-:Y:S01]  /*2ac0*/  @!P4 IMAD.IADD R0, R0, 0x1, -R26.reuse ;  /* 0x000000010000c824 */ /* 0x100fe200078e0a1a */
[----:B------:R-:W-:Y:S01]  /*2ad0*/  STL [R1+0x20], R17 ;  /* 0x0000201101007387 */ /* 0x000fe20000100800 */
[----:B------:R-:W-:Y:S01]  /*2ae0*/  @!P6 IMAD.IADD R5, R5, 0x1, -R26 ;  /* 0x000000010505e824 */ /* 0x000fe200078e0a1a */
[----:B------:R-:W-:Y:S01]  /*2af0*/  ISETP.GE.AND P4, PT, R10, RZ, PT ;  /* 0x000000ff0a00720c */ /* 0x000fe20003f86270 */
[----:B------:R-:W-:Y:S01]  /*2b00*/  IMAD.MOV.U32 R10, RZ, RZ, R7 ;  /* 0x000000ffff0a7224 */ /* 0x000fe200078e0007 */
[----:B------:R0:W-:Y:S01]  /*2b10*/  STL [R1+0x1c], R13 ;  /* 0x00001c0d01007387 */ /* 0x0001e20000100800 */
[C---:B------:R-:W-:Y:S01]  /*2b20*/  ISETP.GT.U32.AND P6, PT, R26.reuse, R0, PT ;  /* 0x000000001a00720c */ /* 0x040fe20003fc4070 */
[----:B------:R-:W-:-:S02]  /*2b30*/  IMAD R12, R26, R11, R12 ;  /* 0x0000000b1a0c7224 */ /* 0x000fc400078e020c */
[----:B------:R-:W-:Y:S01]  /*2b40*/  @!P1 IMAD.IADD R8, R8, 0x1, -R26 ;  /* 0x0000000108089824 */ /* 0x000fe200078e0a1a */
[----:B------:R-:W-:Y:S01]  /*2b50*/  ISETP.GE.AND P1, PT, R3, RZ, PT ;  /* 0x000000ff0300720c */ /* 0x000fe20003f26270 */
[----:B------:R-:W-:Y:S01]  /*2b60*/  @!P0 IMAD.MOV R10, RZ, RZ, -R10 ;  /* 0x000000ffff0a8224 */ /* 0x000fe200078e0a0a */
[----:B------:R-:W-:Y:S01]  /*2b70*/  IADD3 R3, R27, 0x5c, RZ ;  /* 0x0000005c1b037810 */ /* 0x000fe20007ffe0ff */
[----:B------:R-:W-:Y:S01]  /*2b80*/  @!P2 IMAD.MOV R8, RZ, RZ, -R8 ;  /* 0x000000ffff08a224 */ /* 0x000fe200078e0a08 */
[----:B------:R-:W-:Y:S01]  /*2b90*/  ISETP.GT.U32.AND P0, PT, R26, R12, PT ;  /* 0x0000000c1a00720c */ /* 0x000fe20003f04070 */
[----:B0-----:R-:W-:Y:S01]  /*2ba0*/  IMAD.MOV.U32 R13, RZ, RZ, R9 ;  /* 0x000000ffff0d7224 */ /* 0x001fe200078e0009 */
[----:B------:R-:W-:Y:S01]  /*2bb0*/  IABS R11, R3 ;  /* 0x00000003000b7213 */ /* 0x000fe20000000000 */
[----:B------:R-:W-:Y:S01]  /*2bc0*/  IMAD.HI.U32 R9, R2, R4, RZ ;  /* 0x0000000402097227 */ /* 0x000fe200078e00ff */
[----:B------:R-:W-:-:S03]  /*2bd0*/  ISETP.GE.AND P2, PT, R6, RZ, PT ;  /* 0x000000ff0600720c */ /* 0x000fc60003f46270 */
[----:B------:R-:W-:Y:S01]  /*2be0*/  IMAD.MOV R7, RZ, RZ, -R9 ;  /* 0x000000ffff077224 */ /* 0x000fe200078e0a09 */
[C---:B------:R-:W-:Y:S01]  /*2bf0*/  IADD3 R9, R27.reuse, 0x54, RZ ;  /* 0x000000541b097810 */ /* 0x040fe20007ffe0ff */
[----:B------:R-:W-:Y:S01]  /*2c00*/  @!P3 IMAD.MOV R13, RZ, RZ, -R13 ;  /* 0x000000ffff0db224 */ /* 0x000fe200078e0a0d */
[C---:B------:R-:W-:Y:S01]  /*2c10*/  ISETP.GT.U32.AND P3, PT, R26.reuse, R5, PT ;  /* 0x000000051a00720c */ /* 0x040fe20003f64070 */
[----:B------:R-:W-:Y:S01]  /*2c20*/  IMAD R4, R26, R7, R4 ;  /* 0x000000071a047224 */ /* 0x000fe200078e0204 */
[----:B------:R-:W-:Y:S01]  /*2c30*/  IADD3 R7, R27, 0x58, RZ ;  /* 0x000000581b077810 */ /* 0x000fe20007ffe0ff */
[--C-:B------:R-:W-:Y:S01]  /*2c40*/  @!P6 IMAD.IADD R0, R0, 0x1, -R26.reuse ;  /* 0x000000010000e824 */ /* 0x100fe200078e0a1a */
[----:B------:R-:W-:Y:S01]  /*2c50*/  STL [R1+0x18], R13 ;  /* 0x0000180d01007387 */ /* 0x000fe20000100800 */
[----:B------:R-:W-:Y:S01]  /*2c60*/  @!P0 IMAD.IADD R12, R12, 0x1, -R26 ;  /* 0x000000010c0c8824 */ /* 0x000fe200078e0a1a */
[----:B------:R-:W-:Y:S02]  /*2c70*/  ISETP.GT.U32.AND P6, PT, R26, R4, PT ;  /* 0x000000041a00720c */ /* 0x000fe40003fc4070 */
[----:B------:R0:W-:Y:S01]  /*2c80*/  STL [R1+0x14], R10 ;  /* 0x0000140a01007387 */ /* 0x0001e20000100800 */
[----:B------:R-:W-:-:S02]  /*2c90*/  IABS R6, R7 ;  /* 0x0000000700067213 */ /* 0x000fc40000000000 */
[----:B------:R-:W-:Y:S01]  /*2ca0*/  ISETP.GE.AND P0, PT, R7, RZ, PT ;  /* 0x000000ff0700720c */ /* 0x000fe20003f06270 */
[----:B------:R1:W-:Y:S01]  /*2cb0*/  STL [R1+0x10], R8 ;  /* 0x0000100801007387 */ /* 0x0003e20000100800 */
[--C-:B------:R-:W-:Y:S01]  /*2cc0*/  @!P3 IMAD.IADD R5, R5, 0x1, -R26.reuse ;  /* 0x000000010505b824 */ /* 0x100fe200078e0a1a */
[----:B------:R-:W-:Y:S02]  /*2cd0*/  ISETP.GE.AND P3, PT, R3, RZ, PT ;  /* 0x000000ff0300720c */ /* 0x000fe40003f66270 */
[----:B------:R-:W-:Y:S01]  /*2ce0*/  IABS R7, R9 ;  /* 0x0000000900077213 */ /* 0x000fe20000000000 */
[----:B------:R-:W-:Y:S02]  /*2cf0*/  @!P1 IMAD.MOV R5, RZ, RZ, -R5 ;  /* 0x000000ffff059224 */ /* 0x000fe400078e0a05 */
[----:B------:R-:W-:Y:S01]  /*2d00*/  @!P6 IMAD.IADD R4, R4, 0x1, -R26 ;  /* 0x000000010404e824 */ /* 0x000fe200078e0a1a */
[----:B------:R-:W-:Y:S01]  /*2d10*/  ISETP.GT.U32.AND P6, PT, R26, R12, PT ;  /* 0x0000000c1a00720c */ /* 0x000fe20003fc4070 */
[----:B0-----:R-:W-:-:S02]  /*2d20*/  IMAD.MOV.U32 R10, RZ, RZ, R0 ;  /* 0x000000ffff0a7224 */ /* 0x001fc400078e0000 */
[----:B-1----:R-:W-:-:S04]  /*2d30*/  IMAD.HI.U32 R8, R2, R11, RZ ;  /* 0x0000000b02087227 */ /* 0x002fc800078e00ff */
[----:B------:R-:W-:Y:S02]  /*2d40*/  IMAD.MOV R3, RZ, RZ, -R8 ;  /* 0x000000ffff037224 */ /* 0x000fe400078e0a08 */
[----:B------:R-:W-:-:S04]  /*2d50*/  IMAD.HI.U32 R0, R2, R6, RZ ;  /* 0x0000000602007227 */ /* 0x000fc800078e00ff */
[C---:B------:R-:W-:Y:S01]  /*2d60*/  IMAD R11, R26.reuse, R3, R11 ;  /* 0x000000031a0b7224 */ /* 0x040fe200078e020b */
[----:B------:R-:W-:Y:S01]  /*2d70*/  IADD3 R3, R27, 0x50, RZ ;  /* 0x000000501b037810 */ /* 0x000fe20007ffe0ff */
[----:B------:R-:W-:Y:S02]  /*2d80*/  IMAD.MOV R0, RZ, RZ, -R0 ;  /* 0x000000ffff007224 */ /* 0x000fe400078e0a00 */
[----:B------:R-:W-:Y:S01]  /*2d90*/  @!P5 IMAD.MOV R10, RZ, RZ, -R10 ;  /* 0x000000ffff0ad224 */ /* 0x000fe200078e0a0a */
[C---:B------:R-:W-:Y:S01]  /*2da0*/  ISETP.GT.U32.AND P1, PT, R26.reuse, R11, PT ;  /* 0x0000000b1a00720c */ /* 0x040fe20003f24070 */
[C---:B------:R-:W-:Y:S01]  /*2db0*/  IMAD R6, R26.reuse, R0, R6 ;  /* 0x000000001a067224 */ /* 0x040fe200078e0206 */
[----:B------:R-:W-:Y:S01]  /*2dc0*/  ISETP.GT.U32.AND P5, PT, R26, R4, PT ;  /* 0x000000041a00720c */ /* 0x000fe20003fa4070 */
[----:B------:R-:W-:Y:S01]  /*2dd0*/  @!P6 IMAD.IADD R12, R12, 0x1, -R26 ;  /* 0x000000010c0ce824 */ /* 0x000fe200078e0a1a */
[----:B------:R-:W-:Y:S01]  /*2de0*/  IABS R8, R3 ;  /* 0x0000000300087213 */ /* 0x000fe20000000000 */
[----:B------:R0:W-:Y:S01]  /*2df0*/  STL [R1+0x8], R10 ;  /* 0x0000080a01007387 */ /* 0x0001e20000100800 */
[----:B------:R-:W-:Y:S01]  /*2e00*/  ISETP.GT.U32.AND P6, PT, R26, R6, PT ;  /* 0x000000061a00720c */ /* 0x000fe20003fc4070 */
[----:B------:R-:W-:-:S02]  /*2e10*/  IMAD.MOV.U32 R13, RZ, RZ, R12 ;  /* 0x000000ffff0d7224 */ /* 0x000fc400078e000c */
[C---:B------:R-:W-:Y:S01]  /*2e20*/  IMAD.HI.U32 R0, R2.reuse, R8, RZ ;  /* 0x0000000802007227 */ /* 0x040fe200078e00ff */
[----:B------:R1:W-:Y:S03]  /*2e30*/  STL [R1+0x4], R5 ;  /* 0x0000040501007387 */ /* 0x0003e60000100800 */
[----:B------:R-:W-:Y:S01]  /*2e40*/  @!P1 IMAD.IADD R11, R11, 0x1, -R26 ;  /* 0x000000010b0b9824 */ /* 0x000fe200078e0a1a */
[----:B------:R-:W-:Y:S01]  /*2e50*/  ISETP.GE.AND P1, PT, R3, RZ, PT ;  /* 0x000000ff0300720c */ /* 0x000fe20003f26270 */
[----:B0-----:R-:W-:-:S04]  /*2e60*/  IMAD.HI.U32 R10, R2, R7, RZ ;  /* 0x00000007020a7227 */ /* 0x001fc800078e00ff */
[----:B------:R-:W-:Y:S01]  /*2e70*/  @!P4 IMAD.MOV R13, RZ, RZ, -R13 ;  /* 0x000000ffff0dc224 */ /* 0x000fe200078e0a0d */
[----:B------:R-:W-:Y:S01]  /*2e80*/  ISETP.GT.U32.AND P4, PT, R26, R11, PT ;  /* 0x0000000b1a00720c */ /* 0x000fe20003f84070 */
[----:B------:R-:W-:Y:S01]  /*2e90*/  IMAD.MOV R10, RZ, RZ, -R10 ;  /* 0x000000ffff0a7224 */ /* 0x000fe200078e0a0a */
[----:B-1----:R-:W-:Y:S01]  /*2ea0*/  IADD3 R5, R27, 0x4c, RZ ;  /* 0x0000004c1b057810 */ /* 0x002fe20007ffe0ff */
[----:B------:R-:W-:Y:S01]  /*2eb0*/  @!P5 IMAD.IADD R4, R4, 0x1, -R26 ;  /* 0x000000010404d824 */ /* 0x000fe200078e0a1a */
[----:B------:R-:W-:Y:S01]  /*2ec0*/  ISETP.GE.AND P5, PT, R9, RZ, PT ;  /* 0x000000ff0900720c */ /* 0x000fe20003fa6270 */
[----:B------:R-:W-:Y:S01]  /*2ed0*/  IMAD.MOV R0, RZ, RZ, -R0 ;  /* 0x000000ffff007224 */ /* 0x000fe200078e0a00 */
[----:B------:R-:W-:Y:S01]  /*2ee0*/  IABS R9, R5 ;  /* 0x0000000500097213 */ /* 0x000fe20000000000 */
[----:B------:R-:W-:Y:S01]  /*2ef0*/  IMAD R7, R26, R10, R7 ;  /* 0x0000000a1a077224 */ /* 0x000fe200078e0207 */
[----:B------:R-:W-:Y:S01]  /*2f00*/  IABS R10, c[0x0][0x178] ;  /* 0x00005e00000a7a13 */ /* 0x000fe20000000000 */
[----:B------:R-:W-:Y:S01]  /*2f10*/  @!P6 IMAD.IADD R6, R6, 0x1, -R26 ;  /* 0x000000010606e824 */ /* 0x000fe200078e0a1a */
[----:B------:R0:W-:Y:S01]  /*2f20*/  STL [R1], R13 ;  /* 0x0000000d01007387 */ /* 0x0001e20000100800 */
[C---:B------:R-:W-:Y:S01]  /*2f30*/  IMAD R8, R26.reuse, R0, R8 ;  /* 0x000000001a087224 */ /* 0x040fe200078e0208 */
[----:B------:R-:W-:Y:S01]  /*2f40*/  IADD3 R0, R27, 0x48, RZ ;  /* 0x000000481b007810 */ /* 0x000fe20007ffe0ff */
[----:B------:R-:W-:Y:S01]  /*2f50*/  @!P2 IMAD.MOV R4, RZ, RZ, -R4 ;  /* 0x000000ffff04a224 */ /* 0x000fe200078e0a04 */
[C---:B------:R-:W-:Y:S01]  /*2f60*/  ISETP.GT.U32.AND P2, PT, R26.reuse, R7, PT ;  /* 0x000000071a00720c */ /* 0x040fe20003f44070 */
[----:B------:R-:W-:Y:S01]  /*2f70*/  @!P4 IMAD.IADD R11, R11, 0x1, -R26 ;  /* 0x000000010b0bc824 */ /* 0x000fe200078e0a1a */
[----:B------:R-:W-:Y:S01]  /*2f80*/  ISETP.GT.U32.AND P6, PT, R26, R6, PT ;  /* 0x000000061a00720c */ /* 0x000fe20003fc4070 */
[----:B------:R-:W-:Y:S01]  /*2f90*/  IMAD.HI.U32 R3, R2, R9, RZ ;  /* 0x0000000902037227 */ /* 0x000fe200078e00ff */
[----:B------:R-:W-:Y:S01]  /*2fa0*/  ISETP.GT.U32.AND P4, PT, R26, R8, PT ;  /* 0x000000081a00720c */ /* 0x000fe20003f84070 */
[----:B------:R-:W-:Y:S02]  /*2fb0*/  STL [R1+0x7b0], R4 ;  /* 0x0007b00401007387 */ /* 0x000fe40000100800 */
[----:B------:R-:W-:-:S02]  /*2fc0*/  IMAD.MOV R3, RZ, RZ, -R3 ;  /* 0x000000ffff037224 */ /* 0x000fc400078e0a03 */
[----:B------:R-:W-:Y:S01]  /*2fd0*/  IMAD.MOV.U32 R17, RZ, RZ, R10 ;  /* 0x000000ffff117224 */ /* 0x000fe200078e000a */
[----:B------:R-:W-:Y:S01]  /*2fe0*/  IABS R10, R0 ;  /* 0x00000000000a7213 */ /* 0x000fe20000000000 */
[----:B------:R-:W-:Y:S01]  /*2ff0*/  IMAD R9, R26, R3, R9 ;  /* 0x000000031a097224 */ /* 0x000fe200078e0209 */
[----:B------:R-:W-:Y:S01]  /*3000*/  IADD3 R3, R27, 0x44, RZ ;  /* 0x000000441b037810 */ /* 0x000fe20007ffe0ff */
[--C-:B------:R-:W-:Y:S01]  /*3010*/  @!P2 IMAD.IADD R7, R7, 0x1, -R26.reuse ;  /* 0x000000010707a824 */ /* 0x100fe200078e0a1a */
[----:B------:R-:W-:Y:S01]  /*3020*/  ISETP.GE.AND P2, PT, R5, RZ, PT ;  /* 0x000000ff0500720c */ /* 0x000fe20003f46270 */
[--C-:B------:R-:W-:Y:S01]  /*3030*/  @!P6 IMAD.IADD R6, R6, 0x1, -R26.reuse ;  /* 0x000000010606e824 */ /* 0x100fe200078e0a1a */
[----:B------:R-:W-:Y:S01]  /*3040*/  ISETP.GT.U32.AND P6, PT, R26, R9, PT ;  /* 0x000000091a00720c */ /* 0x000fe20003fc4070 */
[----:B------:R-:W-:Y:S01]  /*3050*/  @!P4 IMAD.IADD R8, R8, 0x1, -R26 ;  /* 0x000000010808c824 */ /* 0x000fe200078e0a1a */
[----:B------:R-:W-:Y:S01]  /*3060*/  ISETP.GT.U32.AND P4, PT, R26, R7, PT ;  /* 0x000000071a00720c */ /* 0x000fe20003f84070 */
[----:B0-----:R-:W-:Y:S01]  /*3070*/  IMAD.HI.U32 R13, R2, R10, RZ ;  /* 0x0000000a020d7227 */ /* 0x001fe200078e00ff */
[----:B------:R-:W0:Y:S03]  /*3080*/  I2F.RP R14, R17 ;  /* 0x00000011000e7306 */ /* 0x000e260000209400 */
[----:B------:R-:W-:-:S02]  /*3090*/  IMAD.MOV R13, RZ, RZ, -R13 ;  /* 0x000000ffff0d7224 */ /* 0x000fc400078e0a0d */
[----:B------:R-:W-:Y:S01]  /*30a0*/  IMAD.MOV.U32 R5, RZ, RZ, R11 ;  /* 0x000000ffff057224 */ /* 0x000fe200078e000b */
[----:B------:R-:W-:Y:S01]  /*30b0*/  IABS R11, R3 ;  /* 0x00000003000b7213 */ /* 0x000fe20000000000 */
[C---:B------:R-:W-:Y:S01]  /*30c0*/  IMAD R10, R26.reuse, R13, R10 ;  /* 0x0000000d1a0a7224 */ /* 0x040fe200078e020a */
[----:B------:R-:W-:Y:S01]  /*30d0*/  IADD3 R13, R27, 0x3c, RZ ;  /* 0x0000003c1b0d7810 */ /* 0x000fe20007ffe0ff */
[--C-:B------:R-:W-:Y:S02]  /*30e0*/  @!P6 IMAD.IADD R9, R9, 0x1, -R26.reuse ;  /* 0x000000010909e824 */ /* 0x100fe400078e0a1a */
[----:B------:R-:W-:Y:S01]  /*30f0*/  @!P4 IMAD.IADD R7, R7, 0x1, -R26 ;  /* 0x000000010707c824 */ /* 0x000fe200078e0a1a */
[----:B------:R-:W-:Y:S01]  /*3100*/  ISETP.GT.U32.AND P4, PT, R26, R10, PT ;  /* 0x0000000a1a00720c */ /* 0x000fe20003f84070 */
[----:B------:R-:W-:Y:S01]  /*3110*/  IMAD.HI.U32 R12, R2, R11, RZ ;  /* 0x0000000b020c7227 */ /* 0x000fe200078e00ff */
[C---:B------:R-:W-:Y:S01]  /*3120*/  ISETP.GT.U32.AND P6, PT, R26.reuse, R9, PT ;  /* 0x000000091a00720c */ /* 0x040fe20003fc4070 */
[----:B0-----:R-:W0:Y:S02]  /*3130*/  MUFU.RCP R14, R14 ;  /* 0x0000000e000e7308 */ /* 0x001e240000001000 */
[----:B------:R-:W-:Y:S01]  /*3140*/  @!P3 IMAD.MOV R5, RZ, RZ, -R5 ;  /* 0x000000ffff05b224 */ /* 0x000fe200078e0a05 */
[----:B------:R-:W-:Y:S01]  /*3150*/  ISETP.GT.U32.AND P3, PT, R26, R8, PT ;  /* 0x000000081a00720c */ /* 0x000fe20003f64070 */
[----:B------:R-:W-:-:S02]  /*3160*/  IMAD.MOV R12, RZ, RZ, -R12 ;  /* 0x000000ffff0c7224 */ /* 0x000fc400078e0a0c */
[----:B------:R-:W-:Y:S01]  /*3170*/  @!P0 IMAD.MOV R6, RZ, RZ, -R6 ;  /* 0x000000ffff068224 */ /* 0x000fe200078e0a06 */
[----:B------:R-:W-:Y:S01]  /*3180*/  ISETP.GE.AND P0, PT, R0, RZ, PT ;  /* 0x000000ff0000720c */ /* 0x000fe20003f06270 */
[----:B------:R-:W-:Y:S01]  /*3190*/  IMAD R11, R26, R12, R11 ;  /* 0x0000000c1a0b7224 */ /* 0x000fe200078e020b */
[----:B------:R-:W-:Y:S01]  /*31a0*/  IADD3 R12, R27, 0x40, RZ ;  /* 0x000000401b0c7810 */ /* 0x000fe20007ffe0ff */
[--C-:B------:R-:W-:Y:S01]  /*31b0*/  @!P4 IMAD.IADD R10, R10, 0x1, -R26.reuse ;  /* 0x000000010a0ac824 */ /* 0x100fe200078e0a1a */
[----:B------:R1:W-:Y:S01]  /*31c0*/  STL [R1+0x7b4], R5 ;  /* 0x0007b40501007387 */ /* 0x0003e20000100800 */
[--C-:B------:R-:W-:Y:S01]  /*31d0*/  @!P6 IMAD.IADD R9, R9, 0x1, -R26.reuse ;  /* 0x000000010909e824 */ /* 0x100fe200078e0a1a */
[----:B------:R-:W-:Y:S01]  /*31e0*/  ISETP.GE.AND P6, PT, R12, RZ, PT ;  /* 0x000000ff0c00720c */ /* 0x000fe20003fc6270 */
[----:B------:R-:W-:Y:S01]  /*31f0*/  @!P5 IMAD.MOV R7, RZ, RZ, -R7 ;  /* 0x000000ffff07d224 */ /* 0x000fe200078e0a07 */
[----:B------:R-:W-:Y:S01]  /*3200*/  IABS R12, R12 ;  /* 0x0000000c000c7213 */ /* 0x000fe20000000000 */
[----:B------:R-:W-:Y:S01]  /*3210*/  @!P3 IMAD.IADD R8, R8, 0x1, -R26 ;  /* 0x000000010808b824 */ /* 0x000fe200078e0a1a */
[----:B------:R-:W-:Y:S01]  /*3220*/  ISETP.GT.U32.AND P4, PT, R26, R10, PT ;  /* 0x0000000a1a00720c */ /* 0x000fe20003f84070 */
[----:B------:R-:W-:Y:S01]  /*3230*/  @!P2 IMAD.MOV R9, RZ, RZ, -R9 ;  /* 0x000000ffff09a224 */ /* 0x000fe200078e0a09 */
[----:B------:R-:W-:Y:S01]  /*3240*/  ISETP.GE.AND P3, PT, R3, RZ, PT ;  /* 0x000000ff0300720c */ /* 0x000fe20003f66270 */
[----:B------:R-:W-:Y:S01]  /*3250*/  IMAD.HI.U32 R3, R2, R12, RZ ;  /* 0x0000000c02037227 */ /* 0x000fe200078e00ff */
[----:B0-----:R-:W-:Y:S01]  /*3260*/  IADD3 R14, R14, 0xffffffe, RZ ;  /* 0x0ffffffe0e0e7810 */ /* 0x001fe20007ffe0ff */
[----:B------:R0:W-:Y:S01]  /*3270*/  STL [R1+0x7b8], R6 ;  /* 0x0007b80601007387 */ /* 0x0001e20000100800 */
[----:B------:R-:W-:Y:S01]  /*3280*/  ISETP.GE.AND P5, PT, R13, RZ, PT ;  /* 0x000000ff0d00720c */ /* 0x000fe20003fa6270 */
[----:B------:R-:W-:Y:S01]  /*3290*/  IMAD.MOV R3, RZ, RZ, -R3 ;  /* 0x000000ffff037224 */ /* 0x000fe200078e0a03 */
[----:B------:R2:W3:Y:S01]  /*32a0*/  F2I.FTZ.U32.TRUNC.NTZ R15, R14 ;  /* 0x0000000e000f7305 */ /* 0x0004e2000021f000 */
[----:B------:R-:W-:Y:S01]  /*32b0*/  @!P1 IMAD.MOV R8, RZ, RZ, -R8 ;  /* 0x000000ffff089224 */ /* 0x000fe200078e0a08 */
[----:B------:R-:W-:Y:S01]  /*32c0*/  STL [R1+0x7bc], R7 ;  /* 0x0007bc0701007387 */ /* 0x000fe20000100800 */
[----:B------:R-:W-:Y:S01]  /*32d0*/  IMAD R12, R26, R3, R12 ;  /* 0x000000031a0c7224 */ /* 0x000fe200078e020c */
[----:B------:R-:W-:Y:S01]  /*32e0*/  IABS R13, R13 ;  /* 0x0000000d000d7213 */ /* 0x000fe20000000000 */
[----:B------:R-:W-:Y:S01]  /*32f0*/  @!P4 IMAD.IADD R10, R10, 0x1, -R26 ;  /* 0x000000010a0ac824 */ /* 0x000fe200078e0a1a */
[----:B------:R-:W-:Y:S01]  /*3300*/  ISETP.GT.U32.AND P4, PT, R26, R11, PT ;  /* 0x0000000b1a00720c */ /* 0x000fe20003f84070 */
[----:B------:R-:W-:Y:S01]  /*3310*/  STL [R1+0x7c0], R8 ;  /* 0x0007c00801007387 */ /* 0x000fe20000100800 */
[----:B------:R-:W-:Y:S01]  /*3320*/  ISETP.GE.AND P1, PT, R16, RZ, PT ;  /* 0x000000ff1000720c */ /* 0x000fe20003f26270 */
[----:B------:R-:W-:Y:S01]  /*3330*/  @!P0 IMAD.MOV R10, RZ, RZ, -R10 ;  /* 0x000000ffff0a8224 */ /* 0x000fe200078e0a0a */
[----:B------:R-:W-:Y:S01]  /*3340*/  ISETP.GT.U32.AND P0, PT, R26, R12, PT ;  /* 0x0000000c1a00720c */ /* 0x000fe20003f04070 */
[----:B--2---:R-:W-:Y:S01]  /*3350*/  IMAD.MOV.U32 R14, RZ, RZ, RZ ;  /* 0x000000ffff0e7224 */ /* 0x004fe200078e00ff */
[----:B------:R-:W-:Y:S01]  /*3360*/  STL [R1+0x7c4], R9 ;  /* 0x0007c40901007387 */ /* 0x000fe20000100800 */
[----:B------:R-:W-:Y:S01]  /*3370*/  IMAD.HI.U32 R19, R2, R13, RZ ;  /* 0x0000000d02137227 */ /* 0x000fe200078e00ff */
[----:B------:R-:W-:-:S02]  /*3380*/  IABS R16, R16 ;  /* 0x0000001000107213 */ /* 0x000fc40000000000 */
[----:B------:R2:W-:Y:S01]  /*3390*/  STL [R1+0x7c8], R10 ;  /* 0x0007c80a01007387 */ /* 0x0005e20000100800 */
[--C-:B---3--:R-:W-:Y:S01]  /*33a0*/  IMAD.MOV R18, RZ, RZ, -R15.reuse ;  /* 0x000000ffff127224 */ /* 0x108fe200078e0a0f */
[----:B------:R-:W-:Y:S01]  /*33b0*/  IADD3 R0, R27, 0x34, RZ ;  /* 0x000000341b007810 */ /* 0x000fe20007ffe0ff */
[--C-:B------:R-:W-:Y:S01]  /*33c0*/  @!P4 IMAD.IADD R11, R11, 0x1, -R26.reuse ;  /* 0x000000010b0bc824 */ /* 0x100fe200078e0a1a */
[----:B-1----:R-:W-:Y:S01]  /*33d0*/  IADD3 R5, R27, 0x28, RZ ;  /* 0x000000281b057810 */ /* 0x002fe20007ffe0ff */
[----:B------:R-:W-:Y:S01]  /*33e0*/  IMAD R18, R18, R17, RZ ;  /* 0x0000001112127224 */ /* 0x000fe200078e02ff */
[----:B------:R-:W-:Y:S01]  /*33f0*/  ISETP.GE.AND P2, PT, R0, RZ, PT ;  /* 0x000000ff0000720c */ /* 0x000fe20003f46270 */
[----:B------:R-:W-:Y:S01]  /*3400*/  @!P0 IMAD.IADD R12, R12, 0x1, -R26 ;  /* 0x000000010c0c8824 */ /* 0x000fe200078e0a1a */
[----:B------:R-:W-:Y:S01]  /*3410*/  ISETP.GT.U32.AND P4, PT, R26, R11, PT ;  /* 0x0000000b1a00720c */ /* 0x000fe20003f84070 */
[----:B------:R-:W-:Y:S01]  /*3420*/  IMAD.HI.U32 R4, R15, R18, R14 ;  /* 0x000000120f047227 */ /* 0x000fe200078e000e */
[----:B------:R-:W-:-:S02]  /*3430*/  IABS R0, R0 ;  /* 0x0000000000007213 */ /* 0x000fc40000000000 */
[----:B------:R-:W-:Y:S01]  /*3440*/  ISETP.GT.U32.AND P0, PT, R26, R12, PT ;  /* 0x0000000c1a00720c */ /* 0x000fe20003f04070 */
[----:B------:R-:W-:Y:S01]  /*3450*/  IMAD.MOV R19, RZ, RZ, -R19 ;  /* 0x000000ffff137224 */ /* 0x000fe200078e0a13 */
[----:B------:R1:W-:Y:S01]  /*3460*/  STL [R1+0x60], R4 ;  /* 0x0000600401007387 */ /* 0x0003e20000100800 */
[----:B------:R-:W-:Y:S01]  /*3470*/  IMAD.HI.U32 R17, R2, R16, RZ ;  /* 0x0000001002117227 */ /* 0x000fe200078e00ff */
[C---:B0-----:R-:W-:Y:S02]  /*3480*/  IADD3 R6, R27.reuse, 0x2c, RZ ;  /* 0x0000002c1b067810 */ /* 0x041fe40007ffe0ff */
[----:B------:R-:W-:Y:S01]  /*3490*/  IABS R18, R5 ;  /* 0x0000000500127213 */ /* 0x000fe20000000000 */
[----:B------:R-:W-:Y:S01]  /*34a0*/  IMAD R13, R26, R19, R13 ;  /* 0x000000131a0d7224 */ /* 0x000fe200078e020d */
[----:B--2---:R-:W-:Y:S01]  /*34b0*/  IADD3 R10, R27, 0x20, RZ ;  /* 0x000000201b0a7810 */ /* 0x004fe20007ffe0ff */
[--C-:B------:R-:W-:Y:S01]  /*34c0*/  @!P4 IMAD.IADD R11, R11, 0x1, -R26.reuse ;  /* 0x000000010b0bc824 */ /* 0x100fe200078e0a1a */
[C---:B------:R-:W-:Y:S01]  /*34d0*/  IADD3 R7, R27.reuse, 0x14, RZ ;  /* 0x000000141b077810 */ /* 0x040fe20007ffe0ff */
[----:B------:R-:W-:Y:S01]  /*34e0*/  IMAD.MOV R17, RZ, RZ, -R17 ;  /* 0x000000ffff117224 */ /* 0x000fe200078e0a11 */
[C---:B-1----:R-:W-:Y:S01]  /*34f0*/  IADD3 R4, R27.reuse, 0x24, RZ ;  /* 0x000000241b047810 */ /* 0x042fe20007ffe0ff */
[----:B------:R-:W-:Y:S01]  /*3500*/  @!P0 IMAD.IADD R12, R12, 0x1, -R26 ;  /* 0x000000010c0c8824 */ /* 0x000fe200078e0a1a */
[C---:B------:R-:W-:Y:S01]  /*3510*/  ISETP.GT.U32.AND P0, PT, R26.reuse, R13, PT ;  /* 0x0000000d1a00720c */ /* 0x040fe20003f04070 */
[----:B------:R-:W-:Y:S01]  /*3520*/  @!P3 IMAD.MOV R11, RZ, RZ, -R11 ;  /* 0x000000ffff0bb224 */ /* 0x000fe200078e0a0b */
[----:B------:R-:W-:Y:S01]  /*3530*/  IABS R19, R4 ;  /* 0x0000000400137213 */ /* 0x000fe20000000000 */
[----:B------:R-:W-:Y:S01]  /*3540*/  @!P6 IMAD.MOV R12, RZ, RZ, -R12 ;  /* 0x000000ffff0ce224 */ /* 0x000fe200078e0a0c */
[----:B------:R-:W-:Y:S01]  /*3550*/  IABS R20, R10 ;  /* 0x0000000a00147213 */ /* 0x000fe20000000000 */
[----:B------:R-:W-:Y:S01]  /*3560*/  IMAD R14, R26, R17, R16 ;  /* 0x000000111a0e7224 */ /* 0x000fe200078e0210 */
[----:B------:R0:W-:Y:S01]  /*3570*/  STL [R1+0x7cc], R11 ;  /* 0x0007cc0b01007387 */ /* 0x0001e20000100800 */
[----:B------:R-:W-:Y:S01]  /*3580*/  IADD3 R16, R27, 0x30, RZ ;  /* 0x000000301b107810 */ /* 0x000fe20007ffe0ff */
[----:B------:R-:W-:Y:S01]  /*3590*/  IMAD.HI.U32 R3, R2, R0, RZ ;  /* 0x0000000002037227 */ /* 0x000fe200078e00ff */
[----:B------:R-:W-:-:S02]  /*35a0*/  IABS R17, R6 ;  /* 0x0000000600117213 */ /* 0x000fc40000000000 */
[----:B------:R-:W-:Y:S01]  /*35b0*/  ISETP.GE.AND P4, PT, R16, RZ, PT ;  /* 0x000000ff1000720c */ /* 0x000fe20003f86270 */
[----:B------:R-:W-:Y:S01]  /*35c0*/  IMAD.MOV R3, RZ, RZ, -R3 ;  /* 0x000000ffff037224 */ /* 0x000fe200078e0a03 */
[----:B------:R-:W-:Y:S01]  /*35d0*/  IABS R16, R16 ;  /* 0x0000001000107213 */ /* 0x000fe20000000000 */
[----:B------:R-:W-:Y:S01]  /*35e0*/  @!P0 IMAD.IADD R13, R13, 0x1, -R26 ;  /* 0x000000010d0d8824 */ /* 0x000fe200078e0a1a */
[C---:B------:R-:W-:Y:S01]  /*35f0*/  IADD3 R4, R27.reuse, 0x1c, RZ ;  /* 0x0000001c1b047810 */ /* 0x040fe20007ffe0ff */
[----:B0-----:R-:W2:Y:S01]  /*3600*/  LDL.LU R11, [R1+0x60] ;  /* 0x00006000010b7983 */ /* 0x001ea20000300800 */
[----:B------:R-:W-:Y:S01]  /*3610*/  IMAD R15, R26, R3, R0 ;  /* 0x000000031a0f7224 */ /* 0x000fe200078e0200 */
[----:B------:R-:W-:Y:S01]  /*3620*/  IADD3 R5, R27, 0xc, RZ ;  /* 0x0000000c1b057810 */ /* 0x000fe20007ffe0ff */
[----:B------:R-:W-:Y:S01]  /*3630*/  IMAD.HI.U32 R23, R2, R16, RZ ;  /* 0x0000001002177227 */ /* 0x000fe200078e00ff */
[----:B------:R0:W-:Y:S01]  /*3640*/  STL [R1+0x7d0], R12 ;  /* 0x0007d00c01007387 */ /* 0x0001e20000100800 */
[----:B------:R-:W-:-:S02]  /*3650*/  ISETP.GT.U32.AND P0, PT, R26, R13, PT ;  /* 0x0000000d1a00720c */ /* 0x000fc40003f04070 */
[C---:B------:R-:W-:Y:S01]  /*3660*/  IMAD.HI.U32 R21, R2.reuse, R18, RZ ;  /* 0x0000001202157227 */ /* 0x040fe200078e00ff */
[----:B------:R-:W-:Y:S02]  /*3670*/  IABS R29, R5 ;  /* 0x00000005001d7213 */ /* 0x000fe40000000000 */
[C---:B------:R-:W-:Y:S01]  /*3680*/  IADD3 R6, R27.reuse, 0x10, RZ ;  /* 0x000000101b067810 */ /* 0x040fe20007ffe0ff */
[----:B------:R-:W-:Y:S01]  /*3690*/  IMAD.HI.U32 R22, R2, R17, RZ ;  /* 0x0000001102167227 */ /* 0x000fe200078e00ff */
[C---:B------:R-:W-:Y:S01]  /*36a0*/  IADD3 R9, R27.reuse, 0x18, RZ ;  /* 0x000000181b097810 */ /* 0x040fe20007ffe0ff */
[----:B0-----:R-:W3:Y:S02]  /*36b0*/  LDL R12, [R1+0x6ac] ;  /* 0x0006ac00010c7983 */ /* 0x001ee40000100800 */
[----:B------:R-:W-:Y:S01]  /*36c0*/  IMAD.MOV R23, RZ, RZ, -R23 ;  /* 0x000000ffff177224 */ /* 0x000fe200078e0a17 */
[----:B------:R-:W-:Y:S01]  /*36d0*/  IABS R24, R6 ;  /* 0x0000000600187213 */ /* 0x000fe20000000000 */
[----:B------:R-:W-:Y:S01]  /*36e0*/  IMAD.MOV R21, RZ, RZ, -R21 ;  /* 0x000000ffff157224 */ /* 0x000fe200078e0a15 */
[----:B------:R-:W-:Y:S01]  /*36f0*/  IADD3 R8, R27, 0x4, RZ ;  /* 0x000000041b087810 */ /* 0x000fe20007ffe0ff */
[----:B------:R-:W-:Y:S01]  /*3700*/  @!P0 IMAD.IADD R13, R13, 0x1, -R26 ;  /* 0x000000010d0d8824 */ /* 0x000fe200078e0a1a */
[----:B------:R-:W-:Y:S01]  /*3710*/  ISETP.GT.U32.AND P0, PT, R26, R14, PT ;  /* 0x0000000e1a00720c */ /* 0x000fe20003f04070 */
[----:B------:R-:W-:-:S02]  /*3720*/  IMAD.MOV R22, RZ, RZ, -R22 ;  /* 0x000000ffff167224 */ /* 0x000fc400078e0a16 */
[C---:B------:R-:W-:Y:S01]  /*3730*/  IMAD R16, R26.reuse, R23, R16 ;  /* 0x000000171a107224 */ /* 0x040fe200078e0210 */
[----:B------:R-:W-:Y:S01]  /*3740*/  IABS R23, R7 ;  /* 0x0000000700177213 */ /* 0x000fe20000000000 */
[----:B------:R-:W-:Y:S01]  /*3750*/  IMAD R18, R26, R21, R18 ;  /* 0x000000151a127224 */ /* 0x000fe200078e0212 */
[----:B------:R-:W-:Y:S01]  /*3760*/  IABS R21, R4 ;  /* 0x0000000400157213 */ /* 0x000fe20000000000 */
[----:B------:R-:W-:-:S04]  /*3770*/  IMAD.HI.U32 R0, R2, R20, RZ ;  /* 0x0000001402007227 */ /* 0x000fc800078e00ff */
[----:B------:R-:W-:-:S04]  /*3780*/  IMAD.HI.U32 R3, R2, R19, RZ ;  /* 0x0000001302037227 */ /* 0x000fc800078e00ff */
[----:B------:R-:W-:Y:S01]  /*3790*/  @!P0 IMAD.IADD R14, R14, 0x1, -R26 ;  /* 0x000000010e0e8824 */ /* 0x000fe200078e0a1a */
[C---:B------:R-:W-:Y:S01]  /*37a0*/  ISETP.GT.U32.AND P0, PT, R26.reuse, R15, PT ;  /* 0x0000000f1a00720c */ /* 0x040fe20003f04070 */
[C---:B------:R-:W-:Y:S01]  /*37b0*/  IMAD R17, R26.reuse, R22, R17 ;  /* 0x000000161a117224 */ /* 0x040fe200078e0211 */
[----:B------:R-:W-:Y:S01]  /*37c0*/  ISETP.GT.U32.AND P6, PT, R26, R16, PT ;  /* 0x000000101a00720c */ /* 0x000fe20003fc4070 */
[----:B------:R-:W-:Y:S02]  /*37d0*/  IMAD.MOV R0, RZ, RZ, -R0 ;  /* 0x000000ffff007224 */ /* 0x000fe400078e0a00 */
[----:B------:R-:W-:Y:S01]  /*37e0*/  IMAD.HI.U32 R25, R2, R21, RZ ;  /* 0x0000001502197227 */ /* 0x000fe200078e00ff */
[C---:B------:R-:W-:Y:S02]  /*37f0*/  ISETP.GT.U32.AND P3, PT, R26.reuse, R14, PT ;  /* 0x0000000e1a00720c */ /* 0x040fe40003f64070 */
[----:B------:R-:W-:Y:S01]  /*3800*/  IABS R22, R9 ;  /* 0x0000000900167213 */ /* 0x000fe20000000000 */
[----:B------:R-:W-:Y:S01]  /*3810*/  @!P5 IMAD.MOV R13, RZ, RZ, -R13 ;  /* 0x000000ffff0dd224 */ /* 0x000fe200078e0a0d */
[C---:B------:R-:W-:Y:S01]  /*3820*/  ISETP.GT.U32.AND P5, PT, R26.reuse, R17, PT ;  /* 0x000000111a00720c */ /* 0x040fe20003fa4070 */
[----:B------:R-:W-:-:S02]  /*3830*/  IMAD R20, R26, R0, R20 ;  /* 0x000000001a147224 */ /* 0x000fc400078e0214 */
[----:B------:R-:W-:Y:S02]  /*3840*/  @!P0 IMAD.IADD R15, R15, 0x1, -R26 ;  /* 0x000000010f0f8824 */ /* 0x000fe400078e0a1a */
[----:B------:R-:W-:Y:S02]  /*3850*/  IMAD.MOV R25, RZ, RZ, -R25 ;  /* 0x000000ffff197224 */ /* 0x000fe400078e0a19 */
[----:B------:R-:W-:Y:S01]  /*3860*/  IMAD.HI.U32 R0, R2, R23, RZ ;  /* 0x0000001702007227 */ /* 0x000fe200078e00ff */
[----:B------:R-:W-:-:S03]  /*3870*/  ISETP.GT.U32.AND P0, PT, R26, R15, PT ;  /* 0x0000000f1a00720c */ /* 0x000fc60003f04070 */
[----:B------:R-:W-:-:S04]  /*3880*/  IMAD.HI.U32 R4, R2, R29, RZ ;  /* 0x0000001d02047227 */ /* 0x000fc800078e00ff */
[----:B------:R-:W-:Y:S02]  /*3890*/  IMAD.MOV R3, RZ, RZ, -R3 ;  /* 0x000000ffff037224 */ /* 0x000fe400078e0a03 */
[C---:B------:R-:W-:Y:S02]  /*38a0*/  IMAD R21, R26.reuse, R25, R21 ;  /* 0x000000191a157224 */ /* 0x040fe400078e0215 */
[----:B------:R-:W-:Y:S02]  /*38b0*/  IMAD.MOV R0, RZ, RZ, -R0 ;  /* 0x000000ffff007224 */ /* 0x000fe400078e0a00 */
[----:B------:R-:W-:Y:S01]  /*38c0*/  IMAD.MOV R25, RZ, RZ, -R4 ;  /* 0x000000ffff197224 */ /* 0x000fe200078e0a04 */
[----:B------:R-:W-:Y:S01]  /*38d0*/  IADD3 R4, R27, 0x8, RZ ;  /* 0x000000081b047810 */ /* 0x000fe20007ffe0ff */
[----:B------:R-:W-:Y:S02]  /*38e0*/  IMAD R19, R26, R3, R19 ;  /* 0x000000031a137224 */ /* 0x000fe400078e0213 */
[----:B------:R-:W-:-:S04]  /*38f0*/  IMAD.HI.U32 R28, R2, R24, RZ ;  /* 0x00000018021c7227 */ /* 0x000fc800078e00ff */
[----:B------:R-:W-:Y:S01]  /*3900*/  @!P6 IMAD.IADD R16, R16, 0x1, -R26 ;  /* 0x000000011010e824 */ /* 0x000fe200078e0a1a */
[----:B------:R-:W-:Y:S01]  /*3910*/  ISETP.GT.U32.AND P6, PT, R26, R20, PT ;  /* 0x000000141a00720c */ /* 0x000fe20003fc4070 */
[----:B------:R-:W-:-:S04]  /*3920*/  IMAD.HI.U32 R3, R2, R22, RZ ;  /* 0x0000001602037227 */ /* 0x000fc800078e00ff */
[C---:B------:R-:W-:Y:S01]  /*3930*/  IMAD R23, R26.reuse, R0, R23 ;  /* 0x000000001a177224 */ /* 0x040fe200078e0217 */
[----:B------:R-:W-:Y:S01]  /*3940*/  IABS R0, R4 ;  /* 0x0000000400007213 */ /* 0x000fe20000000000 */
[----:B------:R-:W-:Y:S02]  /*3950*/  IMAD.MOV R28, RZ, RZ, -R28 ;  /* 0x000000ffff1c7224 */ /* 0x000fe400078e0a1c */
[--C-:B------:R-:W-:Y:S01]  /*3960*/  @!P5 IMAD.IADD R17, R17, 0x1, -R26.reuse ;  /* 0x000000011111d824 */ /* 0x100fe200078e0a1a */
[----:B------:R-:W-:Y:S01]  /*3970*/  ISETP.GT.U32.AND P5, PT, R26, R21, PT ;  /* 0x000000151a00720c */ /* 0x000fe20003fa4070 */
[----:B------:R-:W-:Y:S02]  /*3980*/  IMAD.MOV R3, RZ, RZ, -R3 ;  /* 0x000000ffff037224 */ /* 0x000fe400078e0a03 */
[----:B------:R-:W-:Y:S01]  /*3990*/  @!P3 IMAD.IADD R14, R14, 0x1, -R26 ;  /* 0x000000010e0eb824 */ /* 0x000fe200078e0a1a */
[C---:B------:R-:W-:Y:S01]  /*39a0*/  ISETP.GT.U32.AND P3, PT, R26.reuse, R18, PT ;  /* 0x000000121a00720c */ /* 0x040fe20003f64070 */
[----:B------:R-:W-:-:S02]  /*39b0*/  IMAD R24, R26, R28, R24 ;  /* 0x0000001c1a187224 */ /* 0x000fc400078e0218 */
[C---:B------:R-:W-:Y:S01]  /*39c0*/  IMAD R25, R26.reuse, R25, R29 ;  /* 0x000000191a197224 */ /* 0x040fe200078e021d */
[----:B------:R-:W-:Y:S01]  /*39d0*/  IABS R29, R27 ;  /* 0x0000001b001d7213 */ /* 0x000fe20000000000 */
[----:B------:R-:W-:Y:S01]  /*39e0*/  IMAD R22, R26, R3, R22 ;  /* 0x000000031a167224 */ /* 0x000fe200078e0216 */
[----:B------:R-:W-:Y:S01]  /*39f0*/  IABS R3, R8 ;  /* 0x0000000800037213 */ /* 0x000fe20000000000 */
[----:B------:R-:W-:Y:S01]  /*3a00*/  IMAD.HI.U32 R28, R2, R0, RZ ;  /* 0x00000000021c7227 */ /* 0x000fe200078e00ff */
[----:B------:R0:W-:Y:S03]  /*3a10*/  STL [R1+0x7d4], R13 ;  /* 0x0007d40d01007387 */ /* 0x0001e60000100800 */
[----:B------:R-:W-:Y:S01]  /*3a20*/  @!P0 IMAD.IADD R15, R15, 0x1, -R26 ;  /* 0x000000010f0f8824 */ /* 0x000fe200078e0a1a */
[----:B------:R-:W-:Y:S01]  /*3a30*/  ISETP.GT.U32.AND P0, PT, R26, R19, PT ;  /* 0x000000131a00720c */ /* 0x000fe20003f04070 */
[----:B------:R-:W-:-:S02]  /*3a40*/  IMAD.MOV R28, RZ, RZ, -R28 ;  /* 0x000000ffff1c7224 */ /* 0x000fc400078e0a1c */
[----:B------:R-:W-:Y:S02]  /*3a50*/  @!P6 IMAD.IADD R20, R20, 0x1, -R26 ;  /* 0x000000011414e824 */ /* 0x000fe400078e0a1a */
[----:B0-----:R-:W-:Y:S02]  /*3a60*/  IMAD.MOV.U32 R13, RZ, RZ, R29 ;  /* 0x000000ffff0d7224 */ /* 0x001fe400078e001d */
[----:B------:R-:W-:-:S04]  /*3a70*/  IMAD.HI.U32 R29, R2, R3, RZ ;  /* 0x00000003021d7227 */ /* 0x000fc800078e00ff */
[----:B------:R-:W-:Y:S02]  /*3a80*/  IMAD R0, R26, R28, R0 ;  /* 0x0000001c1a007224 */ /* 0x000fe400078e0200 */
[----:B------:R-:W-:-:S04]  /*3a90*/  IMAD.HI.U32 R28, R2, R13, RZ ;  /* 0x0000000d021c7227 */ /* 0x000fc800078e00ff */
[--C-:B------:R-:W-:Y:S01]  /*3aa0*/  @!P5 IMAD.IADD R21, R21, 0x1, -R26.reuse ;  /* 0x000000011515d824 */ /* 0x100fe200078e0a1a */
[----:B------:R-:W-:Y:S01]  /*3ab0*/  ISETP.GT.U32.AND P5, PT, R26, R20, PT ;  /* 0x000000141a00720c */ /* 0x000fe20003fa4070 */
[----:B------:R-:W-:Y:S02]  /*3ac0*/  IMAD.MOV R2, RZ, RZ, -R29 ;  /* 0x000000ffff027224 */ /* 0x000fe400078e0a1d */
[----:B------:R-:W-:Y:S01]  /*3ad0*/  @!P3 IMAD.IADD R18, R18, 0x1, -R26 ;  /* 0x000000011212b824 */ /* 0x000fe200078e0a1a */
[C---:B------:R-:W-:Y:S01]  /*3ae0*/  ISETP.GT.U32.AND P3, PT, R26.reuse, R16, PT ;  /* 0x000000101a00720c */ /* 0x040fe20003f64070 */
[C---:B------:R-:W-:Y:S02]  /*3af0*/  IMAD R2, R26.reuse, R2, R3 ;  /* 0x000000021a027224 */ /* 0x040fe400078e0203 */
[----:B------:R-:W-:Y:S02]  /*3b00*/  IMAD.MOV R3, RZ, RZ, -R28 ;  /* 0x000000ffff037224 */ /* 0x000fe400078e0a1c */
[----:B------:R-:W-:Y:S01]  /*3b10*/  @!P1 IMAD.MOV R14, RZ, RZ, -R14 ;  /* 0x000000ffff0e9224 */ /* 0x000fe200078e0a0e */
[----:B------:R-:W-:Y:S01]  /*3b20*/  ISETP.GT.U32.AND P1, PT, R26, R18, PT ;  /* 0x000000121a00720c */ /* 0x000fe20003f24070 */
[----:B------:R-:W-:-:S02]  /*3b30*/  @!P0 IMAD.IADD R19, R19, 0x1, -R26 ;  /* 0x0000000113138824 */ /* 0x000fc400078e0a1a */
[----:B------:R-:W-:-:S03]  /*3b40*/  IMAD R3, R26, R3, R13 ;  /* 0x000000031a037224 */ /* 0x000fc600078e020d */
[----:B------:R-:W-:Y:S01]  /*3b50*/  ISETP.GT.U32.AND P6, PT, R26, R19, PT ;  /* 0x000000131a00720c */ /* 0x000fe20003fc4070 */
[--C-:B------:R-:W-:Y:S01]  /*3b60*/  @!P5 IMAD.IADD R20, R20, 0x1, -R26.reuse ;  /* 0x000000011414d824 */ /* 0x100fe200078e0a1a */
[----:B------:R-:W-:Y:S01]  /*3b70*/  ISETP.GT.U32.AND P5, PT, R26, R3, PT ;  /* 0x000000031a00720c */ /* 0x000fe20003fa4070 */
[--C-:B------:R-:W-:Y:S01]  /*3b80*/  @!P3 IMAD.IADD R16, R16, 0x1, -R26.reuse ;  /* 0x000000011010b824 */ /* 0x100fe200078e0a1a */
[C---:B------:R-:W-:Y:S02]  /*3b90*/  ISETP.GT.U32.AND P3, PT, R26.reuse, R22, PT ;  /* 0x000000161a00720c */ /* 0x040fe40003f64070 */
[----:B------:R-:W-:Y:S01]  /*3ba0*/  ISETP.GT.U32.AND P0, PT, R26, R17, PT ;  /* 0x000000111a00720c */ /* 0x000fe20003f04070 */
[----:B------:R-:W-:Y:S01]  /*3bb0*/  @!P1 IMAD.IADD R18, R18, 0x1, -R26 ;  /* 0x0000000112129824 */ /* 0x000fe200078e0a1a */
[----:B------:R-:W-:-:S05]  /*3bc0*/  ISETP.GT.U32.AND P1, PT, R26, R24, PT ;  /* 0x000000181a00720c */ /* 0x000fca0003f24070 */
[--C-:B------:R-:W-:Y:S01]  /*3bd0*/  @!P6 IMAD.IADD R19, R19, 0x1, -R26.reuse ;  /* 0x000000011313e824 */ /* 0x100fe200078e0a1a */
[----:B------:R-:W-:Y:S01]  /*3be0*/  ISETP.GT.U32.AND P6, PT, R26, R25, PT ;  /* 0x000000191a00720c */ /* 0x000fe20003fc4070 */
[--C-:B------:R-:W-:Y:S01]  /*3bf0*/  @!P5 IMAD.IADD R3, R3, 0x1, -R26.reuse ;  /* 0x000000010303d824 */ /* 0x100fe200078e0a1a */
[----:B------:R-:W-:Y:S01]  /*3c00*/  ISETP.GE.AND P5, PT, R10, RZ, PT ;  /* 0x000000ff0a00720c */ /* 0x000fe20003fa6270 */
[--C-:B------:R-:W-:Y:S02]  /*3c10*/  @!P3 IMAD.IADD R22, R22, 0x1, -R26.reuse ;  /* 0x000000011616b824 */ /* 0x100fe400078e0a1a */
[----:B------:R-:W-:Y:S01]  /*3c20*/  @!P2 IMAD.MOV R15, RZ, RZ, -R15 ;  /* 0x000000ffff0fa224 */ /* 0x000fe200078e0a0f */
[C---:B------:R-:W-:Y:S01]  /*3c30*/  ISETP.GT.U32.AND P2, PT, R26.reuse, R21, PT ;  /* 0x000000151a00720c */ /* 0x040fe20003f44070 */
[--C-:B------:R-:W-:Y:S01]  /*3c40*/  @!P0 IMAD.IADD R17, R17, 0x1, -R26.reuse ;  /* 0x0000000111118824 */ /* 0x100fe200078e0a1a */
[----:B------:R-:W-:Y:S01]  /*3c50*/  ISETP.GT.U32.AND P0, PT, R26, R23, PT ;  /* 0x000000171a00720c */ /* 0x000fe20003f04070 */
[----:B------:R-:W-:-:S04]  /*3c60*/  @!P1 IMAD.IADD R24, R24, 0x1, -R26 ;  /* 0x0000000118189824 */ /* 0x000fc800078e0a1a */
[----:B------:R-:W-:Y:S02]  /*3c70*/  @!P6 IMAD.IADD R25, R25, 0x1, -R26 ;  /* 0x000000011919e824 */ /* 0x000fe400078e0a1a */
[----:B------:R-:W-:Y:S01]  /*3c80*/  @!P5 IMAD.MOV R20, RZ, RZ, -R20 ;  /* 0x000000ffff14d224 */ /* 0x000fe200078e0a14 */
[C---:B------:R-:W-:Y:S01]  /*3c90*/  ISETP.GT.U32.AND P5, PT, R26.reuse, R3, PT ;  /* 0x000000031a00720c */ /* 0x040fe20003fa4070 */
[----:B------:R-:W-:Y:S01]  /*3ca0*/  @!P4 IMAD.MOV R16, RZ, RZ, -R16 ;  /* 0x000000ffff10c224 */ /* 0x000fe200078e0a10 */
[C---:B------:R-:W-:Y:S01]  /*3cb0*/  ISETP.GT.U32.AND P4, PT, R26.reuse, R25, PT ;  /* 0x000000191a00720c */ /* 0x040fe20003f84070 */
[--C-:B------:R-:W-:Y:S01]  /*3cc0*/  @!P2 IMAD.IADD R21, R21, 0x1, -R26.reuse ;  /* 0x000000011515a824 */ /* 0x100fe200078e0a1a */
[C---:B------:R-:W-:Y:S01]  /*3cd0*/  ISETP.GT.U32.AND P2, PT, R26.reuse, R0, PT ;  /* 0x000000001a00720c */ /* 0x040fe20003f44070 */
[----:B------:R-:W-:Y:S01]  /*3ce0*/  @!P0 IMAD.IADD R23, R23, 0x1, -R26 ;  /* 0x0000000117178824 */ /* 0x000fe200078e0a1a */
[----:B------:R-:W-:-:S07]  /*3cf0*/  ISETP.GT.U32.AND P0, PT, R26, R2, PT ;  /* 0x000000021a00720c */ /* 0x000fce0003f04070 */
[--C-:B------:R-:W-:Y:S01]  /*3d00*/  @!P5 IMAD.IADD R3, R3, 0x1, -R26.reuse ;  /* 0x000000010303d824 */ /* 0x100fe200078e0a1a */
[----:B------:R-:W-:Y:S01]  /*3d10*/  ISETP.GE.AND P5, PT, R6, RZ, PT ;  /* 0x000000ff0600720c */ /* 0x000fe20003fa6270 */
[--C-:B------:R-:W-:Y:S01]  /*3d20*/  @!P4 IMAD.IADD R25, R25, 0x1, -R26.reuse ;  /* 0x000000011919c824 */ /* 0x100fe200078e0a1a */
[----:B------:R-:W-:Y:S01]  /*3d30*/  ISETP.GE.AND P4, PT, R7, RZ, PT ;  /* 0x000000ff0700720c */ /* 0x000fe20003f86270 */
[--C-:B------:R-:W-:Y:S01]  /*3d40*/  @!P2 IMAD.IADD R0, R0, 0x1, -R26.reuse ;  /* 0x000000010000a824 */ /* 0x100fe200078e0a1a */
[----:B------:R-:W0:Y:S01]  /*3d50*/  S2R R6, SR_TID.X ;  /* 0x0000000000067919 */ /* 0x000e220000002100 */
[----:B------:R-:W-:Y:S01]  /*3d60*/  @!P0 IMAD.IADD R2, R2, 0x1, -R26 ;  /* 0x0000000102028824 */ /* 0x000fe200078e0a1a */
[----:B------:R-:W-:Y:S02]  /*3d70*/  ISETP.GT.U32.AND P0, PT, R26, R22, PT ;  /* 0x000000161a00720c */ /* 0x000fe40003f04070 */
[----:B------:R-:W1:Y:S01]  /*3d80*/  S2R R7, SR_TID.X ;  /* 0x0000000000077919 */ /* 0x000e620000002100 */
[----:B------:R-:W-:-:S05]  /*3d90*/  IMAD.MOV.U32 R10, RZ, RZ, c[0x0][0x180] ;  /* 0x00006000ff0a7624 */ /* 0x000fca00078e00ff */
[----:B------:R-:W-:Y:S01]  /*3da0*/  IADD3 R10, R10, 0x1f, RZ ;  /* 0x0000001f0a0a7810 */ /* 0x000fe20007ffe0ff */
[----:B------:R-:W-:Y:S04]  /*3db0*/  STL [R1+0x7d8], R14 ;  /* 0x0007d80e01007387 */ /* 0x000fe80000100800 */
[----:B------:R-:W-:Y:S01]  /*3dc0*/  @!P0 IMAD.IADD R22, R22, 0x1, -R26 ;  /* 0x0000000116168824 */ /* 0x000fe200078e0a1a */
[----:B------:R-:W-:Y:S04]  /*3dd0*/  STL [R1+0x7dc], R15 ;  /* 0x0007dc0f01007387 */ /* 0x000fe80000100800 */
[----:B------:R-:W-:Y:S01]  /*3de0*/  STL [R1+0x7e0], R16 ;  /* 0x0007e01001007387 */ /* 0x000fe20000100800 */
[----:B------:R-:W-:-:S02]  /*3df0*/  ISETP.GE.AND P0, PT, R27, RZ, PT ;  /* 0x000000ff1b00720c */ /* 0x000fc40003f06270 */
[----:B-1----:R-:W-:Y:S01]  /*3e00*/  LOP3.LUT R7, R7, 0x60, RZ, 0xc0, !PT ;  /* 0x0000006007077812 */ /* 0x002fe200078ec0ff */
[----:B0-----:R-:W-:Y:S01]  /*3e10*/  IMAD.SHL.U32 R13, R6, 0x80, RZ ;  /* 0x00000080060d7824 */ /* 0x001fe200078e00ff */
[----:B---3--:R-:W-:Y:S02]  /*3e20*/  IABS R28, R12 ;  /* 0x0000000c001c7213 */ /* 0x008fe40000000000 */
[----:B------:R-:W-:-:S04]  /*3e30*/  IADD3 R12, R27, 0x2c, RZ ;  /* 0x0000002c1b0c7810 */ /* 0x000fc80007ffe0ff */
[----:B------:R-:W-:Y:S02]  /*3e40*/  ISETP.GE.AND P3, PT, R12, RZ, PT ;  /* 0x000000ff0c00720c */ /* 0x000fe40003f66270 */
[----:B------:R-:W-:-:S04]  /*3e50*/  IADD3 R12, R27, 0x28, RZ ;  /* 0x000000281b0c7810 */ /* 0x000fc80007ffe0ff */
[----:B------:R-:W-:Y:S01]  /*3e60*/  ISETP.GE.AND P1, PT, R12, RZ, PT ;  /* 0x000000ff0c00720c */ /* 0x000fe20003f26270 */
[----:B--2---:R-:W-:Y:S01]  /*3e70*/  IMAD.HI.U32 R29, R11, R28, RZ ;  /* 0x0000001c0b1d7227 */ /* 0x004fe200078e00ff */
[----:B------:R-:W-:-:S04]  /*3e80*/  IADD3 R11, R27, 0x24, RZ ;  /* 0x000000241b0b7810 */ /* 0x000fc80007ffe0ff */
[----:B------:R-:W-:-:S07]  /*3e90*/  ISETP.GE.AND P6, PT, R11, RZ, PT ;  /* 0x000000ff0b00720c */ /* 0x000fce0003fc6270 */
[----:B------:R-:W-:Y:S01]  /*3ea0*/  @!P1 IMAD.MOV R18, RZ, RZ, -R18 ;  /* 0x000000ffff129224 */ /* 0x000fe200078e0a12 */
[----:B------:R-:W-:Y:S02]  /*3eb0*/  ISETP.GT.U32.AND P1, PT, R26, R24, PT ;  /* 0x000000181a00720c */ /* 0x000fe40003f24070 */
[----:B------:R-:W-:-:S04]  /*3ec0*/  IADD3 R11, R27, 0x1c, RZ ;  /* 0x0000001c1b0b7810 */ /* 0x000fc80007ffe0ff */
[----:B------:R-:W-:Y:S01]  /*3ed0*/  ISETP.GE.AND P2, PT, R11, RZ, PT ;  /* 0x000000ff0b00720c */ /* 0x000fe20003f46270 */
[----:B------:R-:W-:Y:S01]  /*3ee0*/  IMAD.MOV R29, RZ, RZ, -R29 ;  /* 0x000000ffff1d7224 */ /* 0x000fe200078e0a1d */
[----:B------:R-:W-:-:S05]  /*3ef0*/  IABS R12, c[0x0][0x178] ;  /* 0x00005e00000c7a13 */ /* 0x000fca0000000000 */
[----:B------:R-:W-:Y:S01]  /*3f00*/  @!P1 IMAD.IADD R24, R24, 0x1, -R26 ;  /* 0x0000000118189824 */ /* 0x000fe200078e0a1a */
[----:B------:R-:W-:Y:S01]  /*3f10*/  ISETP.GE.AND P1, PT, R9, RZ, PT ;  /* 0x000000ff0900720c */ /* 0x000fe20003f26270 */
[----:B------:R-:W-:Y:S01]  /*3f20*/  @!P3 IMAD.MOV R17, RZ, RZ, -R17 ;  /* 0x000000ffff11b224 */ /* 0x000fe200078e0a11 */
[----:B------:R-:W-:Y:S01]  /*3f30*/  ISETP.GT.U32.AND P3, PT, R26, R23, PT ;  /* 0x000000171a00720c */ /* 0x000fe20003f64070 */
[----:B------:R-:W-:Y:S01]  /*3f40*/  IMAD R28, R12, R29, R28 ;  /* 0x0000001d0c1c7224 */ /* 0x000fe200078e021c */
[----:B------:R-:W-:Y:S01]  /*3f50*/  SHF.R.S32.HI R29, RZ, 0x1f, R10 ;  /* 0x0000001fff1d7819 */ /* 0x000fe2000001140a */
[----:B------:R-:W-:Y:S01]  /*3f60*/  @!P6 IMAD.MOV R19, RZ, RZ, -R19 ;  /* 0x000000ffff13e224 */ /* 0x000fe200078e0a13 */
[C---:B------:R-:W-:Y:S01]  /*3f70*/  ISETP.GT.U32.AND P6, PT, R26.reuse, R2, PT ;  /* 0x000000021a00720c */ /* 0x040fe20003fc4070 */
[----:B------:R-:W-:Y:S01]  /*3f80*/  @!P2 IMAD.MOV R21, RZ, RZ, -R21 ;  /* 0x000000ffff15a224 */ /* 0x000fe200078e0a15 */
[----:B------:R-:W-:Y:S01]  /*3f90*/  ISETP.GT.U32.AND P2, PT, R26, R0, PT ;  /* 0x000000001a00720c */ /* 0x000fe20003f44070 */
[----:B------:R-:W-:Y:S01]  /*3fa0*/  STL [R1+0x7e4], R17 ;  /* 0x0007e41101007387 */ /* 0x000fe20000100800 */
[----:B------:R-:W-:-:S03]  /*3fb0*/  LEA.HI R10, R29, R10, RZ, 0x5 ;  /* 0x0000000a1d0a7211 */ /* 0x000fc600078f28ff */
[----:B------:R-:W-:Y:S01]  /*3fc0*/  @!P1 IMAD.MOV R22, RZ, RZ, -R22 ;  /* 0x000000ffff169224 */ /* 0x000fe200078e0a16 */
[----:B------:R-:W-:Y:S04]  /*3fd0*/  STL [R1+0x7e8], R18 ;  /* 0x0007e81201007387 */ /* 0x000fe80000100800 */
[----:B------:R-:W-:Y:S01]  /*3fe0*/  STL [R1+0x7ec], R19 ;  /* 0x0007ec1301007387 */ /* 0x000fe20000100800 */
[----:B------:R-:W-:-:S03]  /*3ff0*/  LOP3.LUT R27, R6, 0x7, RZ, 0xc0, !PT ;  /* 0x00000007061b7812 */ /* 0x000fc600078ec0ff */
[----:B------:R-:W-:Y:S04]  /*4000*/  STL [R1+0x7f0], R20 ;  /* 0x0007f01401007387 */ /* 0x000fe80000100800 */
[----:B------:R-:W-:Y:S04]  /*4010*/  STL [R1+0x7f4], R21 ;  /* 0x0007f41501007387 */ /* 0x000fe80000100800 */
[----:B------:R-:W-:Y:S04]  /*4020*/  STL [R1+0x7f8], R22 ;  /* 0x0007f81601007387 */ /* 0x000fe80000100800 */
[----:B------:R-:W2:Y:S01]  /*4030*/  LDL.LU R11, [R1+0xcc] ;  /* 0x0000cc00010b7983 */ /* 0x000ea20000300800 */
[----:B------:R-:W-:-:S03]  /*4040*/  @!P3 IMAD.IADD R23, R23, 0x1, -R26 ;  /* 0x000000011717b824 */ /* 0x000fc600078e0a1a */
[----:B------:R-:W3:Y:S01]  /*4050*/  LDL.LU R10, [R1+0xc8] ;  /* 0x0000c800010a7983 */ /* 0x000ee20000300800 */
[----:B------:R-:W-:-:S03]  /*4060*/  @!P2 IMAD.IADD R0, R0, 0x1, -R26 ;  /* 0x000000010000a824 */ /* 0x000fc600078e0a1a */
[----:B------:R-:W4:Y:S01]  /*4070*/  LDL.LU R9, [R1+0xc4] ;  /* 0x0000c40001097983 */ /* 0x000f220000300800 */
[----:B------:R-:W-:Y:S01]  /*4080*/  @!P6 IMAD.IADD R2, R2, 0x1, -R26 ;  /* 0x000000010202e824 */ /* 0x000fe200078e0a1a */
[----:B------:R-:W-:Y:S01]  /*4090*/  ISETP.GE.AND P1, PT, R8, RZ, PT ;  /* 0x000000ff0800720c */ /* 0x000fe20003f26270 */
[----:B------:R-:W-:Y:S01]  /*40a0*/  IMAD R26, R27, 0x110, RZ ;  /* 0x000001101b1a7824 */ /* 0x000fe200078e02ff */
[----:B------:R-:W-:Y:S01]  /*40b0*/  ISETP.GE.AND P2, PT, R5, RZ, PT ;  /* 0x000000ff0500720c */ /* 0x000fe20003f46270 */
[----:B------:R-:W-:Y:S01]  /*40c0*/  IMAD R27, R27, 0x4, R7 ;  /* 0x000000041b1b7824 */ /* 0x000fe200078e0207 */
[----:B------:R-:W-:Y:S01]  /*40d0*/  ISETP.GE.AND P6, PT, R4, RZ, PT ;  /* 0x000000ff0400720c */ /* 0x000fe20003fc6270 */
[----:B------:R-:W4:Y:S01]  /*40e0*/  LDL.LU R8, [R1+0xc0] ;  /* 0x0000c00001087983 */ /* 0x000f220000300800 */
[----:B------:R-:W-:Y:S01]  /*40f0*/  SHF.R.S32.HI R29, RZ, 0x6, R6 ;  /* 0x00000006ff1d7819 */ /* 0x000fe20000011406 */
[C---:B------:R-:W-:Y:S02]  /*4100*/  IMAD.SHL.U32 R4, R6.reuse, 0x2, RZ ;  /* 0x0000000206047824 */ /* 0x040fe400078e00ff */
[----:B------:R-:W-:Y:S01]  /*4110*/  IMAD.SHL.U32 R5, R6, 0x8, RZ ;  /* 0x0000000806057824 */ /* 0x000fe200078e00ff */
[----:B------:R-:W4:Y:S04]  /*4120*/  LDL.LU R7, [R1+0xac] ;  /* 0x0000ac0001077983 */ /* 0x000f280000300800 */
[----:B------:R-:W4:Y:S01]  /*4130*/  LDL.LU R6, [R1+0xa8] ;  /* 0x0000a80001067983 */ /* 0x000f220000300800 */
[----:B------:R-:W-:-:S02]  /*4140*/  ISETP.GT.U32.AND P3, PT, R12, R28, PT ;  /* 0x0000001c0c00720c */ /* 0x000fc40003f64070 */
[----:B------:R-:W-:Y:S02]  /*4150*/  SGXT R29, R29, 0x1 ;  /* 0x000000011d1d781a */ /* 0x000fe40000000200 */
[----:B------:R-:W-:-:S09]  /*4160*/  LOP3.LUT R5, R5, 0x30, R4, 0x48, !PT ;  /* 0x0000003005057812 */ /* 0x000fd200078e4804 */
[----:B------:R-:W-:-:S05]  /*4170*/  @!P3 IMAD.IADD R28, R28, 0x1, -R12 ;  /* 0x000000011c1cb824 */ /* 0x000fca00078e0a0c */
[----:B------:R-:W-:Y:S01]  /*4180*/  ISETP.GT.U32.AND P3, PT, R12, R28, PT ;  /* 0x0000001c0c00720c */ /* 0x000fe20003f64070 */
[----:B------:R-:W-:Y:S01]  /*4190*/  IMAD.U32 R5, R27, 0x10, R5 ;  /* 0x000000101b057824 */ /* 0x000fe200078e0005 */
[----:B------:R-:W-:Y:S01]  /*41a0*/  LOP3.LUT R29, R29, 0x90, RZ, 0xc0, !PT ;  /* 0x000000901d1d7812 */ /* 0x000fe200078ec0ff */
[----:B------:R-:W-:Y:S01]  /*41b0*/  @!P4 IMAD.MOV R23, RZ, RZ, -R23 ;  /* 0x000000ffff17c224 */ /* 0x000fe200078e0a17 */
[--C-:B------:R-:W-:Y:S02]  /*41c0*/  LOP3.LUT R26, R26, 0x10, R4.reuse, 0x78, !PT ;  /* 0x000000101a1a7812 */ /* 0x100fe400078e7804 */
[----:B------:R-:W-:Y:S01]  /*41d0*/  LOP3.LUT R29, R29, 0x7e, R4, 0x78, !PT ;  /* 0x0000007e1d1d7812 */ /* 0x000fe200078e7804 */
[----:B------:R-:W4:Y:S01]  /*41e0*/  LDL.LU R5, [R1+0xa4] ;  /* 0x0000a40001057983 */ /* 0x000f220000300800 */
[----:B------:R-:W-:Y:S02]  /*41f0*/  @!P5 IMAD.MOV R24, RZ, RZ, -R24 ;  /* 0x000000ffff18d224 */ /* 0x000fe400078e0a18 */
[----:B------:R-:W-:Y:S01]  /*4200*/  @!P2 IMAD.MOV R25, RZ, RZ, -R25 ;  /* 0x000000ffff19a224 */ /* 0x000fe200078e0a19 */
[----:B------:R-:W4:Y:S02]  /*4210*/  LDL.LU R4, [R1+0xa0] ;  /* 0x0000a00001047983 */ /* 0x000f240000300800 */
[----:B------:R-:W-:Y:S01]  /*4220*/  @!P3 IMAD.IADD R28, R28, 0x1, -R12 ;  /* 0x000000011c1cb824 */ /* 0x000fe200078e0a0c */
[----:B------:R-:W-:Y:S01]  /*4230*/  LOP3.LUT R13, R26, 0x800, R13, 0xf8, !PT ;  /* 0x000008001a0d7812 */ /* 0x000fe200078ef80d */
[----:B------:R-:W-:Y:S01]  /*4240*/  STL [R1+0x6d8], R29 ;  /* 0x0006d81d01007387 */ /* 0x000fe20000100800 */
[----:B------:R-:W-:Y:S01]  /*4250*/  @!P0 IMAD.MOV R3, RZ, RZ, -R3 ;  /* 0x000000ffff038224 */ /* 0x000fe200078e0a03 */
[----:B------:R-:W-:Y:S01]  /*4260*/  ISETP.NE.AND P3, PT, RZ, c[0x0][0x17c], PT ;  /* 0x00005f00ff007a0c */ /* 0x000fe20003f65270 */
[----:B------:R-:W-:Y:S01]  /*4270*/  @!P6 IMAD.MOV R0, RZ, RZ, -R0 ;  /* 0x000000ffff00e224 */ /* 0x000fe200078e0a00 */
[----:B------:R-:W-:Y:S01]  /*4280*/  STL [R1+0x7fc], R28 ;  /* 0x0007fc1c01007387 */ /* 0x000fe20000100800 */
[----:B------:R-:W-:Y:S01]  /*4290*/  LOP3.LUT R26, RZ, c[0x0][0x17c], RZ, 0x33, !PT ;  /* 0x00005f00ff1a7a12 */ /* 0x000fe200078e33ff */
[----:B------:R-:W-:-:S02]  /*42a0*/  @!P1 IMAD.MOV R2, RZ, RZ, -R2 ;  /* 0x000000ffff029224 */ /* 0x000fc400078e0a02 */
[----:B------:R-:W-:Y:S04]  /*42b0*/  STL [R1+0x800], R23 ;  /* 0x0008001701007387 */ /* 0x000fe80000100800 */
[----:B------:R-:W-:Y:S04]  /*42c0*/  STL [R1+0x804], R24 ;  /* 0x0008041801007387 */ /* 0x000fe80000100800 */
[----:B------:R-:W-:Y:S04]  /*42d0*/  STL [R1+0x808], R25 ;  /* 0x0008081901007387 */ /* 0x000fe80000100800 */
[----:B------:R2:W-:Y:S04]  /*42e0*/  STL [R1+0x80c], R3 ;  /* 0x00080c0301007387 */ /* 0x0005e80000100800 */
[----:B------:R3:W-:Y:S04]  /*42f0*/  STL [R1+0x810], R0 ;  /* 0x0008100001007387 */ /* 0x0007e80000100800 */
[----:B------:R4:W-:Y:S01]  /*4300*/  STL [R1+0x814], R2 ;  /* 0x0008140201007387 */ /* 0x0009e20000100800 */
[----:B--2---:R-:W-:-:S02]  /*4310*/  SEL R3, R26, R11, !P3 ;  /* 0x0000000b1a037207 */ /* 0x004fc40005800000 */
[----:B---3--:R-:W-:-:S03]  /*4320*/  SEL R0, R26, R10, !P3 ;  /* 0x0000000a1a007207 */ /* 0x008fc60005800000 */
[----:B------:R0:W-:Y:S01]  /*4330*/  STL [R1+0x464], R3 ;  /* 0x0004640301007387 */ /* 0x0001e20000100800 */
[----:B----4-:R-:W-:-:S03]  /*4340*/  SEL R2, R26, R9, !P3 ;  /* 0x000000091a027207 */ /* 0x010fc60005800000 */
[----:B------:R1:W-:Y:S04]  /*4350*/  STL [R1+0xfc], R0 ;  /* 0x0000fc0001007387 */ /* 0x0003e80000100800 */
[----:B------:R2:W-:Y:S01]  /*4360*/  STL [R1+0xf8], R2 ;  /* 0x0000f80201007387 */ /* 0x0005e20000100800 */
[C---:B0-----:R-:W-:Y:S02]  /*4370*/  SEL R3, R26.reuse, R8, !P3 ;  /* 0x000000081a037207 */ /* 0x041fe40005800000 */
[----:B-1----:R-:W-:-:S03]  /*4380*/  SEL R0, R26, R7, !P3 ;  /* 0x000000071a007207 */ /* 0x002fc60005800000 */
[----:B------:R-:W-:Y:S01]  /*4390*/  STL [R1+0xf4], R3 ;  /* 0x0000f40301007387 */ /* 0x000fe20000100800 */
[----:B--2---:R-:W-:-:S03]  /*43a0*/  SEL R2, R26, R6, !P3 ;  /* 0x000000061a027207 */ /* 0x004fc60005800000 */
[----:B------:R-:W-:Y:S04]  /*43b0*/  STL [R1+0xf0], R0 ;  /* 0x0000f00001007387 */ /* 0x000fe80000100800 */
[----:B------:R0:W-:Y:S04]  /*43c0*/  STL [R1+0xbc], R2 ;  /* 0x0000bc0201007387 */ /* 0x0001e80000100800 */
[----:B0-----:R-:W2:Y:S01]  /*43d0*/  LDL.LU R2, [R1+0x90] ;  /* 0x0000900001027983 */ /* 0x001ea20000300800 */
[C---:B------:R-:W-:Y:S02]  /*43e0*/  SEL R3, R26.reuse, R5, !P3 ;  /* 0x000000051a037207 */ /* 0x040fe40005800000 */
[----:B------:R-:W-:-:S03]  /*43f0*/  SEL R0, R26, R4, !P3 ;  /* 0x000000041a007207 */ /* 0x000fc60005800000 */
[----:B------:R-:W-:Y:S04]  /*4400*/  STL [R1+0xb8], R3 ;  /* 0x0000b80301007387 */ /* 0x000fe80000100800 */
[----:B--2---:R0:W-:Y:S04]  /*4410*/  STL [R1+0x818], R2 ;  /* 0x0008180201007387 */ /* 0x0041e80000100800 */
[----:B------:R-:W-:Y:S04]  /*4420*/  STL [R1+0xac], R0 ;  /* 0x0000ac0001007387 */ /* 0x000fe80000100800 */
[----:B0-----:R-:W2:Y:S04]  /*4430*/  LDL.LU R2, [R1+0x94] ;  /* 0x0000940001027983 */ /* 0x001ea80000300800 */
[----:B--2---:R0:W-:Y:S04]  /*4440*/  STL [R1+0x81c], R2 ;  /* 0x00081c0201007387 */ /* 0x0041e80000100800 */
[----:B0-----:R-:W2:Y:S04]  /*4450*/  LDL.LU R2, [R1+0x98] ;  /* 0x0000980001027983 */ /* 0x001ea80000300800 */
[----:B--2---:R0:W-:Y:S04]  /*4460*/  STL [R1+0x820], R2 ;  /* 0x0008200201007387 */ /* 0x0041e80000100800 */
[----:B0-----:R-:W2:Y:S04]  /*4470*/  LDL.LU R2, [R1+0x9c] ;  /* 0x00009c0001027983 */ /* 0x001ea80000300800 */
[----:B------:R-:W3:Y:S04]  /*4480*/  LDL.LU R0, [R1+0x88] ;  /* 0x0000880001007983 */ /* 0x000ee80000300800 */
[----:B------:R-:W4:Y:S04]  /*4490*/  LDL.LU R3, [R1+0x84] ;  /* 0x0000840001037983 */ /* 0x000f280000300800 */
[----:B------:R-:W3:Y:S04]  /*44a0*/  LDL.LU R25, [R1+0x80] ;  /* 0x0000800001197983 */ /* 0x000ee80000300800 */
        /* <DEDUP_REMOVED lines=23> */
[----:B------:R-:W3:Y:S01]  /*4620*/  LDL.LU R27, [R1] ;  /* 0x00000000011b7983 */ /* 0x000ee20000300800 */
[----:B--2---:R-:W-:-:S05]  /*4630*/  SEL R2, R26, R2, !P3 ;  /* 0x000000021a027207 */ /* 0x004fca0005800000 */
[----:B------:R0:W-:Y:S04]  /*4640*/  STL [R1+0xa8], R2 ;  /* 0x0000a80201007387 */ /* 0x0001e80000100800 */
[----:B0-----:R-:W2:Y:S02]  /*4650*/  LDL.LU R2, [R1+0x820] ;  /* 0x0008200001027983 */ /* 0x001ea40000300800 */
[----:B--2---:R-:W-:-:S05]  /*4660*/  SEL R2, R26, R2, !P3 ;  /* 0x000000021a027207 */ /* 0x004fca0005800000 */
[----:B------:R0:W-:Y:S04]  /*4670*/  STL [R1+0xa4], R2 ;  /* 0x0000a40201007387 */ /* 0x0001e80000100800 */
[----:B0-----:R-:W2:Y:S02]  /*4680*/  LDL.LU R2, [R1+0x81c] ;  /* 0x00081c0001027983 */ /* 0x001ea40000300800 */
[----:B--2---:R-:W-:-:S05]  /*4690*/  SEL R2, R26, R2, !P3 ;  /* 0x000000021a027207 */ /* 0x004fca0005800000 */
[----:B------:R0:W-:Y:S04]  /*46a0*/  STL [R1+0xa0], R2 ;  /* 0x0000a00201007387 */ /* 0x0001e80000100800 */
[----:B0-----:R-:W2:Y:S01]  /*46b0*/  LDL.LU R2, [R1+0x818] ;  /* 0x0008180001027983 */ /* 0x001ea20000300800 */
[C---:B---3--:R-:W-:Y:S02]  /*46c0*/  SEL R0, R26.reuse, R0, !P3 ;  /* 0x000000001a007207 */ /* 0x048fe40005800000 */
[C---:B----4-:R-:W-:Y:S02]  /*46d0*/  SEL R3, R26.reuse, R3, !P3 ;  /* 0x000000031a037207 */ /* 0x050fe40005800000 */
[C---:B------:R-:W-:Y:S02]  /*46e0*/  SEL R25, R26.reuse, R25, !P3 ;  /* 0x000000191a197207 */ /* 0x040fe40005800000 */
[----:B------:R-:W-:-:S02]  /*46f0*/  SEL R24, R26, R24, !P3 ;  /* 0x000000181a187207 */ /* 0x000fc40005800000 */
[C---:B------:R-:W-:Y:S02]  /*4700*/  SEL R23, R26.reuse, R23, !P3 ;  /* 0x000000171a177207 */ /* 0x040fe40005800000 */
[C---:B------:R-:W-:Y:S02]  /*4710*/  SEL R28, R26.reuse, R28, !P3 ;  /* 0x0000001c1a1c7207 */ /* 0x040fe40005800000 */
[C---:B------:R-:W-:Y:S02]  /*4720*/  SEL R22, R26.reuse, R22, !P3 ;  /* 0x000000161a167207 */ /* 0x040fe40005800000 */
[C---:B------:R-:W-:Y:S02]  /*4730*/  SEL R21, R26.reuse, R21, !P3 ;  /* 0x000000151a157207 */ /* 0x040fe40005800000 */
        /* <DEDUP_REMOVED lines=17> */
[----:B--2---:R-:W-:-:S05]  /*4850*/  SEL R2, R26, R2, !P3 ;  /* 0x000000021a027207 */ /* 0x004fca0005800000 */
[----:B------:R0:W-:Y:S04]  /*4860*/  STL [R1+0x9c], R2 ;  /* 0x00009c0201007387 */ /* 0x0001e80000100800 */
[----:B0-----:R-:W2:Y:S04]  /*4870*/  LDL.LU R2, [R1+0x814] ;  /* 0x0008140001027983 */ /* 0x001ea80000300800 */
[----:B------:R0:W-:Y:S04]  /*4880*/  STL [R1+0x98], R0 ;  /* 0x0000980001007387 */ /* 0x0001e80000100800 */
[----:B0-----:R-:W3:Y:S04]  /*4890*/  LDL.LU R0, [R1+0x810] ;  /* 0x0008100001007983 */ /* 0x001ee80000300800 */
[----:B------:R0:W-:Y:S04]  /*48a0*/  STL [R1+0x94], R3 ;  /* 0x0000940301007387 */ /* 0x0001e80000100800 */
[----:B0-----:R-:W4:Y:S04]  /*48b0*/  LDL.LU R3, [R1+0x80c] ;  /* 0x00080c0001037983 */ /* 0x001f280000300800 */
[----:B------:R0:W-:Y:S04]  /*48c0*/  STL [R1+0x90], R25 ;  /* 0x0000901901007387 */ /* 0x0001e80000100800 */
[----:B0-----:R-:W2:Y:S04]  /*48d0*/  LDL.LU R25, [R1+0x808] ;  /* 0x0008080001197983 */ /* 0x001ea80000300800 */
[----:B------:R0:W-:Y:S04]  /*48e0*/  STL [R1+0x8c], R24 ;  /* 0x00008c1801007387 */ /* 0x0001e80000100800 */
[----:B0-----:R-:W2:Y:S04]  /*48f0*/  LDL.LU R24, [R1+0x804] ;  /* 0x0008040001187983 */ /* 0x001ea80000300800 */
[----:B------:R0:W-:Y:S04]  /*4900*/  STL [R1+0x88], R23 ;  /* 0x0000881701007387 */ /* 0x0001e80000100800 */
[----:B0-----:R-:W3:Y:S04]  /*4910*/  LDL.LU R23, [R1+0x800] ;  /* 0x0008000001177983 */ /* 0x001ee80000300800 */
        /* <DEDUP_REMOVED lines=39> */
[----:B0-----:R-:W3:Y:S01]  /*4b90*/  LDL.LU R4, [R1+0x7b0] ;  /* 0x0007b00001047983 */ /* 0x001ee20000300800 */
[----:B------:R-:W-:-:S02]  /*4ba0*/  SEL R29, R26, R29, !P3 ;  /* 0x0000001d1a1d7207 */ /* 0x000fc40005800000 */
[----:B------:R-:W-:-:S03]  /*4bb0*/  SEL R27, R26, R27, !P3 ;  /* 0x0000001b1a1b7207 */ /* 0x000fc60005800000 */
[----:B------:R0:W-:Y:S01]  /*4bc0*/  STL [R1+0x8], R29 ;  /* 0x0000081d01007387 */ /* 0x0001e20000100800 */
[C---:B--2---:R-:W-:Y:S02]  /*4bd0*/  SEL R24, R26.reuse, R24, !P3 ;  /* 0x000000181a187207 */ /* 0x044fe40005800000 */
[C---:B------:R-:W-:Y:S02]  /*4be0*/  SEL R25, R26.reuse, R25, !P3 ;  /* 0x000000191a197207 */ /* 0x040fe40005800000 */
[C---:B----4-:R-:W-:Y:S02]  /*4bf0*/  SEL R3, R26.reuse, R3, !P3 ;  /* 0x000000031a037207 */ /* 0x050fe40005800000 */
[C---:B---3--:R-:W-:Y:S02]  /*4c00*/  SEL R23, R26.reuse, R23, !P3 ;  /* 0x000000171a177207 */ /* 0x048fe40005800000 */
        /* <DEDUP_REMOVED lines=17> */
[----:B0-----:R-:W-:-:S05]  /*4d20*/  SEL R29, R26, R4, !P3 ;  /* 0x000000041a1d7207 */ /* 0x001fca0005800000 */
[----:B------:R-:W-:Y:S04]  /*4d30*/  STL [R1+0x73c], R29 ;  /* 0x00073c1d01007387 */ /* 0x000fe80000100800 */
[----:B------:R0:W-:Y:S02]  /*4d40*/  STL [R1+0x4], R27 ;  /* 0x0000041b01007387 */ /* 0x0001e40000100800 */
[----:B0-----:R-:W-:-:S05]  /*4d50*/  SEL R27, R26, R5, !P3 ;  /* 0x000000051a1b7207 */ /* 0x001fca0005800000 */
[----:B------:R0:W-:Y:S04]  /*4d60*/  STL [R1+0x740], R27 ;  /* 0x0007401b01007387 */ /* 0x0001e80000100800 */
[----:B0-----:R-:W2:Y:S04]  /*4d70*/  LDL R27, [R1+0x6ac] ;  /* 0x0006ac00011b7983 */ /* 0x001ea80000100800 */
[----:B------:R-:W-:Y:S04]  /*4d80*/  STL [R1+0x744], R6 ;  /* 0x0007440601007387 */ /* 0x000fe80000100800 */
[----:B------:R-:W-:Y:S04]  /*4d90*/  STL [R1+0x748], R7 ;  /* 0x0007480701007387 */ /* 0x000fe80000100800 */
[----:B------:R-:W-:Y:S04]  /*4da0*/  STL [R1+0x74c], R8 ;  /* 0x00074c0801007387 */ /* 0x000fe80000100800 */
[----:B------:R-:W-:Y:S04]  /*4db0*/  STL [R1+0x750], R9 ;  /* 0x0007500901007387 */ /* 0x000fe80000100800 */
[----:B------:R-:W-:Y:S04]  /*4dc0*/  STL [R1+0x754], R10 ;  /* 0x0007540a01007387 */ /* 0x000fe80000100800 */
[----:B------:R0:W-:Y:S04]  /*4dd0*/  STL [R1+0x758], R11 ;  /* 0x0007580b01007387 */ /* 0x0001e80000100800 */
[----:B------:R-:W-:Y:S04]  /*4de0*/  STL [R1+0x75c], R12 ;  /* 0x00075c0c01007387 */ /* 0x000fe80000100800 */
[----:B------:R1:W-:Y:S04]  /*4df0*/  STL [R1+0x760], R13 ;  /* 0x0007600d01007387 */ /* 0x0003e80000100800 */
[----:B------:R-:W-:Y:S04]  /*4e00*/  STL [R1+0x764], R14 ;  /* 0x0007640e01007387 */ /* 0x000fe80000100800 */
[----:B------:R-:W-:Y:S04]  /*4e10*/  STL [R1+0x768], R15 ;  /* 0x0007680f01007387 */ /* 0x000fe80000100800 */
[----:B------:R-:W-:Y:S04]  /*4e20*/  STL [R1+0x76c], R16 ;  /* 0x00076c1001007387 */ /* 0x000fe80000100800 */
[----:B------:R-:W-:Y:S01]  /*4e30*/  STL [R1+0x770], R17 ;  /* 0x0007701101007387 */ /* 0x000fe20000100800 */
[----:B------:R-:W-:-:S03]  /*4e40*/  SEL R5, R26, R0, !P3 ;  /* 0x000000001a057207 */ /* 0x000fc60005800000 */
[----:B------:R-:W-:Y:S01]  /*4e50*/  STL [R1+0x774], R18 ;  /* 0x0007741201007387 */ /* 0x000fe20000100800 */
[----:B------:R-:W-:-:S03]  /*4e60*/  SEL R4, R26, R2, !P3 ;  /* 0x000000021a047207 */ /* 0x000fc60005800000 */
[----:B------:R-:W-:Y:S04]  /*4e70*/  STL [R1+0x778], R19 ;  /* 0x0007781301007387 */ /* 0x000fe80000100800 */
[----:B------:R-:W-:Y:S04]  /*4e80*/  STL [R1+0x77c], R20 ;  /* 0x00077c1401007387 */ /* 0x000fe80000100800 */
[----:B------:R-:W-:Y:S01]  /*4e90*/  STL [R1+0x780], R21 ;  /* 0x0007801501007387 */ /* 0x000fe20000100800 */
[----:B------:R-:W-:-:S03]  /*4ea0*/  IMAD.MOV.U32 R0, RZ, RZ, c[0x0][0x180] ;  /* 0x00006000ff007624 */ /* 0x000fc600078e00ff */
[----:B------:R-:W-:Y:S04]  /*4eb0*/  STL [R1+0x784], R22 ;  /* 0x0007841601007387 */ /* 0x000fe80000100800 */
[----:B------:R-:W-:Y:S04]  /*4ec0*/  STL [R1+0x788], R23 ;  /* 0x0007881701007387 */ /* 0x000fe80000100800 */
[----:B------:R-:W-:Y:S04]  /*4ed0*/  STL [R1+0x78c], R24 ;  /* 0x00078c1801007387 */ /* 0x000fe80000100800 */
[----:B------:R-:W-:Y:S04]  /*4ee0*/  STL [R1+0x790], R25 ;  /* 0x0007901901007387 */ /* 0x000fe80000100800 */
[----:B------:R-:W-:Y:S04]  /*4ef0*/  STL [R1+0x794], R5 ;  /* 0x0007940501007387 */ /* 0x000fe80000100800 */
[----:B------:R-:W-:Y:S04]  /*4f00*/  STL [R1+0x798], R4 ;  /* 0x0007980401007387 */ /* 0x000fe80000100800 */
[----:B------:R3:W-:Y:S04]  /*4f10*/  STL [R1+0x79c], R3 ;  /* 0x00079c0301007387 */ /* 0x0007e80000100800 */
[----:B------:R-:W-:Y:S04]  /*4f20*/  STL [R1+0x370], RZ ;  /* 0x000370ff01007387 */ /* 0x000fe80000100800 */
[----:B------:R2:W-:Y:S04]  /*4f30*/  STL [R1+0x50], R0 ;  /* 0x0000500001007387 */ /* 0x0005e80000100800 */
[----:B------:R-:W-:Y:S04]  /*4f40*/  STL [R1+0x374], RZ ;  /* 0x000374ff01007387 */ /* 0x000fe80000100800 */
        /* <DEDUP_REMOVED lines=236> */
[----:B0-----:R-:W4:Y:S04]  /*5e10*/  LDL.LU R11, [R1+0x464] ;  /* 0x00046400010b7983 */ /* 0x001f280000300800 */
[----:B------:R-:W4:Y:S04]  /*5e20*/  LDL.LU R10, [R1+0xfc] ;  /* 0x0000fc00010a7983 */ /* 0x000f280000300800 */
[----:B------:R-:W4:Y:S04]  /*5e30*/  LDL.LU R9, [R1+0xf8] ;  /* 0x0000f80001097983 */ /* 0x000f280000300800 */
[----:B------:R-:W4:Y:S04]  /*5e40*/  LDL.LU R8, [R1+0xf4] ;  /* 0x0000f40001087983 */ /* 0x000f280000300800 */
[----:B------:R-:W4:Y:S04]  /*5e50*/  LDL.LU R7, [R1+0xf0] ;  /* 0x0000f00001077983 */ /* 0x000f280000300800 */
[----:B------:R-:W4:Y:S04]  /*5e60*/  LDL.LU R6, [R1+0xbc] ;  /* 0x0000bc0001067983 */ /* 0x000f280000300800 */
[----:B------:R-:W3:Y:S01]  /*5e70*/  S2R R29, SR_TID.X ;  /* 0x00000000001d7919 */ /* 0x000ee20000002100 */
[----:B-1----:R-:W-:Y:S01]  /*5e80*/  IMAD.MOV.U32 R13, RZ, RZ, c[0x0][0x180] ;  /* 0x00006000ff0d7624 */ /* 0x002fe200078e00ff */
[----:B--2---:R-:W-:-:S02]  /*5e90*/  ISETP.GE.AND P1, PT, R27, RZ, PT ;  /* 0x000000ff1b00720c */ /* 0x004fc40003f26270 */
[----:B------:R-:W-:Y:S01]  /*5ea0*/  ISETP.NE.AND P0, PT, RZ, c[0x0][0x178], PT ;  /* 0x00005e00ff007a0c */ /* 0x000fe20003f05270 */
[----:B------:R-:W-:Y:S01]  /*5eb0*/  IMAD.MOV.U32 R2, RZ, RZ, R28 ;  /* 0x000000ffff027224 */ /* 0x000fe200078e001c */
[----:B------:R-:W-:Y:S01]  /*5ec0*/  IADD3 R13, R13, 0x1f, RZ ;  /* 0x0000001f0d0d7810 */ /* 0x000fe20007ffe0ff */
[----:B------:R-:W2:Y:S03]  /*5ed0*/  LDL.LU R27, [R1+0xb8] ;  /* 0x0000b800011b7983 */ /* 0x000ea60000300800 */
[----:B------:R-:W-:Y:S02]  /*5ee0*/  SHF.R.S32.HI R12, RZ, 0x1f, R13 ;  /* 0x0000001fff0c7819 */ /* 0x000fe4000001140d */
[----:B---3--:R-:W-:Y:S02]  /*5ef0*/  LOP3.LUT R3, R29, 0x1f, RZ, 0xc0, !PT ;  /* 0x0000001f1d037812 */ /* 0x008fe400078ec0ff */
[----:B------:R-:W-:Y:S01]  /*5f00*/  LEA.HI R12, R12, R13, RZ, 0x5 ;  /* 0x0000000d0c0c7211 */ /* 0x000fe200078f28ff */
[----:B------:R-:W-:Y:S01]  /*5f10*/  @!P1 IMAD.MOV R2, RZ, RZ, -R2 ;  /* 0x000000ffff029224 */ /* 0x000fe200078e0a02 */
[----:B------:R-:W3:Y:S01]  /*5f20*/  LDL.LU R29, [R1+0xac] ;  /* 0x0000ac00011d7983 */ /* 0x000ee20000300800 */
[----:B------:R-:W-:-:S05]  /*5f30*/  IMAD R3, R3, c[0x0][0x18c], RZ ;  /* 0x0000630003037a24 */ /* 0x000fca00078e02ff */
[----:B------:R-:W-:Y:S01]  /*5f40*/  SHF.R.S32.HI R26, RZ, 0x1f, R3 ;  /* 0x0000001fff1a7819 */ /* 0x000fe20000011403 */
[C---:B------:R-:W-:Y:S01]  /*5f50*/  IMAD.SHL.U32 R28, R3.reuse, 0x2, RZ ;  /* 0x00000002031c7824 */ /* 0x040fe200078e00ff */
[----:B------:R-:W-:Y:S02]  /*5f60*/  SHF.R.S32.HI R4, RZ, 0x5, R12 ;  /* 0x00000005ff047819 */ /* 0x000fe4000001140c */
[----:B------:R-:W-:Y:S02]  /*5f70*/  SHF.L.U64.HI R0, R3, 0x1, R26 ;  /* 0x0000000103007819 */ /* 0x000fe4000001021a */
[----:B------:R-:W-:-:S03]  /*5f80*/  @!P0 LOP3.LUT R2, RZ, c[0x0][0x178], RZ, 0x33, !PT ;  /* 0x00005e00ff028a12 */ /* 0x000fc600078e33ff */
[----:B------:R0:W-:Y:S04]  /*5f90*/  STL [R1+0x6dc], R0 ;  /* 0x0006dc0001007387 */ /* 0x0001e80000100800 */
[----:B------:R-:W-:Y:S04]  /*5fa0*/  STL [R1+0x4a4], R4 ;  /* 0x0004a40401007387 */ /* 0x000fe80000100800 */
[----:B------:R-:W-:Y:S04]  /*5fb0*/  STL [R1+0x6e0], R28 ;  /* 0x0006e01c01007387 */ /* 0x000fe80000100800 */
[----:B------:R1:W-:Y:S01]  /*5fc0*/  STL [R1+0x7a0], R2 ;  /* 0x0007a00201007387 */ /* 0x0003e20000100800 */
[----:B----4-:R-:W-:-:S02]  /*5fd0*/  IMAD R26, R11, c[0x0][0x190], RZ ;  /* 0x000064000b1a7a24 */ /* 0x010fc400078e02ff */
[----:B0-----:R-:W-:-:S03]  /*5fe0*/  IMAD R0, R10, c[0x0][0x190], RZ ;  /* 0x000064000a007a24 */ /* 0x001fc600078e02ff */
[----:B------:R-:W-:Y:S01]  /*5ff0*/  STL [R1+0x7a4], R26 ;  /* 0x0007a41a01007387 */ /* 0x000fe20000100800 */
[----:B------:R-:W-:-:S03]  /*6000*/  IMAD R3, R9, c[0x0][0x190], RZ ;  /* 0x0000640009037a24 */ /* 0x000fc600078e02ff */
[----:B------:R0:W-:Y:S01]  /*6010*/  STL [R1+0x48], R0 ;  /* 0x0000480001007387 */ /* 0x0001e20000100800 */
[----:B-1----:R-:W-:-:S03]  /*6020*/  IMAD R2, R8, c[0x0][0x190], RZ ;  /* 0x0000640008027a24 */ /* 0x002fc600078e02ff */
[----:B------:R1:W-:Y:S01]  /*6030*/  STL [R1+0x4c], R3 ;  /* 0x00004c0301007387 */ /* 0x0003e20000100800 */
[----:B0-----:R-:W-:-:S03]  /*6040*/  IMAD R0, R7, c[0x0][0x190], RZ ;  /* 0x0000640007007a24 */ /* 0x001fc600078e02ff */
[----:B------:R2:W-:Y:S01]  /*6050*/  STL [R1+0xf4], R2 ;  /* 0x0000f40201007387 */ /* 0x0005e20000100800 */
[----:B-1----:R-:W-:-:S03]  /*6060*/  IMAD R3, R6, c[0x0][0x190], RZ ;  /* 0x0000640006037a24 */ /* 0x002fc600078e02ff */
[----:B------:R3:W-:Y:S04]  /*6070*/  STL [R1+0xf0], R0 ;  /* 0x0000f00001007387 */ /* 0x0007e80000100800 */
[----:B------:R-:W-:Y:S04]  /*6080*/  STL [R1+0xbc], R3 ;  /* 0x0000bc0301007387 */ /* 0x000fe80000100800 */
[----:B------:R-:W4:Y:S01]  /*6090*/  LDL.LU R26, [R1+0xa0] ;  /* 0x0000a000011a7983 */ /* 0x000f220000300800 */
[----:B--2---:R-:W-:-:S05]  /*60a0*/  IMAD R2, R27, c[0x0][0x190], RZ ;  /* 0x000064001b027a24 */ /* 0x004fca00078e02ff */
[----:B------:R-:W-:Y:S01]  /*60b0*/  STL [R1+0xb8], R2 ;  /* 0x0000b80201007387 */ /* 0x000fe20000100800 */
[----:B---3--:R-:W-:-:S03]  /*60c0*/  IMAD R0, R29, c[0x0][0x190], RZ ;  /* 0x000064001d007a24 */ /* 0x008fc600078e02ff */
[----:B----4-:R0:W-:Y:S04]  /*60d0*/  STL [R1+0x7a8], R26 ;  /* 0x0007a81a01007387 */ /* 0x0101e80000100800 */
[----:B------:R-:W-:Y:S04]  /*60e0*/  STL [R1+0xac], R0 ;  /* 0x0000ac0001007387 */ /* 0x000fe80000100800 */
        /* <DEDUP_REMOVED lines=30> */
[----:B------:R-:W3:Y:S01]  /*62d0*/  LDL.LU R0, [R1+0x4] ;  /* 0x0000040001007983 */ /* 0x000ee20000300800 */
[----:B--2---:R-:W-:-:S05]  /*62e0*/  IMAD R26, R26, c[0x0][0x190], RZ ;  /* 0x000064001a1a7a24 */ /* 0x004fca00078e02ff */
[----:B------:R0:W-:Y:S04]  /*62f0*/  STL [R1+0xa8], R26 ;  /* 0x0000a81a01007387 */ /* 0x0001e80000100800 */
[----:B0-----:R-:W2:Y:S02]  /*6300*/  LDL.LU R26, [R1+0x7ac] ;  /* 0x0007ac00011a7983 */ /* 0x001ea40000300800 */
[----:B--2---:R-:W-:-:S05]  /*6310*/  IMAD R26, R26, c[0x0][0x190], RZ ;  /* 0x000064001a1a7a24 */ /* 0x004fca00078e02ff */
[----:B------:R0:W-:Y:S04]  /*6320*/  STL [R1+0xa4], R26 ;  /* 0x0000a41a01007387 */ /* 0x0001e80000100800 */
[----:B0-----:R-:W2:Y:S01]  /*6330*/  LDL.LU R26, [R1+0x7a8] ;  /* 0x0007a800011a7983 */ /* 0x001ea20000300800 */
[----:B---3--:R-:W-:Y:S02]  /*6340*/  IMAD R2, R2, c[0x0][0x190], RZ ;  /* 0x0000640002027a24 */ /* 0x008fe400078e02ff */
[----:B----4-:R-:W-:Y:S02]  /*6350*/  IMAD R3, R3, c[0x0][0x190], RZ ;  /* 0x0000640003037a24 */ /* 0x010fe400078e02ff */
[----:B------:R-:W-:Y:S02]  /*6360*/  IMAD R4, R4, c[0x0][0x190], RZ ;  /* 0x0000640004047a24 */ /* 0x000fe400078e02ff */
[----:B------:R-:W-:-:S02]  /*6370*/  IMAD R5, R5, c[0x0][0x190], RZ ;  /* 0x0000640005057a24 */ /* 0x000fc400078e02ff */
[----:B------:R-:W-:Y:S02]  /*6380*/  IMAD R25, R25, c[0x0][0x190], RZ ;  /* 0x0000640019197a24 */ /* 0x000fe400078e02ff */
[----:B------:R-:W-:Y:S02]  /*6390*/  IMAD R24, R24, c[0x0][0x190], RZ ;  /* 0x0000640018187a24 */ /* 0x000fe400078e02ff */
[----:B------:R-:W-:Y:S02]  /*63a0*/  IMAD R23, R23, c[0x0][0x190], RZ ;  /* 0x0000640017177a24 */ /* 0x000fe400078e02ff */
[----:B------:R-:W-:Y:S02]  /*63b0*/  IMAD R22, R22, c[0x0][0x190], RZ ;  /* 0x0000640016167a24 */ /* 0x000fe400078e02ff */
        /* <DEDUP_REMOVED lines=18> */
[----:B--2---:R-:W-:-:S05]  /*64e0*/  IMAD R26, R26, c[0x0][0x190], RZ ;  /* 0x000064001a1a7a24 */ /* 0x004fca00078e02ff */
        /* <DEDUP_REMOVED lines=31> */
[----:B0-----:R-:W3:Y:S04]  /*66e0*/  LDL.LU R15, [R1+0x768] ;  /* 0x00076800010f7983 */ /* 0x001ee80000300800 */
[----:B------:R0:W-:Y:S04]  /*66f0*/  STL [R1+0x34], R14 ;  /* 0x0000340e01007387 */ /* 0x0001e80000100800 */
[----:B0-----:R-:W4:Y:S04]  /*6700*/  LDL.LU R14, [R1+0x764] ;  /* 0x00076400010e7983 */ /* 0x001f280000300800 */
        /* <DEDUP_REMOVED lines=19> */
[----:B0-----:R-:W4:Y:S01]  /*6840*/  LDL.LU R29, [R1+0x73c] ;  /* 0x00073c00011d7983 */ /* 0x001f220000300800 */
[----:B------:R-:W-:-:S05]  /*6850*/  IMAD R28, R28, c[0x0][0x190], RZ ;  /* 0x000064001c1c7a24 */ /* 0x000fca00078e02ff */
[----:B------:R0:W-:Y:S02]  /*6860*/  STL [R1+0x8], R28 ;  /* 0x0000081c01007387 */ /* 0x0001e40000100800 */
[----:B0-----:R-:W-:-:S05]  /*6870*/  IMAD R28, R0, c[0x0][0x190], RZ ;  /* 0x00006400001c7a24 */ /* 0x001fca00078e02ff */
[----:B------:R0:W-:Y:S04]  /*6880*/  STL [R1+0x6fc], R28 ;  /* 0x0006fc1c01007387 */ /* 0x0001e80000100800 */
[----:B0-----:R-:W4:Y:S01]  /*6890*/  LDL.LU R28, [R1+0x9c] ;  /* 0x00009c00011c7983 */ /* 0x001f220000300800 */
[----:B--2---:R-:W-:Y:S02]  /*68a0*/  IMAD R16, R16, c[0x0][0x190], RZ ;  /* 0x0000640010107a24 */ /* 0x004fe400078e02ff */
[----:B---3--:R-:W-:Y:S02]  /*68b0*/  IMAD R15, R15, c[0x0][0x190], RZ ;  /* 0x000064000f0f7a24 */ /* 0x008fe400078e02ff */
[----:B----4-:R-:W-:Y:S02]  /*68c0*/  IMAD R14, R14, c[0x0][0x190], RZ ;  /* 0x000064000e0e7a24 */ /* 0x010fe400078e02ff */
        /* <DEDUP_REMOVED lines=9> */
[----:B------:R-:W-:-:S05]  /*6960*/  IMAD R0, R29, c[0x0][0x190], RZ ;  /* 0x000064001d007a24 */ /* 0x000fca00078e02ff */
        /* <DEDUP_REMOVED lines=25> */
[----:B0-----:R-:W4:Y:S01]  /*6b00*/  LDL.LU R16, [R1+0x48] ;  /* 0x0000480001107983 */ /* 0x001f220000300800 */
[----:B------:R-:W-:-:S02]  /*6b10*/  IMAD R17, R17, c[0x0][0x190], RZ ;  /* 0x0000640011117a24 */ /* 0x000fc400078e02ff */
[----:B------:R-:W-:Y:S02]  /*6b20*/  IMAD R18, R18, c[0x0][0x190], RZ ;  /* 0x0000640012127a24 */ /* 0x000fe400078e02ff */
[----:B------:R-:W-:Y:S02]  /*6b30*/  IMAD R19, R19, c[0x0][0x190], RZ ;  /* 0x0000640013137a24 */ /* 0x000fe400078e02ff */
[----:B------:R-:W-:Y:S01]  /*6b40*/  IMAD R20, R20, c[0x0][0x190], RZ ;  /* 0x0000640014147a24 */ /* 0x000fe200078e02ff */
[----:B------:R-:W-:Y:S01]  /*6b50*/  STL [R1+0x71c], R17 ;  /* 0x00071c1101007387 */ /* 0x000fe20000100800 */
[----:B------:R-:W-:Y:S02]  /*6b60*/  IMAD R29, R21, c[0x0][0x190], RZ ;  /* 0x00006400151d7a24 */ /* 0x000fe400078e02ff */
[----:B------:R-:W-:Y:S01]  /*6b70*/  IMAD R22, R22, c[0x0][0x190], RZ ;  /* 0x0000640016167a24 */ /* 0x000fe200078e02ff */
[----:B------:R-:W-:Y:S01]  /*6b80*/  STL [R1+0x720], R18 ;  /* 0x0007201201007387 */ /* 0x000fe20000100800 */
[----:B------:R-:W-:-:S02]  /*6b90*/  IMAD R23, R23, c[0x0][0x190], RZ ;  /* 0x0000640017177a24 */ /* 0x000fc400078e02ff */
[----:B------:R-:W-:Y:S01]  /*6ba0*/  IMAD R24, R24, c[0x0][0x190], RZ ;  /* 0x0000640018187a24 */ /* 0x000fe200078e02ff */
[----:B------:R0:W-:Y:S04]  /*6bb0*/  STL [R1+0x724], R19 ;  /* 0x0007241301007387 */ /* 0x0001e80000100800 */
[----:B------:R-:W-:Y:S04]  /*6bc0*/  STL [R1+0x728], R20 ;  /* 0x0007281401007387 */ /* 0x000fe80000100800 */
[----:B------:R-:W-:Y:S01]  /*6bd0*/  STL [R1+0x72c], R29 ;  /* 0x00072c1d01007387 */ /* 0x000fe20000100800 */
[----:B0-----:R-:W-:-:S03]  /*6be0*/  LEA R19, P0, R26, c[0x0][0x168], 0x1 ;  /* 0x00005a001a137a11 */ /* 0x001fc600078008ff */
[----:B------:R-:W-:Y:S04]  /*6bf0*/  STL [R1+0x730], R22 ;  /* 0x0007301601007387 */ /* 0x000fe80000100800 */
[----:B------:R-:W-:Y:S04]  /*6c00*/  STL [R1+0x734], R23 ;  /* 0x0007341701007387 */ /* 0x000fe80000100800 */
[----:B------:R0:W-:Y:S04]  /*6c10*/  STL [R1+0x738], R24 ;  /* 0x0007381801007387 */ /* 0x0001e80000100800 */
[----:B------:R2:W-:Y:S04]  /*6c20*/  STL [R1+0x5a4], R19 ;  /* 0x0005a41301007387 */ /* 0x0005e80000100800 */
[----:B0-----:R-:W4:Y:S01]  /*6c30*/  LDL.LU R24, [R1+0x8c] ;  /* 0x00008c0001187983 */ /* 0x001f220000300800 */
[----:B------:R-:W-:-:S02]  /*6c40*/  IMAD R2, R2, c[0x0][0x184], RZ ;  /* 0x0000610002027a24 */ /* 0x000fc400078e02ff */
[----:B------:R-:W-:Y:S02]  /*6c50*/  IMAD R21, R5, c[0x0][0x190], RZ ;  /* 0x0000640005157a24 */ /* 0x000fe400078e02ff */
[----:B------:R-:W-:Y:S01]  /*6c60*/  IMAD R5, R4, c[0x0][0x190], RZ ;  /* 0x0000640004057a24 */ /* 0x000fe200078e02ff */
[----:B------:R-:W-:-:S04]  /*6c70*/  LEA R4, P6, R2, c[0x0][0x160], 0x1 ;  /* 0x0000580002047a11 */ /* 0x000fc800078c08ff */
[----:B------:R-:W-:Y:S02]  /*6c80*/  LEA.HI.X.SX32 R2, R2, c[0x0][0x164], 0x1, P6 ;  /* 0x0000590002027a11 */ /* 0x000fe400030f0eff */
[----:B--2---:R-:W-:Y:S02]  /*6c90*/  LEA R19, P3, R14, c[0x0][0x168], 0x1 ;  /* 0x00005a000e137a11 */ /* 0x004fe400078608ff */
[----:B---3--:R-:W-:Y:S02]  /*6ca0*/  LEA R17, P2, R15, c[0x0][0x168], 0x1 ;  /* 0x00005a000f117a11 */ /* 0x008fe400078408ff */
[----:B----4-:R-:W-:-:S05]  /*6cb0*/  LEA R18, P1, R16, c[0x0][0x168], 0x1 ;  /* 0x00005a0010127a11 */ /* 0x010fca00078208ff */
[----:B------:R0:W-:Y:S04]  /*6cc0*/  STL [R1+0x654], R18 ;  /* 0x0006541201007387 */ /* 0x0001e80000100800 */
[----:B------:R1:W-:Y:S04]  /*6cd0*/  STL [R1+0x4fc], R17 ;  /* 0x0004fc1101007387 */ /* 0x0003e80000100800 */
[----:B------:R-:W-:Y:S04]  /*6ce0*/  STL [R1+0x5ac], R19 ;  /* 0x0005ac1301007387 */ /* 0x000fe80000100800 */
[----:B------:R-:W2:Y:S01]  /*6cf0*/  LDL.LU R23, [R1+0x88] ;  /* 0x0000880001177983 */ /* 0x000ea20000300800 */
[----:B0-----:R-:W-:-:S02]  /*6d00*/  LEA R18, P4, R13, c[0x0][0x168], 0x1 ;  /* 0x00005a000d127a11 */ /* 0x001fc400078808ff */
[----:B-1----:R-:W-:-:S03]  /*6d10*/  LEA R17, P5, R12, c[0x0][0x168], 0x1 ;  /* 0x00005a000c117a11 */ /* 0x002fc600078a08ff */
[----:B------:R0:W-:Y:S04]  /*6d20*/  STL [R1+0x658], R18 ;  /* 0x0006581201007387 */ /* 0x0001e80000100800 */
[----:B------:R1:W-:Y:S04]  /*6d30*/  STL [R1+0x504], R17 ;  /* 0x0005041101007387 */ /* 0x0003e80000100800 */
[----:B------:R-:W3:Y:S01]  /*6d40*/  LDL.LU R22, [R1+0x84] ;  /* 0x0000840001167983 */ /* 0x000ee20000300800 */
[----:B0-----:R-:W-:Y:S02]  /*6d50*/  LEA R18, P6, R11, c[0x0][0x168], 0x1 ;  /* 0x00005a000b127a11 */ /* 0x001fe400078c08ff */
[----:B-1----:R-:W-:-:S03]  /*6d60*/  LEA.HI.X.SX32 R17, R26, c[0x0][0x16c], 0x1, P0 ;  /* 0x00005b001a117a11 */ /* 0x002fc600000f0eff */
[----:B------:R0:W-:Y:S04]  /*6d70*/  STL [R1+0x5b4], R18 ;  /* 0x0005b41201007387 */ /* 0x0001e80000100800 */
[----:B------:R1:W-:Y:S01]  /*6d80*/  STL [R1+0x4f8], R17 ;  /* 0x0004f81101007387 */ /* 0x0003e20000100800 */
[----:B0-----:R-:W-:-:S05]  /*6d90*/  LEA R18, P0, R10, c[0x0][0x168], 0x1 ;  /* 0x00005a000a127a11 */ /* 0x001fca00078008ff */
[----:B------:R-:W-:Y:S04]  /*6da0*/  STL [R1+0x65c], R18 ;  /* 0x00065c1201007387 */ /* 0x000fe80000100800 */
[----:B------:R-:W4:Y:S01]  /*6db0*/  LDL.LU R29, [R1+0x80] ;  /* 0x00008000011d7983 */ /* 0x000f220000300800 */
[----:B------:R-:W-:Y:S02]  /*6dc0*/  LEA.HI.X.SX32 R16, R16, c[0x0][0x16c], 0x1, P1 ;  /* 0x00005b0010107a11 */ /* 0x000fe400008f0eff */
[----:B-1----:R-:W-:-:S03]  /*6dd0*/  LEA R17, P1, R9, c[0x0][0x168], 0x1 ;  /* 0x00005a0009117a11 */ /* 0x002fc600078208ff */
[----:B------:R0:W-:Y:S04]  /*6de0*/  STL [R1+0x5a8], R16 ;  /* 0x0005a81001007387 */ /* 0x0001e80000100800 */
[----:B------:R-:W-:Y:S01]  /*6df0*/  STL [R1+0x50c], R17 ;  /* 0x00050c1101007387 */ /* 0x000fe20000100800 */
[----:B0-----:R-:W-:-:S05]  /*6e00*/  LEA.HI.X.SX32 R16, R15, c[0x0][0x16c], 0x1, P2 ;  /* 0x00005b000f107a11 */ /* 0x001fca00010f0eff */
[----:B------:R-:W-:Y:S04]  /*6e10*/  STL [R1+0x4a8], R16 ;  /* 0x0004a81001007387 */ /* 0x000fe80000100800 */
[----:B------:R-:W4:Y:S01]  /*6e20*/  LDL.LU R20, [R1+0x5c] ;  /* 0x00005c0001147983 */ /* 0x000f220000300800 */
[----:B------:R-:W-:Y:S02]  /*6e30*/  LEA R15, P2, R7, c[0x0][0x168], 0x1 ;  /* 0x00005a00070f7a11 */ /* 0x000fe400078408ff */
[----:B------:R-:W-:-:S03]  /*6e40*/  LEA.HI.X.SX32 R14, R14, c[0x0][0x16c], 0x1, P3 ;  /* 0x00005b000e0e7a11 */ /* 0x000fc600018f0eff */
        /* <DEDUP_REMOVED lines=14> */
[----:B------:R0:W-:Y:S01]  /*6f30*/  STL [R1+0x5c4], R12 ;  /* 0x0005c40c01007387 */ /* 0x0001e20000100800 */
[----:B------:R-:W-:-:S03]  /*6f40*/  LEA.HI.X.SX32 R10, R10, c[0x0][0x16c], 0x1, P0 ;  /* 0x00005b000a0a7a11 */ /* 0x000fc600000f0eff */
[----:B------:R1:W-:Y:S01]  /*6f50*/  STL [R1+0x508], R11 ;  /* 0x0005080b01007387 */ /* 0x0003e20000100800 */
[----:B0-----:R-:W-:-:S05]  /*6f60*/  LEA R12, P6, R6, c[0x0][0x168], 0x1 ;  /* 0x00005a00060c7a11 */ /* 0x001fca00078c08ff */
[----:B------:R-:W-:Y:S01]  /*6f70*/  STL [R1+0x664], R12 ;  /* 0x0006640c01007387 */ /* 0x000fe20000100800 */
[----:B-1----:R-:W-:-:S03]  /*6f80*/  LEA R11, P0, R8, c[0x0][0x168], 0x1 ;  /* 0x00005a00080b7a11 */ /* 0x002fc600078008ff */
[----:B------:R-:W4:Y:S04]  /*6f90*/  LDL.LU R17, [R1+0x44] ;  /* 0x0000440001117983 */ /* 0x000f280000300800 */
[----:B------:R0:W-:Y:S04]  /*6fa0*/  STL [R1+0x5b8], R10 ;  /* 0x0005b80a01007387 */ /* 0x0001e80000100800 */
[----:B------:R-:W-:Y:S04]  /*6fb0*/  STL [R1+0x51c], R11 ;  /* 0x00051c0b01007387 */ /* 0x000fe80000100800 */
[----:B------:R-:W4:Y:S01]  /*6fc0*/  LDL.LU R16, [R1+0x40] ;  /* 0x0000400001107983 */ /* 0x000f220000300800 */
[----:B0-----:R-:W-:-:S02]  /*6fd0*/  LEA.HI.X.SX32 R10, R9, c[0x0][0x16c], 0x1, P1 ;  /* 0x00005b00090a7a11 */ /* 0x001fc400008f0eff */
[----:B------:R-:W-:-:S03]  /*6fe0*/  LEA R9, P1, R24, c[0x0][0x168], 0x1 ;  /* 0x00005a0018097a11 */ /* 0x000fc600078208ff */
[----:B------:R-:W-:Y:S04]  /*6ff0*/  STL [R1+0x4b0], R10 ;  /* 0x0004b00a01007387 */ /* 0x000fe80000100800 */
[----:B------:R-:W4:Y:S01]  /*7000*/  LDL.LU R15, [R1+0x3c] ;  /* 0x00003c00010f7983 */ /* 0x000f220000300800 */
[----:B------:R-:W-:-:S03]  /*7010*/  LEA.HI.X.SX32 R7, R7, c[0x0][0x16c], 0x1, P2 ;  /* 0x00005b0007077a11 */ /* 0x000fc600010f0eff */
[----:B------:R-:W-:Y:S04]  /*7020*/  STL [R1+0x5cc], R9 ;  /* 0x0005cc0901007387 */ /* 0x000fe80000100800 */
[----:B------:R-:W4:Y:S04]  /*7030*/  LDL.LU R14, [R1+0x38] ;  /* 0x00003800010e7983 */ /* 0x000f280000300800 */
[----:B------:R0:W-:Y:S04]  /*7040*/  STL [R1+0x510], R7 ;  /* 0x0005100701007387 */ /* 0x0001e80000100800 */
[----:B------:R-:W4:Y:S01]  /*7050*/  LDL.LU R13, [R1+0x34] ;  /* 0x00003400010d7983 */ /* 0x000f220000300800 */
[----:B0-----:R-:W-:-:S02]  /*7060*/  LEA.HI.X.SX32 R7, R27, c[0x0][0x16c], 0x1, P3 ;  /* 0x00005b001b077a11 */ /* 0x001fc400018f0eff */
[----:B--2---:R-:W-:-:S05]  /*7070*/  LEA R9, P2, R23, c[0x0][0x168], 0x1 ;  /* 0x00005a0017097a11 */ /* 0x004fca00078408ff */
[----:B------:R3:W-:Y:S04]  /*7080*/  STL [R1+0x668], R9 ;  /* 0x0006680901007387 */ /* 0x0007e80000100800 */
[----:B------:R-:W2:Y:S04]  /*7090*/  LDL.LU R12, [R1+0x30] ;  /* 0x00003000010c7983 */ /* 0x000ea80000300800 */
[----:B------:R0:W-:Y:S01]  /*70a0*/  STL [R1+0x5c0], R7 ;  /* 0x0005c00701007387 */ /* 0x0001e20000100800 */
[----:B---3--:R-:W-:-:S03]  /*70b0*/  LEA R9, P3, R22, c[0x0][0x168], 0x1 ;  /* 0x00005a0016097a11 */ /* 0x008fc600078608ff */
[----:B------:R-:W3:Y:S04]  /*70c0*/  LDL.LU R11, [R1+0x2c] ;  /* 0x00002c00010b7983 */ /* 0x000ee80000300800 */
[----:B------:R4:W-:Y:S01]  /*70d0*/  STL [R1+0x524], R9 ;  /* 0x0005240901007387 */ /* 0x0009e20000100800 */
[----:B0-----:R-:W-:-:S03]  /*70e0*/  LEA.HI.X.SX32 R7, R28, c[0x0][0x16c], 0x1, P4 ;  /* 0x00005b001c077a11 */ /* 0x001fc600020f0eff */
[----:B------:R-:W3:Y:S04]  /*70f0*/  LDL.LU R10, [R1+0x28] ;  /* 0x00002800010a7983 */ /* 0x000ee80000300800 */
[----:B------:R0:W-:Y:S04]  /*7100*/  STL [R1+0x4b4], R7 ;  /* 0x0004b40701007387 */ /* 0x0001e80000100800 */
[----:B------:R-:W3:Y:S01]  /*7110*/  LDL.LU R28, [R1+0x24] ;  /* 0x00002400011c7983 */ /* 0x000ee20000300800 */
[----:B----4-:R-:W-:Y:S02]  /*7120*/  LEA R9, P4, R29, c[0x0][0x168], 0x1 ;  /* 0x00005a001d097a11 */ /* 0x010fe400078808ff */
[----:B0-----:R-:W-:-:S03]  /*7130*/  LEA.HI.X.SX32 R7, R0, c[0x0][0x16c], 0x1, P5 ;  /* 0x00005b0000077a11 */ /* 0x001fc600028f0eff */
[----:B------:R0:W-:Y:S04]  /*7140*/  STL [R1+0x5d4], R9 ;  /* 0x0005d40901007387 */ /* 0x0001e80000100800 */
[----:B------:R-:W4:Y:S04]  /*7150*/  LDL.LU R0, [R1+0x20] ;  /* 0x0000200001007983 */ /* 0x000f280000300800 */
[----:B------:R1:W-:Y:S04]  /*7160*/  STL [R1+0x518], R7 ;  /* 0x0005180701007387 */ /* 0x0003e80000100800 */
[----:B------:R-:W4:Y:S01]  /*7170*/  LDL.LU R27, [R1+0x1c] ;  /* 0x00001c00011b7983 */ /* 0x000f220000300800 */
[----:B0-----:R-:W-:-:S02]  /*7180*/  LEA R9, P5, R20, c[0x0][0x168], 0x1 ;  /* 0x00005a0014097a11 */ /* 0x001fc400078a08ff */
[----:B-1----:R-:W-:-:S03]  /*7190*/  LEA.HI.X.SX32 R7, R6, c[0x0][0x16c], 0x1, P6 ;  /* 0x00005b0006077a11 */ /* 0x002fc600030f0eff */
[----:B------:R0:W-:Y:S04]  /*71a0*/  STL [R1+0x66c], R9 ;  /* 0x00066c0901007387 */ /* 0x0001e80000100800 */
[----:B------:R-:W4:Y:S04]  /*71b0*/  LDL.LU R6, [R1+0x18] ;  /* 0x0000180001067983 */ /* 0x000f280000300800 */
[----:B------:R1:W-:Y:S01]  /*71c0*/  STL [R1+0x5c8], R7 ;  /* 0x0005c80701007387 */ /* 0x0003e20000100800 */
[----:B0-----:R-:W-:-:S03]  /*71d0*/  LEA.HI.X.SX32 R9, R8, c[0x0][0x16c], 0x1, P0 ;  /* 0x00005b0008097a11 */ /* 0x001fc600000f0eff */
[----:B-1----:R-:W4:Y:S01]  /*71e0*/  LDL.LU R7, [R1+0x14] ;  /* 0x0000140001077983 */ /* 0x002f220000300800 */
[----:B------:R-:W-:-:S05]  /*71f0*/  LEA R26, P6, R19, c[0x0][0x168], 0x1 ;  /* 0x00005a00131a7a11 */ /* 0x000fca00078c08ff */
[----:B------:R-:W-:Y:S04]  /*7200*/  STL [R1+0x52c], R26 ;  /* 0x00052c1a01007387 */ /* 0x000fe80000100800 */
[----:B------:R-:W4:Y:S04]  /*7210*/  LDL.LU R8, [R1+0x10] ;  /* 0x0000100001087983 */ /* 0x000f280000300800 */
[----:B------:R0:W-:Y:S04]  /*7220*/  STL [R1+0x4b8], R9 ;  /* 0x0004b80901007387 */ /* 0x0001e80000100800 */
[----:B0-----:R-:W4:Y:S01]  /*7230*/  LDL.LU R9, [R1+0xc] ;  /* 0x00000c0001097983 */ /* 0x001f220000300800 */
[----:B------:R-:W-:-:S05]  /*7240*/  LEA R26, P0, R18, c[0x0][0x168], 0x1 ;  /* 0x00005a00121a7a11 */ /* 0x000fca00078008ff */
[----:B------:R0:W-:Y:S04]  /*7250*/  STL [R1+0x5dc], R26 ;  /* 0x0005dc1a01007387 */ /* 0x0001e80000100800 */
[----:B0-----:R-:W4:Y:S01]  /*7260*/  LDL.LU R26, [R1+0x8] ;  /* 0x00000800011a7983 */ /* 0x001f220000300800 */
[----:B------:R-:W-:Y:S02]  /*7270*/  LEA.HI.X.SX32 R24, R24, c[0x0][0x16c], 0x1, P1 ;  /* 0x00005b0018187a11 */ /* 0x000fe400008f0eff */
[----:B------:R-:W-:-:S03]  /*7280*/  LEA.HI.X.SX32 R23, R23, c[0x0][0x16c], 0x1, P2 ;  /* 0x00005b0017177a11 */ /* 0x000fc600010f0eff */
[----:B------:R0:W-:Y:S02]  /*7290*/  STL [R1+0x520], R24 ;  /* 0x0005201801007387 */ /* 0x0001e40000100800 */
[----:B0-----:R-:W-:-:S05]  /*72a0*/  LEA R24, P1, R17, c[0x0][0x168], 0x1 ;  /* 0x00005a0011187a11 */ /* 0x001fca00078208ff */
[----:B------:R0:W-:Y:S01]  /*72b0*/  STL [R1+0x670], R24 ;  /* 0x0006701801007387 */ /* 0x0001e20000100800 */
[----:B------:R-:W-:-:S03]  /*72c0*/  LEA.HI.X.SX32 R22, R22, c[0x0][0x16c], 0x1, P3 ;  /* 0x00005b0016167a11 */ /* 0x000fc600018f0eff */
[----:B0-----:R-:W4:Y:S04]  /*72d0*/  LDL.LU R24, [R1+0x738] ;  /* 0x0007380001187983 */ /* 0x001f280000300800 */
        /* <DEDUP_REMOVED lines=20> */
[----:B------:R2:W-:Y:S01]  /*7420*/  STL [R1+0x4c0], R19 ;  /* 0x0004c01301007387 */ /* 0x0005e20000100800 */
[----:B------:R-:W-:Y:S02]  /*7430*/  LEA.HI.X.SX32 R17, R17, c[0x0][0x16c], 0x1, P1 ;  /* 0x00005b0011117a11 */ /* 0x000fe400008f0eff */
[----:B------:R-:W-:Y:S02]  /*7440*/  LEA.HI.X.SX32 R16, R16, c[0x0][0x16c], 0x1, P2 ;  /* 0x00005b0010107a11 */ /* 0x000fe400010f0eff */
[----:B--2---:R-:W-:-:S05]  /*7450*/  LEA R19, P6, R12, c[0x0][0x168], 0x1 ;  /* 0x00005a000c137a11 */ /* 0x004fca00078c08ff */
[----:B------:R0:W-:Y:S04]  /*7460*/  STL [R1+0x5ec], R19 ;  /* 0x0005ec1301007387 */ /* 0x0001e80000100800 */
[----:B0-----:R-:W2:Y:S04]  /*7470*/  LDL.LU R19, [R1+0x724] ;  /* 0x0007240001137983 */ /* 0x001ea80000300800 */
[----:B------:R3:W-:Y:S02]  /*7480*/  STL [R1+0x530], R18 ;  /* 0x0005301201007387 */ /* 0x0007e40000100800 */
[----:B---3--:R-:W-:-:S05]  /*7490*/  LEA R18, P0, R11, c[0x0][0x168], 0x1 ;  /* 0x00005a000b127a11 */ /* 0x008fca00078008ff */
[----:B------:R0:W-:Y:S04]  /*74a0*/  STL [R1+0x678], R18 ;  /* 0x0006781201007387 */ /* 0x0001e80000100800 */
[----:B0-----:R-:W3:Y:S04]  /*74b0*/  LDL.LU R18, [R1+0x720] ;  /* 0x0007200001127983 */ /* 0x001ee80000300800 */
[----:B------:R0:W-:Y:S02]  /*74c0*/  STL [R1+0x5e0], R17 ;  /* 0x0005e01101007387 */ /* 0x0001e40000100800 */
[----:B0-----:R-:W-:-:S05]  /*74d0*/  LEA R17, P1, R10, c[0x0][0x168], 0x1 ;  /* 0x00005a000a117a11 */ /* 0x001fca00078208ff */
[----:B------:R0:W-:Y:S01]  /*74e0*/  STL [R1+0x544], R17 ;  /* 0x0005441101007387 */ /* 0x0001e20000100800 */
[----:B------:R-:W-:-:S03]  /*74f0*/  LEA.HI.X.SX32 R15, R15, c[0x0][0x16c], 0x1, P3 ;  /* 0x00005b000f0f7a11 */ /* 0x000fc600018f0eff */
[----:B0-----:R-:W2:Y:S04]  /*7500*/  LDL.LU R17, [R1+0x71c] ;  /* 0x00071c0001117983 */ /* 0x001ea80000300800 */
[----:B------:R0:W-:Y:S02]  /*7510*/  STL [R1+0x4c4], R16 ;  /* 0x0004c41001007387 */ /* 0x0001e40000100800 */
[----:B0-----:R-:W-:-:S05]  /*7520*/  LEA R16, P2, R28, c[0x0][0x168], 0x1 ;  /* 0x00005a001c107a11 */ /* 0x001fca00078408ff */
[----:B------:R0:W-:Y:S01]  /*7530*/  STL [R1+0x5f4], R16 ;  /* 0x0005f41001007387 */ /* 0x0001e20000100800 */
[----:B------:R-:W-:-:S03]  /*7540*/  LEA.HI.X.SX32 R14, R14, c[0x0][0x16c], 0x1, P4 ;  /* 0x00005b000e0e7a11 */ /* 0x000fc600020f0eff */
[----:B0-----:R-:W2:Y:S04]  /*7550*/  LDL.LU R16, [R1+0x718] ;  /* 0x0007180001107983 */ /* 0x001ea80000300800 */
[----:B------:R4:W-:Y:S02]  /*7560*/  STL [R1+0x538], R15 ;  /* 0x0005380f01007387 */ /* 0x0009e40000100800 */
[----:B----4-:R-:W-:-:S05]  /*7570*/  LEA R15, P3, R0, c[0x0][0x168], 0x1 ;  /* 0x00005a00000f7a11 */ /* 0x010fca00078608ff */
[----:B------:R0:W-:Y:S01]  /*7580*/  STL [R1+0x67c], R15 ;  /* 0x00067c0f01007387 */ /* 0x0001e20000100800 */
[----:B------:R-:W-:-:S03]  /*7590*/  LEA.HI.X.SX32 R13, R13, c[0x0][0x16c], 0x1, P5 ;  /* 0x00005b000d0d7a11 */ /* 0x000fc600028f0eff */
[----:B0-----:R-:W4:Y:S04]  /*75a0*/  LDL.LU R15, [R1+0x714] ;  /* 0x00071400010f7983 */ /* 0x001f280000300800 */
        /* <DEDUP_REMOVED lines=22> */
[----:B------:R0:W-:Y:S04]  /*7710*/  STL [R1+0x604], R10 ;  /* 0x0006040a01007387 */ /* 0x0001e80000100800 */
[----:B0-----:R-:W2:Y:S04]  /*7720*/  LDL.LU R10, [R1+0x700] ;  /* 0x00070000010a7983 */ /* 0x001ea80000300800 */
[----:B------:R0:W-:Y:S02]  /*7730*/  STL [R1+0x548], R28 ;  /* 0x0005481c01007387 */ /* 0x0001e40000100800 */
[----:B0-----:R-:W-:-:S05]  /*7740*/  LEA R28, P2, R26, c[0x0][0x168], 0x1 ;  /* 0x00005a001a1c7a11 */ /* 0x001fca00078408ff */
[----:B------:R0:W-:Y:S04]  /*7750*/  STL [R1+0x684], R28 ;  /* 0x0006841c01007387 */ /* 0x0001e80000100800 */
[----:B0-----:R-:W2:Y:S01]  /*7760*/  LDL.LU R28, [R1+0x6fc] ;  /* 0x0006fc00011c7983 */ /* 0x001ea20000300800 */
[----:B------:R-:W-:-:S05]  /*7770*/  LEA.HI.X.SX32 R0, R0, c[0x0][0x16c], 0x1, P3 ;  /* 0x00005b0000007a11 */ /* 0x000fca00018f0eff */
[----:B------:R2:W-:Y:S02]  /*7780*/  STL [R1+0x5f8], R0 ;  /* 0x0005f80001007387 */ /* 0x0005e40000100800 */
[----:B--2---:R-:W-:-:S05]  /*7790*/  LEA R0, P3, R28, c[0x0][0x168], 0x1 ;  /* 0x00005a001c007a11 */ /* 0x004fca00078608ff */
        /* <DEDUP_REMOVED lines=28> */
[----:B------:R2:W-:Y:S01]  /*7960*/  STL [R1+0x608], R26 ;  /* 0x0006081a01007387 */ /* 0x0005e20000100800 */
[----:B------:R-:W-:Y:S02]  /*7970*/  LEA.HI.X.SX32 R6, R6, c[0x0][0x16c], 0x1, P6 ;  /* 0x00005b0006067a11 */ /* 0x000fe400030f0eff */
[----:B------:R-:W-:Y:S02]  /*7980*/  LEA.HI.X.SX32 R7, R7, c[0x0][0x16c], 0x1, P0 ;  /* 0x00005b0007077a11 */ /* 0x000fe400000f0eff */
[----:B------:R-:W-:Y:S01]  /*7990*/  LEA.HI.X.SX32 R8, R8, c[0x0][0x16c], 0x1, P1 ;  /* 0x00005b0008087a11 */ /* 0x000fe200008f0eff */
[----:B------:R-:W-:Y:S01]  /*79a0*/  IMAD R25, R25, c[0x0][0x190], RZ ;  /* 0x0000640019197a24 */ /* 0x000fe200078e02ff */
[----:B--2---:R-:W-:-:S05]  /*79b0*/  LEA R26, P2, R9, c[0x0][0x168], 0x1 ;  /* 0x00005a00091a7a11 */ /* 0x004fca00078408ff */
[----:B------:R0:W-:Y:S02]  /*79c0*/  STL [R1+0x56c], R26 ;  /* 0x00056c1a01007387 */ /* 0x0001e40000100800 */
[----:B0-----:R-:W-:Y:S02]  /*79d0*/  LEA.HI.X.SX32 R26, R28, c[0x0][0x16c], 0x1, P3 ;  /* 0x00005b001c1a7a11 */ /* 0x001fe400018f0eff */
[----:B------:R0:W5:Y:S04]  /*79e0*/  LDL.LU R28, [R1+0x6e0] ;  /* 0x0006e000011c7983 */ /* 0x0001680000300800 */
[----:B------:R1:W-:Y:S02]  /*79f0*/  STL [R1+0x4d8], R26 ;  /* 0x0004d81a01007387 */ /* 0x0003e40000100800 */
[----:B-1----:R-:W-:-:S05]  /*7a00*/  LEA R26, P3, R10, c[0x0][0x168], 0x1 ;  /* 0x00005a000a1a7a11 */ /* 0x002fca00078608ff */
[----:B------:R1:W-:Y:S02]  /*7a10*/  STL [R1+0x61c], R26 ;  /* 0x00061c1a01007387 */ /* 0x0003e40000100800 */
[----:B-1----:R-:W-:Y:S02]  /*7a20*/  LEA.HI.X.SX32 R26, R0, c[0x0][0x16c], 0x1, P4 ;  /* 0x00005b00001a7a11 */ /* 0x002fe400020f0eff */
[----:B------:R0:W5:Y:S04]  /*7a30*/  LDL.LU R0, [R1+0x6dc] ;  /* 0x0006dc0001007983 */ /* 0x0001680000300800 */
[----:B------:R1:W-:Y:S02]  /*7a40*/  STL [R1+0x560], R26 ;  /* 0x0005601a01007387 */ /* 0x0003e40000100800 */
[----:B-1----:R-:W-:-:S05]  /*7a50*/  LEA R26, P4, R11, c[0x0][0x168], 0x1 ;  /* 0x00005a000b1a7a11 */ /* 0x002fca00078808ff */
[----:B------:R1:W-:Y:S02]  /*7a60*/  STL [R1+0x690], R26 ;  /* 0x0006901a01007387 */ /* 0x0003e40000100800 */
[----:B-1----:R-:W-:Y:S02]  /*7a70*/  LEA.HI.X.SX32 R26, R27, c[0x0][0x16c], 0x1, P5 ;  /* 0x00005b001b1a7a11 */ /* 0x002fe400028f0eff */
[----:B------:R-:W-:-:S03]  /*7a80*/  LEA R27, P5, R12, c[0x0][0x168], 0x1 ;  /* 0x00005a000c1b7a11 */ /* 0x000fc600078a08ff */
[----:B------:R1:W-:Y:S04]  /*7a90*/  STL [R1+0x610], R26 ;  /* 0x0006101a01007387 */ /* 0x0003e80000100800 */
[----:B------:R-:W-:Y:S04]  /*7aa0*/  STL [R1+0x574], R27 ;  /* 0x0005741b01007387 */ /* 0x000fe80000100800 */
[----:B------:R2:W-:Y:S01]  /*7ab0*/  STL [R1+0x4dc], R6 ;  /* 0x0004dc0601007387 */ /* 0x0005e20000100800 */
[----:B-1----:R-:W-:-:S05]  /*7ac0*/  LEA R26, P6, R13, c[0x0][0x168], 0x1 ;  /* 0x00005a000d1a7a11 */ /* 0x002fca00078c08ff */
[----:B------:R-:W-:Y:S01]  /*7ad0*/  STL [R1+0x624], R26 ;  /* 0x0006241a01007387 */ /* 0x000fe20000100800 */
[----:B--2---:R-:W-:-:S03]  /*7ae0*/  LEA R6, P0, R14, c[0x0][0x168], 0x1 ;  /* 0x00005a000e067a11 */ /* 0x004fc600078008ff */
[----:B------:R4:W-:Y:S04]  /*7af0*/  STL [R1+0x568], R7 ;  /* 0x0005680701007387 */ /* 0x0009e80000100800 */
[----:B------:R1:W-:Y:S04]  /*7b00*/  STL [R1+0x694], R6 ;  /* 0x0006940601007387 */ /* 0x0003e80000100800 */
[----:B------:R2:W-:Y:S01]  /*7b10*/  STL [R1+0x618], R8 ;  /* 0x0006180801007387 */ /* 0x0005e20000100800 */
[----:B----4-:R-:W-:Y:S02]  /*7b20*/  LEA R7, P1, R15, c[0x0][0x168], 0x1 ;  /* 0x00005a000f077a11 */ /* 0x010fe400078208ff */
[----:B-1----:R-:W-:-:S03]  /*7b30*/  LEA.HI.X.SX32 R6, R9, c[0x0][0x16c], 0x1, P2 ;  /* 0x00005b0009067a11 */ /* 0x002fc600010f0eff */
[----:B------:R1:W-:Y:S01]  /*7b40*/  STL [R1+0x57c], R7 ;  /* 0x00057c0701007387 */ /* 0x0003e20000100800 */
[----:B--2---:R-:W-:-:S03]  /*7b50*/  LEA R8, P2, R16, c[0x0][0x168], 0x1 ;  /* 0x00005a0010087a11 */ /* 0x004fc600078408ff */
[----:B------:R2:W-:Y:S04]  /*7b60*/  STL [R1+0x4e0], R6 ;  /* 0x0004e00601007387 */ /* 0x0005e80000100800 */
[----:B------:R4:W-:Y:S01]  /*7b70*/  STL [R1+0x62c], R8 ;  /* 0x00062c0801007387 */ /* 0x0009e20000100800 */
[----:B-1----:R-:W-:Y:S02]  /*7b80*/  LEA.HI.X.SX32 R7, R10, c[0x0][0x16c], 0x1, P3 ;  /* 0x00005b000a077a11 */ /* 0x002fe400018f0eff */
[----:B--2---:R-:W-:-:S03]  /*7b90*/  LEA R6, P3, R17, c[0x0][0x168], 0x1 ;  /* 0x00005a0011067a11 */ /* 0x004fc600078608ff */
[----:B------:R3:W-:Y:S01]  /*7ba0*/  STL [R1+0x570], R7 ;  /* 0x0005700701007387 */ /* 0x0007e20000100800 */
[----:B----4-:R-:W-:-:S03]  /*7bb0*/  LEA.HI.X.SX32 R8, R11, c[0x0][0x16c], 0x1, P4 ;  /* 0x00005b000b087a11 */ /* 0x010fc600020f0eff */
[----:B------:R1:W-:Y:S04]  /*7bc0*/  STL [R1+0x698], R6 ;  /* 0x0006980601007387 */ /* 0x0003e80000100800 */
[----:B------:R2:W-:Y:S01]  /*7bd0*/  STL [R1+0x620], R8 ;  /* 0x0006200801007387 */ /* 0x0005e20000100800 */
[----:B---3--:R-:W-:Y:S02]  /*7be0*/  LEA R7, P4, R18, c[0x0][0x168], 0x1 ;  /* 0x00005a0012077a11 */ /* 0x008fe400078808ff */
        /* <DEDUP_REMOVED lines=8> */
[----:B---3--:R-:W-:-:S03]  /*7c70*/  LEA.HI.X.SX32 R8, R14, c[0x0][0x16c], 0x1, P0 ;  /* 0x00005b000e087a11 */ /* 0x008fc600000f0eff */
[----:B------:R2:W-:Y:S04]  /*7c80*/  STL [R1+0x69c], R6 ;  /* 0x00069c0601007387 */ /* 0x0005e80000100800 */
[----:B------:R3:W-:Y:S01]  /*7c90*/  STL [R1+0x628], R8 ;  /* 0x0006280801007387 */ /* 0x0007e20000100800 */
[----:B-1----:R-:W-:Y:S02]  /*7ca0*/  LEA R7, P0, R29, c[0x0][0x168], 0x1 ;  /* 0x00005a001d077a11 */ /* 0x002fe400078008ff */
[----:B--2---:R-:W-:-:S03]  /*7cb0*/  LEA.HI.X.SX32 R6, R15, c[0x0][0x16c], 0x1, P1 ;  /* 0x00005b000f067a11 */ /* 0x004fc600008f0eff */
[----:B------:R1:W-:Y:S01]  /*7cc0*/  STL [R1+0x58c], R7 ;  /* 0x00058c0701007387 */ /* 0x0003e20000100800 */
[----:B---3--:R-:W-:-:S03]  /*7cd0*/  LEA R8, P1, R22, c[0x0][0x168], 0x1 ;  /* 0x00005a0016087a11 */ /* 0x008fc600078208ff */
        /* <DEDUP_REMOVED lines=16> */
[----:B------:R-:W-:Y:S01]  /*7de0*/  STL [R1+0x588], R7 ;  /* 0x0005880701007387 */ /* 0x000fe20000100800 */
[----:B---3--:R-:W-:-:S03]  /*7df0*/  LEA.HI.X.SX32 R8, R20, c[0x0][0x16c], 0x1, P6 ;  /* 0x00005b0014087a11 */ /* 0x008fc600030f0eff */
[----:B------:R1:W-:Y:S04]  /*7e00*/  STL [R1+0x648], R6 ;  /* 0x0006480601007387 */ /* 0x0003e80000100800 */
[----:B------:R2:W-:Y:S01]  /*7e10*/  STL [R1+0x638], R8 ;  /* 0x0006380801007387 */ /* 0x0005e20000100800 */
[----:B-1----:R-:W-:-:S03]  /*7e20*/  LEA.HI.X.SX32 R6, R29, c[0x0][0x16c], 0x1, P0 ;  /* 0x00005b001d067a11 */ /* 0x002fc600000f0eff */
[----:B------:R-:W3:Y:S04]  /*7e30*/  LDL.LU R29, [R1+0x6d8] ;  /* 0x0006d800011d7983 */ /* 0x000ee80000300800 */
[----:B------:R-:W1:Y:S01]  /*7e40*/  S2R R26, SR_TID.X ;  /* 0x00000000001a7919 */ /* 0x000e620000002100 */
[----:B------:R-:W-:Y:S01]  /*7e50*/  IMAD R3, R3, c[0x0][0x190], RZ ;  /* 0x0000640003037a24 */ /* 0x000fe200078e02ff */
[----:B------:R-:W-:-:S04]  /*7e60*/  LEA R7, P6, R5, c[0x0][0x168], 0x1 ;  /* 0x00005a0005077a11 */ /* 0x000fc800078c08ff */
[----:B--2---:R-:W-:Y:S01]  /*7e70*/  LEA R8, P0, R3, c[0x0][0x168], 0x1 ;  /* 0x00005a0003087a11 */ /* 0x004fe200078008ff */
[----:B------:R2:W-:Y:S01]  /*7e80*/  STL [R1+0x64c], R7 ;  /* 0x00064c0701007387 */ /* 0x0005e20000100800 */
[----:B-1----:R-:W-:-:S05]  /*7e90*/  LOP3.LUT R26, R26, 0x7f, RZ, 0xc0, !PT ;  /* 0x0000007f1a1a7812 */ /* 0x002fca00078ec0ff */
[----:B------:R-:W-:Y:S02]  /*7ea0*/  IMAD.SHL.U32 R27, R26, 0x2, RZ ;  /* 0x000000021a1b7824 */ /* 0x000fe400078e00ff */
[----:B------:R-:W1:Y:S01]  /*7eb0*/  S2R R26, SR_TID.X ;  /* 0x00000000001a7919 */ /* 0x000e620000002100 */
[----:B--2---:R-:W-:-:S03]  /*7ec0*/  LEA.HI.X.SX32 R7, R22, c[0x0][0x16c], 0x1, P1 ;  /* 0x00005b0016077a11 */ /* 0x004fc600008f0eff */
[----:B------:R2:W-:Y:S04]  /*7ed0*/  STL [R1+0x4f0], R6 ;  /* 0x0004f00601007387 */ /* 0x0005e80000100800 */
[----:B------:R4:W-:Y:S01]  /*7ee0*/  STL [R1+0x6a4], R8 ;  /* 0x0006a40801007387 */ /* 0x0009e20000100800 */
[----:B--2---:R-:W-:-:S03]  /*7ef0*/  LEA.HI.X.SX32 R6, R23, c[0x0][0x16c], 0x1, P2 ;  /* 0x00005b0017067a11 */ /* 0x004fc600010f0eff */
[----:B------:R2:W-:Y:S01]  /*7f00*/  STL [R1+0x590], R7 ;  /* 0x0005900701007387 */ /* 0x0005e20000100800 */
[----:B----4-:R-:W-:-:S03]  /*7f10*/  LEA.HI.X.SX32 R8, R24, c[0x0][0x16c], 0x1, P3 ;  /* 0x00005b0018087a11 */ /* 0x010fc600018f0eff */
[----:B------:R4:W-:Y:S01]  /*7f20*/  STL [R1+0x640], R6 ;  /* 0x0006400601007387 */ /* 0x0009e20000100800 */
[----:B--2---:R-:W-:-:S03]  /*7f30*/  LEA.HI.X.SX32 R7, R25, c[0x0][0x16c], 0x1, P4 ;  /* 0x00005b0019077a11 */ /* 0x004fc600020f0eff */
[----:B------:R-:W-:Y:S01]  /*7f40*/  STL [R1+0x4f4], R8 ;  /* 0x0004f40801007387 */ /* 0x000fe20000100800 */
[----:B----4-:R-:W-:-:S03]  /*7f50*/  LEA.HI.X.SX32 R6, R21, c[0x0][0x16c], 0x1, P5 ;  /* 0x00005b0015067a11 */ /* 0x010fc600028f0eff */
[----:B------:R1:W-:Y:S01]  /*7f60*/  STL [R1+0x598], R7 ;  /* 0x0005980701007387 */ /* 0x0003e20000100800 */
[----:B------:R-:W-:-:S03]  /*7f70*/  LEA.HI.X.SX32 R5, R5, c[0x0][0x16c], 0x1, P6 ;  /* 0x00005b0005057a11 */ /* 0x000fc600030f0eff */
[----:B------:R2:W-:Y:S01]  /*7f80*/  STL [R1+0x59c], R6 ;  /* 0x00059c0601007387 */ /* 0x0005e20000100800 */
[----:B------:R-:W-:Y:S01]  /*7f90*/  LEA.HI.X.SX32 R3, R3, c[0x0][0x16c], 0x1, P0 ;  /* 0x00005b0003037a11 */ /* 0x000fe200000f0eff */
[C---:B-1----:R-:W-:Y:S01]  /*7fa0*/  IMAD.SHL.U32 R7, R26.reuse, 0x2, RZ ;  /* 0x000000021a077824 */ /* 0x042fe200078e00ff */
[----:B--2---:R-:W-:Y:S01]  /*7fb0*/  LOP3.LUT R6, R27, 0x30, RZ, 0x3c, !PT ;  /* 0x000000301b067812 */ /* 0x004fe200078e3cff */
[C---:B------:R-:W-:Y:S01]  /*7fc0*/  IMAD.SHL.U32 R6, R26.reuse, 0x80, RZ ;  /* 0x000000801a067824 */ /* 0x040fe200078e00ff */
[----:B------:R-:W-:Y:S01]  /*7fd0*/  LOP3.LUT R26, R26, 0x7, RZ, 0xc0, !PT ;  /* 0x000000071a1a7812 */ /* 0x000fe200078ec0ff */
[----:B------:R-:W-:Y:S04]  /*7fe0*/  STL [R1+0x5a0], R5 ;  /* 0x0005a00501007387 */ /* 0x000fe80000100800 */
[----:B------:R-:W-:Y:S01]  /*7ff0*/  STL [R1+0xb8], RZ ;  /* 0x0000b8ff01007387 */ /* 0x000fe20000100800 */
[----:B------:R-:W-:-:S03]  /*8000*/  IMAD R26, R26, 0x110, RZ ;  /* 0x000001101a1a7824 */ /* 0x000fc600078e02ff */
[----:B------:R1:W-:Y:S04]  /*8010*/  STL [R1+0x650], R3 ;  /* 0x0006500301007387 */ /* 0x0003e80000100800 */
[----:B------:R0:W-:Y:S01]  /*8020*/  STL [R1+0xbc], RZ ;  /* 0x0000bcff01007387 */ /* 0x0001e20000100800 */
[----:B------:R-:W-:-:S03]  /*8030*/  LOP3.LUT R26, R26, 0x10, R7, 0x78, !PT ;  /* 0x000000101a1a7812 */ /* 0x000fc600078e7807 */
[----:B------:R0:W-:Y:S04]  /*8040*/  STL [R1+0x90], RZ ;  /* 0x000090ff01007387 */ /* 0x0001e80000100800 */
[----:B------:R0:W-:Y:S04]  /*8050*/  STL [R1+0x94], RZ ;  /* 0x000094ff01007387 */ /* 0x0001e80000100800 */
[----:B------:R0:W-:Y:S04]  /*8060*/  STL [R1+0x98], RZ ;  /* 0x000098ff01007387 */ /* 0x0001e80000100800 */
[----:B------:R0:W-:Y:S01]  /*8070*/  STL [R1+0x9c], RZ ;  /* 0x00009cff01007387 */ /* 0x0001e20000100800 */
[----:B------:R-:W-:-:S03]  /*8080*/  LOP3.LUT R26, R26, 0x800, R6, 0xf8, !PT ;  /* 0x000008001a1a7812 */ /* 0x000fc600078ef806 */
[----:B------:R0:W-:Y:S04]  /*8090*/  STL [R1+0x80], RZ ;  /* 0x000080ff01007387 */ /* 0x0001e80000100800 */
[----:B------:R0:W-:Y:S01]  /*80a0*/  STL [R1+0x84], RZ ;  /* 0x000084ff01007387 */ /* 0x0001e20000100800 */
[----:B-1----:R-:W-:-:S03]  /*80b0*/  LOP3.LUT R3, R27, 0x20, RZ, 0x3c, !PT ;  /* 0x000000201b037812 */ /* 0x002fc600078e3cff */
[----:B------:R0:W-:Y:S01]  /*80c0*/  STL [R1+0x88], RZ ;  /* 0x000088ff01007387 */ /* 0x0001e20000100800 */
[----:B------:R-:W-:-:S03]  /*80d0*/  LOP3.LUT R5, R27, 0x10, RZ, 0x3c, !PT ;  /* 0x000000101b057812 */ /* 0x000fc600078e3cff */
[----:B------:R0:W-:Y:S01]  /*80e0*/  STL [R1+0x8c], RZ ;  /* 0x00008cff01007387 */ /* 0x0001e20000100800 */
[----:B------:R-:W-:-:S03]  /*80f0*/  LOP3.LUT R3, R27, 0x50, RZ, 0x3c, !PT ;  /* 0x000000501b037812 */ /* 0x000fc600078e3cff */
[----:B------:R0:W-:Y:S01]  /*8100*/  STL [R1+0xf0], RZ ;  /* 0x0000f0ff01007387 */ /* 0x0001e20000100800 */
[----:B------:R-:W-:-:S03]  /*8110*/  LOP3.LUT R6, R27, 0x60, RZ, 0x3c, !PT ;  /* 0x000000601b067812 */ /* 0x000fc600078e3cff */
[----:B------:R0:W-:Y:S01]  /*8120*/  STL [R1+0xf4], RZ ;  /* 0x0000f4ff01007387 */ /* 0x0001e20000100800 */
[C---:B------:R-:W-:Y:S02]  /*8130*/  LOP3.LUT R5, R27.reuse, 0x40, RZ, 0x3c, !PT ;  /* 0x000000401b057812 */ /* 0x040fe400078e3cff */
[----:B------:R-:W-:Y:S01]  /*8140*/  LOP3.LUT R6, R26, 0x20, RZ, 0x3c, !PT ;  /* 0x000000201a067812 */ /* 0x000fe200078e3cff */
[----:B------:R0:W-:Y:S01]  /*8150*/  STL [R1+0xf8], RZ ;  /* 0x0000f8ff01007387 */ /* 0x0001e20000100800 */
[----:B------:R-:W-:-:S03]  /*8160*/  LOP3.LUT R5, R27, 0x70, RZ, 0x3c, !PT ;  /* 0x000000701b057812 */ /* 0x000fc600078e3cff */
[----:B------:R0:W-:Y:S01]  /*8170*/  STL [R1+0xfc], RZ ;  /* 0x0000fcff01007387 */ /* 0x0001e20000100800 */
[----:B------:R-:W-:-:S03]  /*8180*/  LOP3.LUT R5, R26, 0x40, RZ, 0x3c, !PT ;  /* 0x000000401a057812 */ /* 0x000fc600078e3cff */
[----:B------:R0:W-:Y:S04]  /*8190*/  STL [R1+0xa0], RZ ;  /* 0x0000a0ff01007387 */ /* 0x0001e80000100800 */
[----:B------:R0:W-:Y:S04]  /*81a0*/  STL [R1+0xa4], RZ ;  /* 0x0000a4ff01007387 */ /* 0x0001e80000100800 */
[----:B------:R0:W-:Y:S04]  /*81b0*/  STL [R1+0xa8], RZ ;  /* 0x0000a8ff01007387 */ /* 0x0001e80000100800 */
[----:B------:R0:W-:Y:S04]  /*81c0*/  STL [R1+0xac], RZ ;  /* 0x0000acff01007387 */ /* 0x0001e80000100800 */
[----:B------:R0:W-:Y:S01]  /*81d0*/  STL [R1+0x6b8], R6 ;  /* 0x0006b80601007387 */ /* 0x0001e20000100800 */
[----:B---3--:R-:W-:-:S02]  /*81e0*/  LOP3.LUT R3, R29, 0x20, RZ, 0x3c, !PT ;  /* 0x000000201d037812 */ /* 0x008fc400078e3cff */
[----:B------:R-:W-:-:S05]  /*81f0*/  LOP3.LUT R3, R26, 0x60, RZ, 0x3c, !PT ;  /* 0x000000601a037812 */ /* 0x000fca00078e3cff */
[----:B------:R0:W-:Y:S04]  /*8200*/  STL [R1+0x6b0], R3 ;  /* 0x0006b00301007387 */ /* 0x0001e80000100800 */
[----:B------:R0:W-:Y:S02]  /*8210*/  STL [R1+0x6b4], R5 ;  /* 0x0006b40501007387 */ /* 0x0001e40000100800 */
.L_x_2:
[----:B------:R-:W-:Y:S04]  /*8220*/  STL [R1+0xf68], R23 ;  /* 0x000f681701007387 */ /* 0x000fe80000100800 */
        /* <DEDUP_REMOVED lines=8> */
[----:B-----5:R-:W-:Y:S04]  /*82b0*/  STL [R1+0xf44], R28 ;  /* 0x000f441c01007387 */ /* 0x020fe80000100800 */
[----:B------:R1:W-:Y:S04]  /*82c0*/  STL [R1+0xf40], R0 ;  /* 0x000f400001007387 */ /* 0x0003e80000100800 */
[----:B-1----:R-:W2:Y:S01]  /*82d0*/  LDL R0, [R1+0x50] ;  /* 0x0000500001007983 */ /* 0x002ea20000100800 */
[----:B0-----:R-:W-:Y:S01]  /*82e0*/  PRMT R6, RZ, 0x7610, R6 ;  /* 0x00007610ff067816 */ /* 0x001fe20000000006 */
[----:B------:R-:W-:-:S02]  /*82f0*/  IMAD.MOV.U32 R3, RZ, RZ, R2 ;  /* 0x000000ffff037224 */ /* 0x000fc400078e0002 */
[----:B------:R-:W-:Y:S02]  /*8300*/  IMAD.MOV.U32 R2, RZ, RZ, R4 ;  /* 0x000000ffff027224 */ /* 0x000fe400078e0004 */
[----:B------:R-:W-:Y:S01]  /*8310*/  IMAD.MOV.U32 R5, RZ, RZ, c[0x0][0x188] ;  /* 0x00006200ff057624 */ /* 0x000fe200078e00ff */
[----:B------:R-:W-:Y:S01]  /*8320*/  PRMT R7, RZ, 0x7610, R7 ;  /* 0x00007610ff077816 */ /* 0x000fe20000000007 */
[----:B------:R-:W-:Y:S02]  /*8330*/  IMAD.MOV.U32 R13, RZ, RZ, c[0x0][0x188] ;  /* 0x00006200ff0d7624 */ /* 0x000fe400078e00ff */
[----:B------:R-:W-:Y:S01]  /*8340*/  IMAD.MOV.U32 R8, RZ, RZ, c[0x0][0x188] ;  /* 0x00006200ff087624 */ /* 0x000fe200078e00ff */
[----:B------:R-:W-:Y:S01]  /*8350*/  PRMT R10, RZ, 0x7610, R10 ;  /* 0x00007610ff0a7816 */ /* 0x000fe2000000000a */
[----:B------:R-:W-:Y:S01]  /*8360*/  IMAD.SHL.U32 R5, R5, 0x8, RZ ;  /* 0x0000000805057824 */ /* 0x000fe200078e00ff */
[----:B------:R-:W-:Y:S01]  /*8370*/  PRMT R23, RZ, 0x7610, R23 ;  /* 0x00007610ff177816 */ /* 0x000fe20000000017 */
[----:B------:R-:W-:Y:S01]  /*8380*/  IMAD.SHL.U32 R13, R13, 0x2, RZ ;  /* 0x000000020d0d7824 */ /* 0x000fe200078e00ff */
[----:B------:R-:W-:Y:S01]  /*8390*/  PRMT R18, RZ, 0x7610, R18 ;  /* 0x00007610ff127816 */ /* 0x000fe20000000012 */
[----:B------:R-:W-:-:S04]  /*83a0*/  IMAD.WIDE R4, R5, 0x2, R2 ;  /* 0x0000000205047825 */ /* 0x000fc800078e0202 */
[----:B------:R-:W-:Y:S01]  /*83b0*/  IMAD.MOV.U32 R12, RZ, RZ, c[0x0][0x188] ;  /* 0x00006200ff0c7624 */ /* 0x000fe200078e00ff */
[----:B------:R-:W-:Y:S01]  /*83c0*/  PRMT R21, RZ, 0x7610, R21 ;  /* 0x00007610ff157816 */ /* 0x000fe20000000015 */
[----:B------:R-:W-:Y:S01]  /*83d0*/  IMAD.WIDE R8, R8, 0x2, R2 ;  /* 0x0000000208087825 */ /* 0x000fe200078e0202 */
[----:B------:R-:W-:Y:S01]  /*83e0*/  PRMT R19, RZ, 0x7610, R19 ;  /* 0x00007610ff137816 */ /* 0x000fe20000000013 */
[----:B------:R-:W-:Y:S01]  /*83f0*/  STL [R1+0xec8], R29 ;  /* 0x000ec81d01007387 */ /* 0x000fe20000100800 */
[C---:B--2---:R-:W-:Y:S02]  /*8400*/  ISETP.GT.AND P0, PT, R0.reuse, RZ, PT ;  /* 0x000000ff0000720c */ /* 0x044fe40003f04270 */
[C---:B------:R-:W-:Y:S02]  /*8410*/  ISETP.GT.AND P2, PT, R0.reuse, 0x8, PT ;  /* 0x000000080000780c */ /* 0x040fe40003f44270 */
[C---:B------:R-:W-:Y:S02]  /*8420*/  ISETP.GT.AND P1, PT, R0.reuse, 0x1, PT ;  /* 0x000000010000780c */ /* 0x040fe40003f24270 */
[----:B------:R-:W-:Y:S01]  /*8430*/  ISETP.GT.AND P3, PT, R0, 0x10, PT ;  /* 0x000000100000780c */ /* 0x000fe20003f64270 */
[----:B------:R-:W-:Y:S01]  /*8440*/  IMAD.SHL.U32 R12, R12, 0x10, RZ ;  /* 0x000000100c0c7824 */ /* 0x000fe200078e00ff */
[----:B------:R-:W-:Y:S04]  /*8450*/  STL [R1+0xecc], R29 ;  /* 0x000ecc1d01007387 */ /* 0x000fe80000100800 */
[----:B------:R-:W-:Y:S04]  /*8460*/  STL [R1+0xf3c], R29 ;  /* 0x000f3c1d01007387 */ /* 0x000fe80000100800 */
[----:B------:R-:W2:Y:S01]  /*8470*/  @P0 LDG.E.U16 R6, [R2.64] ;  /* 0x0000000402060981 */ /* 0x000ea2000c1e1500 */
[----:B------:R-:W-:-:S03]  /*8480*/  ISETP.GT.AND P0, PT, R0, 0x2, PT ;  /* 0x000000020000780c */ /* 0x000fc60003f04270 */
[----:B------:R0:W3:Y:S04]  /*8490*/  @P2 LDG.E.U16 R7, [R4.64] ;  /* 0x0000000404072981 */ /* 0x0000e8000c1e1500 */
[----:B------:R1:W4:Y:S01]  /*84a0*/  @P1 LDG.E.U16 R10, [R8.64] ;  /* 0x00000004080a1981 */ /* 0x000322000c1e1500 */
[----:B0-----:R-:W-:-:S05]  /*84b0*/  IMAD.WIDE R4, R13, 0x2, R2 ;  /* 0x000000020d047825 */ /* 0x001fca00078e0202 */
[----:B------:R0:W3:Y:S01]  /*84c0*/  @P0 LDG.E.U16 R23, [R4.64] ;  /* 0x0000000404170981 */ /* 0x0000e2000c1e1500 */
[----:B------:R-:W-:Y:S01]  /*84d0*/  ISETP.GT.AND P1, PT, R0, 0x3, PT ;  /* 0x000000030000780c */ /* 0x000fe20003f24270 */
[----:B0-----:R-:W-:-:S04]  /*84e0*/  IMAD.MOV.U32 R5, RZ, RZ, c[0x0][0x188] ;  /* 0x00006200ff057624 */ /* 0x001fc800078e00ff */
[----:B------:R-:W-:-:S04]  /*84f0*/  IMAD R5, R5, 0x3, RZ ;  /* 0x0000000305057824 */ /* 0x000fc800078e02ff */
[----:B------:R-:W-:Y:S01]  /*8500*/  IMAD.WIDE R4, R5, 0x2, R2 ;  /* 0x0000000205047825 */ /* 0x000fe200078e0202 */
[----:B------:R-:W-:-:S04]  /*8510*/  ISETP.GT.AND P0, PT, R0, 0x4, PT ;  /* 0x000000040000780c */ /* 0x000fc80003f04270 */
[----:B------:R0:W3:Y:S01]  /*8520*/  @P1 LDG.E.U16 R18, [R4.64] ;  /* 0x0000000404121981 */ /* 0x0000e2000c1e1500 */
[----:B-1----:R-:W-:Y:S01]  /*8530*/  PRMT R8, RZ, 0x7610, R8 ;  /* 0x00007610ff087816 */ /* 0x002fe20000000008 */
[----:B------:R-:W-:-:S04]  /*8540*/  IMAD.WIDE R12, R12, 0x2, R2 ;  /* 0x000000020c0c7825 */ /* 0x000fc800078e0202 */
[----:B0-----:R-:W-:Y:S01]  /*8550*/  IMAD.MOV.U32 R5, RZ, RZ, c[0x0][0x188] ;  /* 0x00006200ff057624 */ /* 0x001fe200078e00ff */
[----:B------:R0:W3:Y:S03]  /*8560*/  @P3 LDG.E.U16 R8, [R12.64] ;  /* 0x000000040c083981 */ /* 0x0000e6000c1e1500 */
[----:B------:R-:W-:-:S04]  /*8570*/  IMAD.SHL.U32 R5, R5, 0x4, RZ ;  /* 0x0000000405057824 */ /* 0x000fc800078e00ff */
[----:B------:R-:W-:Y:S01]  /*8580*/  IMAD.WIDE R4, R5, 0x2, R2 ;  /* 0x0000000205047825 */ /* 0x000fe200078e0202 */
[C---:B------:R-:W-:Y:S02]  /*8590*/  ISETP.GT.AND P2, PT, R0.reuse, 0x18, PT ;  /* 0x000000180000780c */ /* 0x040fe40003f44270 */
[----:B------:R-:W-:Y:S01]  /*85a0*/  ISETP.GT.AND P1, PT, R0, 0x5, PT ;  /* 0x000000050000780c */ /* 0x000fe20003f24270 */
[----:B0-----:R-:W-:Y:S01]  /*85b0*/  IMAD.MOV.U32 R13, RZ, RZ, c[0x0][0x188] ;  /* 0x00006200ff0d7624 */ /* 0x001fe200078e00ff */
[----:B------:R0:W3:Y:S03]  /*85c0*/  @P0 LDG.E.U16 R21, [R4.64] ;  /* 0x0000000404150981 */ /* 0x0000e6000c1e1500 */
[----:B------:R-:W-:Y:S02]  /*85d0*/  IMAD R13, R13, 0x18, RZ ;  /* 0x000000180d0d7824 */ /* 0x000fe400078e02ff */
[----:B0-----:R-:W-:Y:S01]  /*85e0*/  IMAD.MOV.U32 R5, RZ, RZ, c[0x0][0x188] ;  /* 0x00006200ff057624 */ /* 0x001fe200078e00ff */
[----:B------:R-:W-:-:S03]  /*85f0*/  PRMT R9, RZ, 0x7610, R9 ;  /* 0x00007610ff097816 */ /* 0x000fc60000000009 */
[----:B------:R-:W-:Y:S02]  /*8600*/  IMAD R5, R5, 0x5, RZ ;  /* 0x0000000505057824 */ /* 0x000fe400078e02ff */
[----:B------:R-:W-:-:S04]  /*8610*/  IMAD.WIDE R12, R13, 0x2, R2 ;  /* 0x000000020d0c7825 */ /* 0x000fc800078e0202 */
[----:B------:R-:W-:Y:S01]  /*8620*/  IMAD.WIDE R4, R5, 0x2, R2 ;  /* 0x0000000205047825 */ /* 0x000fe200078e0202 */
[----:B------:R0:W3:Y:S01]  /*8630*/  @P2 LDG.E.U16 R9, [R12.64] ;  /* 0x000000040c092981 */ /* 0x0000e2000c1e1500 */
[----:B------:R-:W-:-:S03]  /*8640*/  ISETP.GT.AND P2, PT, R0, 0x9, PT ;  /* 0x000000090000780c */ /* 0x000fc60003f44270 */
[----:B------:R1:W3:Y:S01]  /*8650*/  @P1 LDG.E.U16 R19, [R4.64] ;  /* 0x0000000404131981 */ /* 0x0002e2000c1e1500 */
[----:B------:R-:W-:Y:S01]  /*8660*/  PRMT R11, RZ, 0x7610, R11 ;  /* 0x00007610ff0b7816 */ /* 0x000fe2000000000b */
[----:B-1----:R-:W-:-:S04]  /*8670*/  IMAD.MOV.U32 R5, RZ, RZ, c[0x0][0x188] ;  /* 0x00006200ff057624 */ /* 0x002fc800078e00ff */
[----:B------:R-:W-:-:S04]  /*8680*/  IMAD R5, R5, 0x9, RZ ;  /* 0x0000000905057824 */ /* 0x000fc800078e02ff */
[----:B------:R-:W-:Y:S01]  /*8690*/  IMAD.WIDE R4, R5, 0x2, R2 ;  /* 0x0000000205047825 */ /* 0x000fe200078e0202 */
[----:B------:R-:W-:-:S04]  /*86a0*/  ISETP.GT.AND P0, PT, R0, 0x6, PT ;  /* 0x000000060000780c */ /* 0x000fc80003f04270 */
[----:B------:R1:W3:Y:S01]  /*86b0*/  @P2 LDG.E.U16 R11, [R4.64] ;  /* 0x00000004040b2981 */ /* 0x0002e2000c1e1500 */
[----:B------:R-:W-:Y:S01]  /*86c0*/  PRMT R24, RZ, 0x7610, R24 ;  /* 0x00007610ff187816 */ /* 0x000fe20000000018 */
[----:B-1----:R-:W-:-:S04]  /*86d0*/  IMAD.MOV.U32 R5, RZ, RZ, c[0x0][0x188] ;  /* 0x00006200ff057624 */ /* 0x002fc800078e00ff */
[----:B------:R-:W-:-:S04]  /*86e0*/  IMAD R5, R5, 0x6, RZ ;  /* 0x0000000605057824 */ /* 0x000fc800078e02ff */
[----:B------:R-:W-:Y:S01]  /*86f0*/  IMAD.WIDE R4, R5, 0x2, R2 ;  /* 0x0000000205047825 */ /* 0x000fe200078e0202 */
[----:B------:R-:W-:-:S04]  /*8700*/  ISETP.GT.AND P1, PT, R0, 0x11, PT ;  /* 0x000000110000780c */ /* 0x000fc80003f24270 */
[----:B------:R1:W3:Y:S01]  /*8710*/  @P0 LDG.E.U16 R24, [R4.64] ;  /* 0x0000000404180981 */ /* 0x0002e2000c1e1500 */
[----:B0-----:R-:W-:Y:S01]  /*8720*/  PRMT R12, RZ, 0x7610, R12 ;  /* 0x00007610ff0c7816 */ /* 0x001fe2000000000c */
[----:B-1----:R-:W-:-:S04]  /*8730*/  IMAD.MOV.U32 R5, RZ, RZ, c[0x0][0x188] ;  /* 0x00006200ff057624 */ /* 0x002fc800078e00ff */
[----:B------:R-:W-:-:S04]  /*8740*/  IMAD R5, R5, 0x11, RZ ;  /* 0x0000001105057824 */ /* 0x000fc800078e02ff */
[----:B------:R-:W-:Y:S01]  /*8750*/  IMAD.WIDE R4, R5, 0x2, R2 ;  /* 0x0000000205047825 */ /* 0x000fe200078e0202 */
[----:B------:R-:W-:-:S04]  /*8760*/  ISETP.GT.AND P2, PT, R0, 0x19, PT ;  /* 0x000000190000780c */ /* 0x000fc80003f44270 */
[----:B------:R0:W3:Y:S01]  /*8770*/  @P1 LDG.E.U16 R12, [R4.64] ;  /* 0x00000004040c1981 */ /* 0x0000e2000c1e1500 */
[----:B------:R-:W-:Y:S01]  /*8780*/  PRMT R13, RZ, 0x7610, R13 ;  /* 0x00007610ff0d7816 */ /* 0x000fe2000000000d */
[----:B0-----:R-:W-:-:S04]  /*8790*/  IMAD.MOV.U32 R5, RZ, RZ, c[0x0][0x188] ;  /* 0x00006200ff057624 */ /* 0x001fc800078e00ff */
[----:B------:R-:W-:-:S04]  /*87a0*/  IMAD R5, R5, 0x19, RZ ;  /* 0x0000001905057824 */ /* 0x000fc800078e02ff */
[----:B------:R-:W-:Y:S01]  /*87b0*/  IMAD.WIDE R4, R5, 0x2, R2 ;  /* 0x0000000205047825 */ /* 0x000fe200078e0202 */
[----:B------:R-:W-:-:S04]  /*87c0*/  ISETP.GT.AND P0, PT, R0, 0x7, PT ;  /* 0x000000070000780c */ /* 0x000fc80003f04270 */
[----:B------:R0:W3:Y:S01]  /*87d0*/  @P2 LDG.E.U16 R13, [R4.64] ;  /* 0x00000004040d2981 */ /* 0x0000e2000c1e1500 */
[----:B------:R-:W-:Y:S01]  /*87e0*/  PRMT R26, RZ, 0x7610, R26 ;  /* 0x00007610ff1a7816 */ /* 0x000fe2000000001a */
[----:B0-----:R-:W-:-:S04]  /*87f0*/  IMAD.MOV.U32 R5, RZ, RZ, c[0x0][0x188] ;  /* 0x00006200ff057624 */ /* 0x001fc800078e00ff */
[----:B------:R-:W-:-:S04]  /*8800*/  IMAD R5, R5, 0x7, RZ ;  /* 0x0000000705057824 */ /* 0x000fc800078e02ff */
[----:B------:R-:W-:-:S05]  /*8810*/  IMAD.WIDE R4, R5, 0x2, R2 ;  /* 0x0000000205047825 */ /* 0x000fca00078e0202 */
[----:B------:R0:W3:Y:S04]  /*8820*/  @P0 LDG.E.U16 R26, [R4.64] ;  /* 0x00000004041a0981 */ /* 0x0000e8000c1e1500 */
[----:B--2---:R-:W-:Y:S04]  /*8830*/  STL [R1+0xf2c], R6 ;  /* 0x000f2c0601007387 */ /* 0x004fe80000100800 */
[----:B------:R-:W-:Y:S04]  /*8840*/  STL [R1+0xf30], R6 ;  /* 0x000f300601007387 */ /* 0x000fe80000100800 */
[----:B------:R-:W-:Y:S04]  /*8850*/  STL [R1+0xf34], R6 ;  /* 0x000f340601007387 */ /* 0x000fe80000100800 */
[----:B------:R-:W-:Y:S04]  /*8860*/  STL [R1+0xf38], R6 ;  /* 0x000f380601007387 */ /* 0x000fe80000100800 */
[----:B----4-:R-:W-:Y:S04]  /*8870*/  STL [R1+0xf20], R10 ;  /* 0x000f200a01007387 */ /* 0x010fe80000100800 */
[----:B------:R-:W-:Y:S04]  /*8880*/  STL [R1+0xf24], R10 ;  /* 0x000f240a01007387 */ /* 0x000fe80000100800 */
[----:B------:R-:W-:Y:S04]  /*8890*/  STL [R1+0xf28], R10 ;  /* 0x000f280a01007387 */ /* 0x000fe80000100800 */
[----:B---3--:R1:W-:Y:S04]  /*88a0*/  STL [R1+0xc], R23 ;  /* 0x00000c1701007387 */ /* 0x0083e80000100800 */
[----:B-1----:R-:W2:Y:S01]  /*88b0*/  LDL.LU R23, [R1+0xf68] ;  /* 0x000f680001177983 */ /* 0x002ea20000300800 */
[----:B------:R-:W-:Y:S01]  /*88c0*/  ISETP.GT.AND P1, PT, R0, 0xa, PT ;  /* 0x0000000a0000780c */ /* 0x000fe20003f24270 */
[----:B0-----:R-:W-:Y:S01]  /*88d0*/  IMAD.MOV.U32 R5, RZ, RZ, c[0x0][0x188] ;  /* 0x00006200ff057624 */ /* 0x001fe200078e00ff */
[----:B------:R-:W-:-:S03]  /*88e0*/  PRMT R14, RZ, 0x7610, R14 ;  /* 0x00007610ff0e7816 */ /* 0x000fc6000000000e */
        /* <DEDUP_REMOVED lines=9> */
[----:B------:R0:W4:Y:S01]  /*8980*/  @P0 LDG.E.U16 R17, [R4.64] ;  /* 0x0000000404110981 */ /* 0x000122000c1e1500 */
        /* <DEDUP_REMOVED lines=17> */
[----:B------:R0:W4:Y:S02]  /*8aa0*/  @P1 LDG.E.U16 R16, [R4.64] ;  /* 0x0000000404101981 */ /* 0x000124000c1e1500 */
[----:B0-----:R-:W-:-:S04]  /*8ab0*/  IMAD.MOV.U32 R5, RZ, RZ, c[0x0][0x188] ;  /* 0x00006200ff057624 */ /* 0x001fc800078e00ff */
[----:B------:R-:W-:-:S04]  /*8ac0*/  IMAD R5, R5, 0xd, RZ ;  /* 0x0000000d05057824 */ /* 0x000fc800078e02ff */
[----:B------:R-:W-:Y:S01]  /*8ad0*/  IMAD.WIDE R4, R5, 0x2, R2 ;  /* 0x0000000205047825 */ /* 0x000fe200078e0202 */
[----:B------:R0:W-:Y:S04]  /*8ae0*/  STL [R1+0x10], R18 ;  /* 0x0000101201007387 */ /* 0x0001e80000100800 */
[----:B0-----:R-:W4:Y:S04]  /*8af0*/  LDL.LU R18, [R1+0xf64] ;  /* 0x000f640001127983 */ /* 0x001f280000300800 */
[----:B------:R0:W-:Y:S04]  /*8b00*/  STL [R1+0x14], R21 ;  /* 0x0000141501007387 */ /* 0x0001e80000100800 */
[----:B0-----:R-:W4:Y:S04]  /*8b10*/  LDL.LU R21, [R1+0xf60] ;  /* 0x000f600001157983 */ /* 0x001f280000300800 */
[----:B------:R0:W-:Y:S04]  /*8b20*/  STL [R1+0x1c], R19 ;  /* 0x00001c1301007387 */ /* 0x0001e80000100800 */
[----:B0-----:R-:W4:Y:S04]  /*8b30*/  LDL.LU R19, [R1+0xf5c] ;  /* 0x000f5c0001137983 */ /* 0x001f280000300800 */
[----:B------:R-:W-:Y:S04]  /*8b40*/  STL [R1+0xf1c], R11 ;  /* 0x000f1c0b01007387 */ /* 0x000fe80000100800 */
[----:B------:R0:W-:Y:S04]  /*8b50*/  STL [R1+0x20], R24 ;  /* 0x0000201801007387 */ /* 0x0001e80000100800 */
[----:B0-----:R-:W4:Y:S04]  /*8b60*/  LDL.LU R24, [R1+0xf58] ;  /* 0x000f580001187983 */ /* 0x001f280000300800 */
[----:B------:R-:W-:Y:S04]  /*8b70*/  STL [R1+0xf18], R12 ;  /* 0x000f180c01007387 */ /* 0x000fe80000100800 */
[----:B------:R-:W-:Y:S04]  /*8b80*/  STL [R1+0xf14], R13 ;  /* 0x000f140d01007387 */ /* 0x000fe80000100800 */
[----:B------:R0:W-:Y:S04]  /*8b90*/  STL [R1+0x494], R26 ;  /* 0x0004941a01007387 */ /* 0x0001e80000100800 */
[----:B0-----:R-:W4:Y:S01]  /*8ba0*/  LDL.LU R26, [R1+0xf54] ;  /* 0x000f5400011a7983 */ /* 0x001f220000300800 */
[----:B--2---:R-:W-:-:S06]  /*8bb0*/  PRMT R23, RZ, 0x7610, R23 ;  /* 0x00007610ff177816 */ /* 0x004fcc0000000017 */
[----:B------:R0:W2:Y:S01]  /*8bc0*/  @P0 LDG.E.U16 R23, [R4.64] ;  /* 0x0000000404170981 */ /* 0x0000a2000c1e1500 */
[C---:B------:R-:W-:Y:S02]  /*8bd0*/  ISETP.GT.AND P1, PT, R0.reuse, 0xe, PT ;  /* 0x0000000e0000780c */ /* 0x040fe40003f24270 */
[----:B------:R-:W-:Y:S01]  /*8be0*/  PRMT R22, RZ, 0x7610, R22 ;  /* 0x00007610ff167816 */ /* 0x000fe20000000016 */
[----:B0-----:R-:W-:Y:S01]  /*8bf0*/  IMAD.MOV.U32 R5, RZ, RZ, c[0x0][0x188] ;  /* 0x00006200ff057624 */ /* 0x001fe200078e00ff */
[----:B---3--:R-:W-:Y:S03]  /*8c00*/  STL [R1+0xf10], R14 ;  /* 0x000f100e01007387 */ /* 0x008fe60000100800 */
[----:B------:R-:W-:Y:S01]  /*8c10*/  IMAD R5, R5, 0xe, RZ ;  /* 0x0000000e05057824 */ /* 0x000fe200078e02ff */
[----:B------:R-:W-:-:S03]  /*8c20*/  ISETP.GT.AND P0, PT, R0, 0xf, PT ;  /* 0x0000000f0000780c */ /* 0x000fc60003f04270 */
[----:B------:R-:W-:Y:S01]  /*8c30*/  IMAD.WIDE R4, R5, 0x2, R2 ;  /* 0x0000000205047825 */ /* 0x000fe200078e0202 */
[----:B------:R-:W-:-:S04]  /*8c40*/  PRMT R25, RZ, 0x7610, R25 ;  /* 0x00007610ff197816 */ /* 0x000fc80000000019 */
[----:B------:R0:W3:Y:S01]  /*8c50*/  @P1 LDG.E.U16 R22, [R4.64] ;  /* 0x0000000404161981 */ /* 0x0000e2000c1e1500 */
[----:B------:R-:W-:-:S03]  /*8c60*/  ISETP.GT.AND P1, PT, R0, 0x13, PT ;  /* 0x000000130000780c */ /* 0x000fc60003f24270 */
[----:B----4-:R-:W-:Y:S01]  /*8c70*/  STL [R1+0xf0c], R20 ;  /* 0x000f0c1401007387 */ /* 0x010fe20000100800 */
[----:B------:R-:W-:Y:S02]  /*8c80*/  PRMT R27, RZ, 0x7610, R27 ;  /* 0x00007610ff1b7816 */ /* 0x000fe4000000001b */
[----:B------:R-:W-:Y:S02]  /*8c90*/  PRMT R18, RZ, 0x7610, R18 ;  /* 0x00007610ff127816 */ /* 0x000fe40000000012 */
[----:B------:R-:W-:Y:S02]  /*8ca0*/  PRMT R21, RZ, 0x7610, R21 ;  /* 0x00007610ff157816 */ /* 0x000fe40000000015 */
[----:B------:R-:W-:Y:S02]  /*8cb0*/  PRMT R19, RZ, 0x7610, R19 ;  /* 0x00007610ff137816 */ /* 0x000fe40000000013 */
[----:B------:R-:W-:Y:S02]  /*8cc0*/  PRMT R24, RZ, 0x7610, R24 ;  /* 0x00007610ff187816 */ /* 0x000fe40000000018 */
[----:B------:R-:W-:Y:S01]  /*8cd0*/  PRMT R26, RZ, 0x7610, R26 ;  /* 0x00007610ff1a7816 */ /* 0x000fe2000000001a */
[----:B--2---:R-:W-:Y:S04]  /*8ce0*/  STL [R1+0xef8], R23 ;  /* 0x000ef81701007387 */ /* 0x004fe80000100800 */
[----:B------:R1:W-:Y:S02]  /*8cf0*/  STL [R1+0xefc], R23 ;  /* 0x000efc1701007387 */ /* 0x0003e40000100800 */
[----:B-1----:R-:W-:-:S04]  /*8d00*/  IMAD.MOV.U32 R23, RZ, RZ, c[0x0][0x188] ;  /* 0x00006200ff177624 */ /* 0x002fc800078e00ff */
[----:B------:R-:W-:-:S04]  /*8d10*/  IMAD R23, R23, 0xf, RZ ;  /* 0x0000000f17177824 */ /* 0x000fc800078e02ff */
[----:B0-----:R-:W-:-:S04]  /*8d20*/  IMAD.WIDE R4, R23, 0x2, R2 ;  /* 0x0000000217047825 */ /* 0x001fc800078e0202 */
[----:B------:R-:W-:Y:S01]  /*8d30*/  IMAD.MOV.U32 R23, RZ, RZ, c[0x0][0x188] ;  /* 0x00006200ff177624 */ /* 0x000fe200078e00ff */
[----:B------:R0:W2:Y:S03]  /*8d40*/  @P0 LDG.E.U16 R25, [R4.64] ;  /* 0x0000000404190981 */ /* 0x0000a6000c1e1500 */
[----:B------:R-:W-:Y:S01]  /*8d50*/  IMAD R23, R23, 0x13, RZ ;  /* 0x0000001317177824 */ /* 0x000fe200078e02ff */
[----:B------:R-:W-:-:S03]  /*8d60*/  ISETP.GT.AND P0, PT, R0, 0x14, PT ;  /* 0x000000140000780c */ /* 0x000fc60003f04270 */
[----:B0-----:R-:W-:-:S04]  /*8d70*/  IMAD.WIDE R4, R23, 0x2, R2 ;  /* 0x0000000217047825 */ /* 0x001fc800078e0202 */
[----:B------:R-:W-:Y:S01]  /*8d80*/  IMAD.MOV.U32 R23, RZ, RZ, c[0x0][0x188] ;  /* 0x00006200ff177624 */ /* 0x000fe200078e00ff */
[----:B------:R0:W4:Y:S03]  /*8d90*/  @P1 LDG.E.U16 R18, [R4.64] ;  /* 0x0000000404121981 */ /* 0x000126000c1e1500 */
        /* <DEDUP_REMOVED lines=20> */
[----:B------:R-:W-:-:S04]  /*8ee0*/  IMAD R23, R23, 0x17, RZ ;  /* 0x0000001717177824 */ /* 0x000fc800078e02ff */
[----:B0-----:R-:W-:-:S05]  /*8ef0*/  IMAD.WIDE R4, R23, 0x2, R2 ;  /* 0x0000000217047825 */ /* 0x001fca00078e0202 */
[----:B------:R-:W4:Y:S04]  /*8f00*/  @P0 LDG.E.U16 R27, [R4.64] ;  /* 0x00000004041b0981 */ /* 0x000f28000c1e1500 */
[----:B---3--:R0:W-:Y:S04]  /*8f10*/  STL [R1+0x18], R22 ;  /* 0x0000181601007387 */ /* 0x0081e80000100800 */
[----:B0-----:R-:W3:Y:S04]  /*8f20*/  LDL.LU R22, [R1+0xf50] ;  /* 0x000f500001167983 */ /* 0x001ee80000300800 */
[----:B--2---:R0:W-:Y:S04]  /*8f30*/  STL [R1+0x488], R25 ;  /* 0x0004881901007387 */ /* 0x0041e80000100800 */
[----:B0-----:R-:W2:Y:S04]  /*8f40*/  LDL.LU R25, [R1+0xf4c] ;  /* 0x000f4c0001197983 */ /* 0x001ea80000300800 */
[----:B----4-:R-:W-:Y:S04]  /*8f50*/  STL [R1+0xf08], R21 ;  /* 0x000f081501007387 */ /* 0x010fe80000100800 */
[----:B------:R-:W-:Y:S04]  /*8f60*/  STL [R1+0xef4], R24 ;  /* 0x000ef41801007387 */ /* 0x000fe80000100800 */
[----:B------:R-:W-:Y:S04]  /*8f70*/  STL [R1+0xf00], R24 ;  /* 0x000f001801007387 */ /* 0x000fe80000100800 */
[----:B------:R-:W-:Y:S04]  /*8f80*/  STL [R1+0xf04], R24 ;  /* 0x000f041801007387 */ /* 0x000fe80000100800 */
[----:B------:R-:W-:Y:S04]  /*8f90*/  STL [R1+0xee4], R26 ;  /* 0x000ee41a01007387 */ /* 0x000fe80000100800 */
[----:B------:R-:W-:Y:S04]  /*8fa0*/  STL [R1+0xee8], R26 ;  /* 0x000ee81a01007387 */ /* 0x000fe80000100800 */
[----:B------:R-:W-:Y:S04]  /*8fb0*/  STL [R1+0xeec], R26 ;  /* 0x000eec1a01007387 */ /* 0x000fe80000100800 */
[----:B------:R-:W-:Y:S04]  /*8fc0*/  STL [R1+0xef0], R26 ;  /* 0x000ef01a01007387 */ /* 0x000fe80000100800 */
[----:B------:R0:W-:Y:S04]  /*8fd0*/  STL [R1+0x484], R27 ;  /* 0x0004841b01007387 */ /* 0x0001e80000100800 */
[----:B0-----:R-:W4:Y:S01]  /*8fe0*/  LDL.LU R27, [R1+0xf48] ;  /* 0x000f4800011b7983 */ /* 0x001f220000300800 */
[----:B------:R-:W-:Y:S01]  /*8ff0*/  ISETP.GT.AND P1, PT, R0, 0x1c, PT ;  /* 0x0000001c0000780c */ /* 0x000fe20003f24270 */
[----:B------:R-:W-:Y:S01]  /*9000*/  IMAD.MOV.U32 R23, RZ, RZ, c[0x0][0x188] ;  /* 0x00006200ff177624 */ /* 0x000fe200078e00ff */
[----:B---3--:R-:W-:-:S03]  /*9010*/  PRMT R22, RZ, 0x7610, R22 ;  /* 0x00007610ff167816 */ /* 0x008fc60000000016 */
[----:B------:R-:W-:-:S04]  /*9020*/  IMAD R23, R23, 0x1c, RZ ;  /* 0x0000001c17177824 */ /* 0x000fc800078e02ff */
[----:B------:R-:W-:Y:S01]  /*9030*/  IMAD.WIDE R4, R23, 0x2, R2 ;  /* 0x0000000217047825 */ /* 0x000fe200078e0202 */
[----:B------:R-:W-:Y:S01]  /*9040*/  ISETP.GT.AND P0, PT, R0, 0x1d, PT ;  /* 0x0000001d0000780c */ /* 0x000fe20003f04270 */
[----:B------:R-:W3:Y:S04]  /*9050*/  LDL R23, [R1+0x4f8] ;  /* 0x0004f80001177983 */ /* 0x000ee80000100800 */
[----:B------:R0:W3:Y:S02]  /*9060*/  @P1 LDG.E.U16 R22, [R4.64] ;  /* 0x0000000404161981 */ /* 0x0000e4000c1e1500 */
[----:B0-----:R-:W-:-:S04]  /*9070*/  IMAD.MOV.U32 R5, RZ, RZ, c[0x0][0x188] ;  /* 0x00006200ff057624 */ /* 0x001fc800078e00ff */
[----:B------:R-:W-:-:S04]  /*9080*/  IMAD R5, R5, 0x1d, RZ ;  /* 0x0000001d05057824 */ /* 0x000fc800078e02ff */
[----:B------:R-:W-:Y:S01]  /*9090*/  IMAD.WIDE R4, R5, 0x2, R2 ;  /* 0x0000000205047825 */ /* 0x000fe200078e0202 */
[----:B------:R-:W-:Y:S02]  /*90a0*/  ISETP.GT.AND P1, PT, R0, 0x1e, PT ;  /* 0x0000001e0000780c */ /* 0x000fe40003f24270 */
[----:B------:R-:W-:Y:S02]  /*90b0*/  PRMT R28, RZ, 0x7610, R28 ;  /* 0x00007610ff1c7816 */ /* 0x000fe4000000001c */
[----:B--2---:R-:W-:-:S06]  /*90c0*/  PRMT R25, RZ, 0x7610, R25 ;  /* 0x00007610ff197816 */ /* 0x004fcc0000000019 */
[----:B------:R0:W2:Y:S02]  /*90d0*/  @P0 LDG.E.U16 R25, [R4.64] ;  /* 0x0000000404190981 */ /* 0x0000a4000c1e1500 */
[----:B0-----:R-:W-:-:S04]  /*90e0*/  IMAD.MOV.U32 R5, RZ, RZ, c[0x0][0x188] ;  /* 0x00006200ff057624 */ /* 0x001fc800078e00ff */
[----:B------:R-:W-:-:S04]  /*90f0*/  IMAD R5, R5, 0x1e, RZ ;  /* 0x0000001e05057824 */ /* 0x000fc800078e02ff */
[----:B------:R-:W-:Y:S01]  /*9100*/  IMAD.WIDE R4, R5, 0x2, R2 ;  /* 0x0000000205047825 */ /* 0x000fe200078e0202 */
[----:B------:R-:W-:Y:S02]  /*9110*/  ISETP.GT.AND P0, PT, R0, 0x1f, PT ;  /* 0x0000001f0000780c */ /* 0x000fe40003f04270 */
[----:B----4-:R-:W-:-:S06]  /*9120*/  PRMT R27, RZ, 0x7610, R27 ;  /* 0x00007610ff1b7816 */ /* 0x010fcc000000001b */
[----:B------:R0:W4:Y:S02]  /*9130*/  @P1 LDG.E.U16 R27, [R4.64] ;  /* 0x00000004041b1981 */ /* 0x000124000c1e1500 */
[----:B0-----:R-:W-:-:S04]  /*9140*/  IMAD.MOV.U32 R5, RZ, RZ, c[0x0][0x188] ;  /* 0x00006200ff057624 */ /* 0x001fc800078e00ff */
[----:B------:R-:W-:-:S04]  /*9150*/  IMAD R5, R5, 0x1f, RZ ;  /* 0x0000001f05057824 */ /* 0x000fc800078e02ff */
[----:B------:R-:W-:-:S05]  /*9160*/  IMAD.WIDE R4, R5, 0x2, R2 ;  /* 0x0000000205047825 */ /* 0x000fca00078e0202 */
[----:B------:R0:W2:Y:S04]  /*9170*/  @P0 LDG.E.U16 R28, [R4.64] ;  /* 0x00000004041c0981 */ /* 0x0000a8000c1e1500 */
[----:B0-----:R-:W0:Y:S02]  /*9180*/  S2R R5, SR_TID.X ;  /* 0x0000000000057919 */ /* 0x001e240000002100 */
[----:B0-----:R-:W-:-:S04]  /*9190*/  LOP3.LUT R4, R5, 0x1f, RZ, 0xc0, !PT ;  /* 0x0000001f05047812 */ /* 0x001fc800078ec0ff */
[----:B------:R-:W-:Y:S02]  /*91a0*/  ISETP.GE.AND P0, PT, R4, R0, PT ;  /* 0x000000000400720c */ /* 0x000fe40003f06270 */
[----:B------:R-:W-:Y:S01]  /*91b0*/  PRMT R29, RZ, 0x7610, R29 ;  /* 0x00007610ff1d7816 */ /* 0x000fe2000000001d */
[----:B------:R-:W-:Y:S06]  /*91c0*/  BAR.SYNC.DEFER_BLOCKING 0x0 ;  /* 0x0000000000007b1d */ /* 0x000fec0000010000 */
[----:B----4-:R-:W-:Y:S04]  /*91d0*/  STL [R1+0xee0], R27 ;  /* 0x000ee01b01007387 */ /* 0x010fe80000100800 */
[----:B------:R0:W-:Y:S04]  /*91e0*/  STL [R1+0x6ec], R2 ;  /* 0x0006ec0201007387 */ /* 0x0001e80000100800 */
[----:B0-----:R-:W4:Y:S04]  /*91f0*/  LDL.LU R2, [R1+0x59c] ;  /* 0x00059c0001027983 */ /* 0x001f280000300800 */
[----:B------:R0:W-:Y:S04]  /*9200*/  STL [R1+0x6e8], R3 ;  /* 0x0006e80301007387 */ /* 0x0001e80000100800 */
[----:B0-----:R-:W3:Y:S04]  /*9210*/  LDL.LU R3, [R1+0x648] ;  /* 0x0006480001037983 */ /* 0x001ee80000300800 */
[----:B--2---:R0:W-:Y:S04]  /*9220*/  STL [R1], R28 ;  /* 0x0000001c01007387 */ /* 0x0041e80000100800 */
[----:B0-----:R-:W2:Y:S04]  /*9230*/  LDL.LU R28, [R1+0xf44] ;  /* 0x000f4400011c7983 */ /* 0x001ea80000300800 */
[----:B------:R-:W2:Y:S04]  /*9240*/  LDL R5, [R1+0x5a4] ;  /* 0x0005a40001057983 */ /* 0x000ea80000100800 */
[----:B------:R-:W3:Y:S01]  /*9250*/  LDL.LU R0, [R1+0xf40] ;  /* 0x000f400001007983 */ /* 0x000ee20000300800 */
[----:B--2---:R-:W-:-:S05]  /*9260*/  IADD3 R4, P1, R5, R28, RZ ;  /* 0x0000001c05047210 */ /* 0x004fca0007f3e0ff */
[----:B---3--:R-:W-:Y:S02]  /*9270*/  IMAD.X R5, R23, 0x1, R0, P1 ;  /* 0x0000000117057824 */ /* 0x008fe400008e0600 */
[----:B------:R-:W2:Y:S04]  /*9280*/  LDL R23, [R1+0x4f4] ;  /* 0x0004f40001177983 */ /* 0x000ea80000100800 */
[----:B------:R-:W3:Y:S04]  /*9290*/  @!P0 LDG.E.U16 R29, [R4.64] ;  /* 0x00000004041d8981 */ /* 0x000ee8000c1e1500 */
[----:B---3--:R0:W-:Y:S04]  /*92a0*/  STL [R1+0x498], R29 ;  /* 0x0004981d01007387 */ /* 0x0081e80000100800 */
[----:B0-----:R-:W3:Y:S04]  /*92b0*/  LDL.LU R29, [R1+0xf3c] ;  /* 0x000f3c00011d7983 */ /* 0x001ee80000300800 */
[----:B------:R-:W2:Y:S02]  /*92c0*/  LDL R5, [R1+0x6a4] ;  /* 0x0006a40001057983 */ /* 0x000ea40000100800 */
[----:B--2---:R-:W-:-:S02]  /*92d0*/  IADD3 R4, P1, R5, R28, RZ ;  /* 0x0000001c05047210 */ /* 0x004fc40007f3e0ff */
[----:B------:R-:W2:Y:S01]  /*92e0*/  LDL R5, [R1+0x650] ;  /* 0x0006500001057983 */ /* 0x000ea20000100800 */
[----:B---3--:R-:W-:Y:S02]  /*92f0*/  PRMT R29, RZ, 0x7610, R29 ;  /* 0x00007610ff1d7816 */ /* 0x008fe4000000001d */
[----:B------:R-:W-:Y:S01]  /*9300*/  PRMT R6, RZ, 0x7610, R6 ;  /* 0x00007610ff067816 */ /* 0x000fe20000000006 */
[----:B--2---:R-:W-:-:S05]  /*9310*/  IMAD.X R5, R5, 0x1, R0, P1 ;  /* 0x0000000105057824 */ /* 0x004fca00008e0600 */
[----:B------:R0:W2:Y:S02]  /*9320*/  @!P0 LDG.E.U16 R29, [R4.64] ;  /* 0x00000004041d8981 */ /* 0x0000a4000c1e1500 */
[----:B0-----:R-:W-:-:S05]  /*9330*/  IADD3 R4, P1, R3, R28, RZ ;  /* 0x0000001c03047210 */ /* 0x001fca0007f3e0ff */
[----:B----4-:R-:W-:-:S05]  /*9340*/  IMAD.X R5, R2, 0x1, R0, P1 ;  /* 0x0000000102057824 */ /* 0x010fca00008e0600 */
[----:B------:R-:W3:Y:S04]  /*9350*/  @!P0 LDG.E.U16 R6, [R4.64] ;  /* 0x0000000404068981 */ /* 0x000ee8000c1e1500 */
[----:B--2---:R0:W-:Y:S04]  /*9360*/  STL [R1+0x4], R29 ;  /* 0x0000041d01007387 */ /* 0x0041e80000100800 */
[----:B0-----:R-:W2:Y:S04]  /*9370*/  LDL R29, [R1+0x69c] ;  /* 0x00069c00011d7983 */ /* 0x001ea80000100800 */
[----:B------:R-:W-:Y:S04]  /*9380*/  STL [R1+0x700], R3 ;  /* 0x0007000301007387 */ /* 0x000fe80000100800 */
[----:B------:R0:W-:Y:S04]  /*9390*/  STL [R1+0x704], R2 ;  /* 0x0007040201007387 */ /* 0x0001e80000100800 */
[----:B0-----:R-:W4:Y:S04]  /*93a0*/  LDL R2, [R1+0x590] ;  /* 0x0005900001027983 */ /* 0x001f280000100800 */
[----:B---3--:R0:W-:Y:S04]  /*93b0*/  STL [R1+0x8], R6 ;  /* 0x0000080601007387 */ /* 0x0081e80000100800 */
[----:B0-----:R-:W3:Y:S04]  /*93c0*/  LDL.LU R6, [R1+0xf38] ;  /* 0x000f380001067983 */ /* 0x001ee80000300800 */
[----:B------:R-:W2:Y:S01]  /*93d0*/  LDL R5, [R1+0x594] ;  /* 0x0005940001057983 */ /* 0x000ea20000100800 */
[----:B---3--:R-:W-:-:S02]  /*93e0*/  PRMT R6, RZ, 0x7610, R6 ;  /* 0x00007610ff067816 */ /* 0x008fc40000000006 */
[----:B--2---:R-:W-:-:S05]  /*93f0*/  IADD3 R4, P1, R5, R28, RZ ;  /* 0x0000001c05047210 */ /* 0x004fca0007f3e0ff */
[----:B------:R-:W-:-:S05]  /*9400*/  IMAD.X R5, R23, 0x1, R0, P1 ;  /* 0x0000000117057824 */ /* 0x000fca00008e0600 */
[----:B------:R-:W2:Y:S04]  /*9410*/  @!P0 LDG.E.U16 R6, [R4.64] ;  /* 0x0000000404068981 */ /* 0x000ea8000c1e1500 */
[----:B--2---:R0:W-:Y:S04]  /*9420*/  STL [R1+0x34], R6 ;  /* 0x0000340601007387 */ /* 0x0041e80000100800 */
[----:B0-----:R-:W2:Y:S04]  /*9430*/  LDL.LU R6, [R1+0xf34] ;  /* 0x000f340001067983 */ /* 0x001ea80000300800 */
[----:B------:R-:W3:Y:S01]  /*9440*/  LDL R5, [R1+0x63c] ;  /* 0x00063c0001057983 */ /* 0x000ee20000100800 */
[----:B--2---:R-:W-:-:S02]  /*9450*/  PRMT R6, RZ, 0x7610, R6 ;  /* 0x00007610ff067816 */ /* 0x004fc40000000006 */
[----:B---3--:R-:W-:-:S05]  /*9460*/  IADD3 R4, P1, R5, R28, RZ ;  /* 0x0000001c05047210 */ /* 0x008fca0007f3e0ff */
[----:B----4-:R-:W-:-:S05]  /*9470*/  IMAD.X R5, R2, 0x1, R0, P1 ;  /* 0x0000000102057824 */ /* 0x010fca00008e0600 */
[----:B------:R-:W2:Y:S04]  /*9480*/  @!P0 LDG.E.U16 R6, [R4.64] ;  /* 0x0000000404068981 */ /* 0x000ea8000c1e1500 */
[----:B--2---:R0:W-:Y:S04]  /*9490*/  STL [R1+0x38], R6 ;  /* 0x0000380601007387 */ /* 0x0041e80000100800 */
[----:B0-----:R-:W2:Y:S04]  /*94a0*/  LDL.LU R6, [R1+0xf30] ;  /* 0x000f300001067983 */ /* 0x001ea80000300800 */
[----:B------:R-:W3:Y:S01]  /*94b0*/  LDL R5, [R1+0x638] ;  /* 0x0006380001057983 */ /* 0x000ee20000100800 */
[----:B------:R-:W-:-:S02]  /*94c0*/  IADD3 R4, P1, R29, R28, RZ ;  /* 0x0000001c1d047210 */ /* 0x000fc40007f3e0ff */
[----:B--2---:R-:W-:-:S03]  /*94d0*/  PRMT R6, RZ, 0x7610, R6 ;  /* 0x00007610ff067816 */ /* 0x004fc60000000006 */
[----:B---3--:R-:W-:-:S05]  /*94e0*/  IMAD.X R5, R5, 0x1, R0, P1 ;  /* 0x0000000105057824 */ /* 0x008fca00008e0600 */
[----:B------:R-:W2:Y:S04]  /*94f0*/  @!P0 LDG.E.U16 R6, [R4.64] ;  /* 0x0000000404068981 */ /* 0x000ea8000c1e1500 */
[----:B--2---:R0:W-:Y:S04]  /*9500*/  STL [R1+0x468], R6 ;  /* 0x0004680601007387 */ /* 0x0041e80000100800 */
[----:B0-----:R-:W2:Y:S04]  /*9510*/  LDL.LU R6, [R1+0xf2c] ;  /* 0x000f2c0001067983 */ /* 0x001ea80000300800 */
[----:B------:R-:W3:Y:S02]  /*9520*/  LDL R5, [R1+0x584] ;  /* 0x0005840001057983 */ /* 0x000ee40000100800 */
[----:B---3--:R-:W-:-:S02]  /*9530*/  IADD3 R4, P1, R5, R28, RZ ;  /* 0x0000001c05047210 */ /* 0x008fc40007f3e0ff */
[----:B------:R-:W3:Y:S01]  /*9540*/  LDL R5, [R1+0x4ec] ;  /* 0x0004ec0001057983 */ /* 0x000ee20000100800 */
[----:B------:R-:W-:Y:S02]  /*9550*/  PRMT R10, RZ, 0x7610, R10 ;  /* 0x00007610ff0a7816 */ /* 0x000fe4000000000a */
[----:B---3--:R-:W-:-:S05]  /*9560*/  IMAD.X R5, R5, 0x1, R0, P1 ;  /* 0x0000000105057824 */ /* 0x008fca00008e0600 */
[----:B------:R-:W3:Y:S04]  /*9570*/  @!P0 LDG.E.U16 R10, [R4.64] ;  /* 0x00000004040a8981 */ /* 0x000ee8000c1e1500 */
[----:B---3--:R0:W-:Y:S04]  /*9580*/  STL [R1+0x464], R10 ;  /* 0x0004640a01007387 */ /* 0x0081e80000100800 */
[----:B0-----:R-:W3:Y:S04]  /*9590*/  LDL.LU R10, [R1+0xf28] ;  /* 0x000f2800010a7983 */ /* 0x001ee80000300800 */
[----:B------:R-:W4:Y:S02]  /*95a0*/  LDL R5, [R1+0x62c] ;  /* 0x00062c0001057983 */ /* 0x000f240000100800 */
[----:B----4-:R-:W-:-:S02]  /*95b0*/  IADD3 R4, P1, R5, R28, RZ ;  /* 0x0000001c05047210 */ /* 0x010fc40007f3e0ff */
[----:B------:R-:W4:Y:S01]  /*95c0*/  LDL R5, [R1+0x580] ;  /* 0x0005800001057983 */ /* 0x000f220000100800 */
[----:B------:R-:W-:Y:S02]  /*95d0*/  PRMT R3, RZ, 0x7610, R3 ;  /* 0x00007610ff037816 */ /* 0x000fe40000000003 */
[----:B----4-:R-:W-:-:S05]  /*95e0*/  IMAD.X R5, R5, 0x1, R0, P1 ;  /* 0x0000000105057824 */ /* 0x010fca00008e0600 */
[----:B------:R0:W4:Y:S04]  /*95f0*/  @!P0 LDG.E.U16 R3, [R4.64] ;  /* 0x0000000404038981 */ /* 0x000128000c1e1500 */
[----:B0-----:R-:W2:Y:S04]  /*9600*/  LDL R5, [R1+0x694] ;  /* 0x0006940001057983 */ /* 0x001ea80000100800 */
[----:B----4-:R-:W-:Y:S01]  /*9610*/  STL [R1+0x5c], R3 ;  /* 0x00005c0301007387 */ /* 0x010fe20000100800 */
[----:B--2---:R-:W-:-:S03]  /*9620*/  IADD3 R4, P1, R5, R28, RZ ;  /* 0x0000001c05047210 */ /* 0x004fc60007f3e0ff */
[----:B------:R-:W2:Y:S01]  /*9630*/  LDL R5, [R1+0x628] ;  /* 0x0006280001057983 */ /* 0x000ea20000100800 */
[----:B---3--:R-:W-:Y:S01]  /*9640*/  PRMT R10, RZ, 0x7610, R10 ;  /* 0x00007610ff0a7816 */ /* 0x008fe2000000000a */
[----:B--2---:R-:W-:-:S05]  /*9650*/  IMAD.X R5, R5, 0x1, R0, P1 ;  /* 0x0000000105057824 */ /* 0x004fca00008e0600 */
[----:B------:R-:W2:Y:S04]  /*9660*/  @!P0 LDG.E.U16 R10, [R4.64] ;  /* 0x00000004040a8981 */ /* 0x000ea8000c1e1500 */
[----:B--2---:R0:W-:Y:S04]  /*9670*/  STL [R1+0x58], R10 ;  /* 0x0000580a01007387 */ /* 0x0041e80000100800 */
[----:B0-----:R-:W2:Y:S04]  /*9680*/  LDL.LU R10, [R1+0xf24] ;  /* 0x000f2400010a7983 */ /* 0x001ea80000300800 */
[----:B------:R-:W3:Y:S02]  /*9690*/  LDL R5, [R1+0x574] ;  /* 0x0005740001057983 */ /* 0x000ee40000100800 */
[----:B---3--:R-:W-:-:S02]  /*96a0*/  IADD3 R4, P1, R5, R28, RZ ;  /* 0x0000001c05047210 */ /* 0x008fc40007f3e0ff */
[----:B------:R-:W3:Y:S01]  /*96b0*/  LDL R5, [R1+0x4e4] ;  /* 0x0004e40001057983 */ /* 0x000ee20000100800 */
[----:B--2---:R-:W-:Y:S02]  /*96c0*/  PRMT R10, RZ, 0x7610, R10 ;  /* 0x00007610ff0a7816 */ /* 0x004fe4000000000a */
        /* <DEDUP_REMOVED lines=17> */
[----:B------:R-:W4:Y:S04]  /*97e0*/  @!P0 LDG.E.U16 R12, [R4.64] ;  /* 0x00000004040c8981 */ /* 0x000f28000c1e1500 */
[----:B----4-:R0:W-:Y:S04]  /*97f0*/  STL [R1+0x48], R12 ;  /* 0x0000480c01007387 */ /* 0x0101e80000100800 */
[----:B0-----:R-:W4:Y:S04]  /*9800*/  LDL.LU R12, [R1+0xf18] ;  /* 0x000f1800010c7983 */ /* 0x001f280000300800 */
[----:B------:R-:W2:Y:S02]  /*9810*/  LDL R5, [R1+0x564] ;  /* 0x0005640001057983 */ /* 0x000ea40000100800 */
[----:B--2---:R-:W-:-:S02]  /*9820*/  IADD3 R4, P1, R5, R28, RZ ;  /* 0x0000001c05047210 */ /* 0x004fc40007f3e0ff */
[----:B------:R-:W2:Y:S01]  /*9830*/  LDL R5, [R1+0x4dc] ;  /* 0x0004dc0001057983 */ /* 0x000ea20000100800 */
[----:B------:R-:W-:Y:S02]  /*9840*/  PRMT R13, RZ, 0x7610, R13 ;  /* 0x00007610ff0d7816 */ /* 0x000fe4000000000d */
[----:B--2---:R-:W-:-:S05]  /*9850*/  IMAD.X R5, R5, 0x1, R0, P1 ;  /* 0x0000000105057824 */ /* 0x004fca00008e0600 */
[----:B------:R0:W2:Y:S04]  /*9860*/  @!P0 LDG.E.U16 R13, [R4.64] ;  /* 0x00000004040d8981 */ /* 0x0000a8000c1e1500 */
[----:B0-----:R-:W0:Y:S02]  /*9870*/  S2R R5, SR_TID.X ;  /* 0x0000000000057919 */ /* 0x001e240000002100 */
[----:B0-----:R-:W-:-:S05]  /*9880*/  LOP3.LUT R5, R5, 0x7f, RZ, 0xc0, !PT ;  /* 0x0000007f05057812 */ /* 0x001fca00078ec0ff */
[----:B------:R-:W-:-:S05]  /*9890*/  IMAD.SHL.U32 R5, R5, 0x2, RZ ;  /* 0x0000000205057824 */ /* 0x000fca00078e00ff */
[----:B------:R-:W-:Y:S01]  /*98a0*/  LOP3.LUT R4, R5, 0x10, RZ, 0x3c, !PT ;  /* 0x0000001005047812 */ /* 0x000fe200078e3cff */
[----:B--2---:R0:W-:Y:S04]  /*98b0*/  STL [R1+0x44], R13 ;  /* 0x0000440d01007387 */ /* 0x0041e80000100800 */
[----:B0-----:R-:W2:Y:S04]  /*98c0*/  LDL.LU R13, [R1+0xf14] ;  /* 0x000f1400010d7983 */ /* 0x001ea80000300800 */
[----:B------:R-:W2:Y:S04]  /*98d0*/  LDL R5, [R1+0x60c] ;  /* 0x00060c0001057983 */ /* 0x000ea80000100800 */
[----:B------:R-:W0:Y:S04]  /*98e0*/  S2R R3, SR_TID.X ;  /* 0x0000000000037919 */ /* 0x000e280000002100 */
[----:B------:R-:W1:Y:S01]  /*98f0*/  S2R R23, SR_TID.X ;  /* 0x0000000000177919 */ /* 0x000e620000002100 */
[----:B0-----:R-:W-:-:S02]  /*9900*/  LOP3.LUT R3, R3, 0x7f, RZ, 0xc0, !PT ;  /* 0x0000007f03037812 */ /* 0x001fc400078ec0ff */
[----:B-1----:R-:W-:-:S03]  /*9910*/  LOP3.LUT R2, R23, 0x7f, RZ, 0xc0, !PT ;  /* 0x0000007f17027812 */ /* 0x002fc600078ec0ff */
[----:B------:R-:W-:Y:S02]  /*9920*/  IMAD.SHL.U32 R3, R3, 0x2, RZ ;  /* 0x0000000203037824 */ /* 0x000fe400078e00ff */
[----:B------:R-:W-:-:S03]  /*9930*/  IMAD.SHL.U32 R29, R2, 0x2, RZ ;  /* 0x00000002021d7824 */ /* 0x000fc600078e00ff */
[----:B------:R-:W-:Y:S02]  /*9940*/  LOP3.LUT R3, R3, 0x10, RZ, 0x3c, !PT ;  /* 0x0000001003037812 */ /* 0x000fe400078e3cff */
[----:B------:R-:W-:Y:S04]  /*9950*/  STS.U16 [R29+0x4000], R6 ;  /* 0x004000061d007388 */ /* 0x000fe80000000400 */
[----:B------:R-:W-:Y:S04]  /*9960*/  STS.U16 [R29+0x4800], R7 ;  /* 0x004800071d007388 */ /* 0x000fe80000000400 */
[----:B------:R-:W-:Y:S04]  /*9970*/  STS.U16 [R29+0x5000], R8 ;  /* 0x005000081d007388 */ /* 0x000fe80000000400 */
[----:B------:R-:W-:Y:S04]  /*9980*/  STS.U16 [R29+0x5800], R9 ;  /* 0x005800091d007388 */ /* 0x000fe80000000400 */
[----:B------:R-:W-:Y:S04]  /*9990*/  STS.U16 [R3+0x4100], R10 ;  /* 0x0041000a03007388 */ /* 0x000fe80000000400 */
[----:B---3--:R-:W-:Y:S04]  /*99a0*/  STS.U16 [R3+0x4900], R11 ;  /* 0x0049000b03007388 */ /* 0x008fe80000000400 */
[----:B----4-:R-:W-:Y:S04]  /*99b0*/  STS.U16 [R3+0x5100], R12 ;  /* 0x0051000c03007388 */ /* 0x010fe80000000400 */
[----:B--2---:R0:W-:Y:S02]  /*99c0*/  STS.U16 [R4+0x5900], R13 ;  /* 0x0059000d04007388 */ /* 0x0041e40000000400 */
[----:B0-----:R-:W-:-:S02]  /*99d0*/  IADD3 R4, P1, R5, R28, RZ ;  /* 0x0000001c05047210 */ /* 0x001fc40007f3e0ff */
[----:B------:R-:W2:Y:S01]  /*99e0*/  LDL R5, [R1+0x560] ;  /* 0x0005600001057983 */ /* 0x000ea20000100800 */
[----:B------:R-:W-:Y:S02]  /*99f0*/  PRMT R14, RZ, 0x7610, R14 ;  /* 0x00007610ff0e7816 */ /* 0x000fe4000000000e */
[----:B--2---:R-:W-:-:S05]  /*9a00*/  IMAD.X R5, R5, 0x1, R0, P1 ;  /* 0x0000000105057824 */ /* 0x004fca00008e0600 */
[----:B------:R-:W2:Y:S04]  /*9a10*/  @!P0 LDG.E.U16 R14, [R4.64] ;  /* 0x00000004040e8981 */ /* 0x000ea8000c1e1500 */
[----:B------:R-:W0:Y:S04]  /*9a20*/  S2R R3, SR_TID.X ;  /* 0x0000000000037919 */ /* 0x000e280000002100 */
[----:B--2---:R1:W-:Y:S04]  /*9a30*/  STL [R1+0x40], R14 ;  /* 0x0000400e01007387 */ /* 0x0043e80000100800 */
[----:B-1----:R-:W2:Y:S04]  /*9a40*/  LDL.LU R14, [R1+0xf10] ;  /* 0x000f1000010e7983 */ /* 0x002ea80000300800 */
[----:B------:R-:W3:Y:S04]  /*9a50*/  LDL.LU R4, [R1+0xc] ;  /* 0x00000c0001047983 */ /* 0x000ee80000300800 */
[----:B------:R-:W4:Y:S01]  /*9a60*/  LDL R5, [R1+0x684] ;  /* 0x0006840001057983 */ /* 0x000f220000100800 */
[----:B0-----:R-:W-:-:S05]  /*9a70*/  LOP3.LUT R3, R3, 0x7f, RZ, 0xc0, !PT ;  /* 0x0000007f03037812 */ /* 0x001fca00078ec0ff */
[----:B------:R-:W-:-:S05]  /*9a80*/  IMAD.SHL.U32 R3, R3, 0x2, RZ ;  /* 0x0000000203037824 */ /* 0x000fca00078e00ff */
[----:B------:R-:W-:-:S05]  /*9a90*/  LOP3.LUT R3, R3, 0x20, RZ, 0x3c, !PT ;  /* 0x0000002003037812 */ /* 0x000fca00078e3cff */
[----:B---3--:R4:W-:Y:S02]  /*9aa0*/  STS.U16 [R3+0x4200], R4 ;  /* 0x0042000403007388 */ /* 0x0089e40000000400 */
[----:B----4-:R-:W-:Y:S02]  /*9ab0*/  IADD3 R4, P1, R5, R28, RZ ;  /* 0x0000001c05047210 */ /* 0x010fe40007f3e0ff */
[----:B------:R-:W3:Y:S01]  /*9ac0*/  LDL R5, [R1+0x608] ;  /* 0x0006080001057983 */ /* 0x000ee20000100800 */
[----:B------:R-:W-:Y:S02]  /*9ad0*/  PRMT R13, RZ, 0x7610, R13 ;  /* 0x00007610ff0d7816 */ /* 0x000fe4000000000d */
[----:B---3--:R-:W-:-:S05]  /*9ae0*/  IMAD.X R5, R5, 0x1, R0, P1 ;  /* 0x0000000105057824 */ /* 0x008fca00008e0600 */
[----:B------:R0:W3:Y:S04]  /*9af0*/  @!P0 LDG.E.U16 R13, [R4.64] ;  /* 0x00000004040d8981 */ /* 0x0000e8000c1e1500 */
[----:B0-----:R-:W4:Y:S04]  /*9b00*/  LDL R5, [R1+0x554] ;  /* 0x0005540001057983 */ /* 0x001f280000100800 */
[----:B---3--:R-:W-:Y:S04]  /*9b10*/  STL [R1+0xebc], R13 ;  /* 0x000ebc0d01007387 */ /* 0x008fe80000100800 */
[----:B------:R-:W-:Y:S04]  /*9b20*/  STL [R1+0xec0], R13 ;  /* 0x000ec00d01007387 */ /* 0x000fe80000100800 */
[----:B------:R-:W-:Y:S04]  /*9b30*/  STL [R1+0xec4], R13 ;  /* 0x000ec40d01007387 */ /* 0x000fe80000100800 */
[----:B------:R-:W-:Y:S01]  /*9b40*/  STL [R1+0xed0], R13 ;  /* 0x000ed00d01007387 */ /* 0x000fe20000100800 */
[----:B----4-:R-:W-:-:S03]  /*9b50*/  IADD3 R4, P1, R5, R28, RZ ;  /* 0x0000001c05047210 */ /* 0x010fc60007f3e0ff */
[----:B------:R-:W-:Y:S04]  /*9b60*/  STL [R1+0xed4], R13 ;  /* 0x000ed40d01007387 */ /* 0x000fe80000100800 */
[----:B------:R-:W-:Y:S04]  /*9b70*/  STL [R1+0xed8], R13 ;  /* 0x000ed80d01007387 */ /* 0x000fe80000100800 */
[----:B------:R-:W-:Y:S04]  /*9b80*/  STL [R1+0xedc], R13 ;  /* 0x000edc0d01007387 */ /* 0x000fe80000100800 */
[----:B------:R-:W3:Y:S01]  /*9b90*/  LDL R5, [R1+0x4d4] ;  /* 0x0004d40001057983 */ /* 0x000ee20000100800 */
[----:B------:R-:W-:Y:S01]  /*9ba0*/  PRMT R12, RZ, 0x7610, R12 ;  /* 0x00007610ff0c7816 */ /* 0x000fe2000000000c */
[----:B---3--:R-:W-:-:S05]  /*9bb0*/  IMAD.X R5, R5, 0x1, R0, P1 ;  /* 0x0000000105057824 */ /* 0x008fca00008e0600 */
[----:B------:R0:W3:Y:S04]  /*9bc0*/  @!P0 LDG.E.U16 R12, [R4.64] ;  /* 0x00000004040c8981 */ /* 0x0000e8000c1e1500 */
[----:B0-----:R-:W4:Y:S02]  /*9bd0*/  LDL R5, [R1+0x5fc] ;  /* 0x0005fc0001057983 */ /* 0x001f240000100800 */
[----:B----4-:R-:W-:Y:S02]  /*9be0*/  IADD3 R4, P1, R5, R28, RZ ;  /* 0x0000001c05047210 */ /* 0x010fe40007f3e0ff */
[----:B------:R-:W4:Y:S01]  /*9bf0*/  LDL R5, [R1+0x550] ;  /* 0x0005500001057983 */ /* 0x000f220000100800 */
[----:B------:R-:W-:Y:S02]  /*9c00*/  PRMT R11, RZ, 0x7610, R11 ;  /* 0x00007610ff0b7816 */ /* 0x000fe4000000000b */
[----:B----4-:R-:W-:-:S05]  /*9c10*/  IMAD.X R5, R5, 0x1, R0, P1 ;  /* 0x0000000105057824 */ /* 0x010fca00008e0600 */
[----:B------:R0:W4:Y:S04]  /*9c20*/  @!P0 LDG.E.U16 R11, [R4.64] ;  /* 0x00000004040b8981 */ /* 0x000128000c1e1500 */
[----:B0-----:R-:W0:Y:S02]  /*9c30*/  S2R R5, SR_TID.X ;  /* 0x0000000000057919 */ /* 0x001e240000002100 */
[----:B0-----:R-:W-:-:S05]  /*9c40*/  LOP3.LUT R5, R5, 0x7f, RZ, 0xc0, !PT ;  /* 0x0000007f05057812 */ /* 0x001fca00078ec0ff */
[----:B------:R-:W-:-:S05]  /*9c50*/  IMAD.SHL.U32 R5, R5, 0x2, RZ ;  /* 0x0000000205057824 */ /* 0x000fca00078e00ff */
[----:B------:R-:W-:Y:S02]  /*9c60*/  LOP3.LUT R4, R5, 0x20, RZ, 0x3c, !PT ;  /* 0x0000002005047812 */ /* 0x000fe400078e3cff */
[----:B------:R-:W3:Y:S04]  /*9c70*/  LDL R5, [R1+0x67c] ;  /* 0x00067c0001057983 */ /* 0x000ee80000100800 */
[----:B--2---:R-:W-:Y:S04]  /*9c80*/  STS.U16 [R3+0x4a00], R14 ;  /* 0x004a000e03007388 */ /* 0x004fe80000000400 */
[----:B------:R-:W-:Y:S04]  /*9c90*/  STS.U16 [R3+0x5200], R15 ;  /* 0x0052000f03007388 */ /* 0x000fe80000000400 */
[----:B------:R3:W-:Y:S02]  /*9ca0*/  STS.U16 [R4+0x5a00], R16 ;  /* 0x005a001004007388 */ /* 0x0007e40000000400 */
[----:B---3--:R-:W-:-:S02]  /*9cb0*/  IADD3 R4, P1, R5, R28, RZ ;  /* 0x0000001c05047210 */ /* 0x008fc40007f3e0ff */
[----:B------:R-:W2:Y:S01]  /*9cc0*/  LDL R5, [R1+0x5f8] ;  /* 0x0005f80001057983 */ /* 0x000ea20000100800 */
[----:B------:R-:W-:-:S03]  /*9cd0*/  PRMT R10, RZ, 0x7610, R10 ;  /* 0x00007610ff0a7816 */ /* 0x000fc6000000000a */
[----:B------:R-:W0:Y:S01]  /*9ce0*/  S2R R3, SR_TID.X ;  /* 0x0000000000037919 */ /* 0x000e220000002100 */
[----:B--2---:R-:W-:-:S05]  /*9cf0*/  IMAD.X R5, R5, 0x1, R0, P1 ;  /* 0x0000000105057824 */ /* 0x004fca00008e0600 */
[----:B------:R1:W2:Y:S04]  /*9d00*/  @!P0 LDG.E.U16 R10, [R4.64] ;  /* 0x00000004040a8981 */ /* 0x0002a8000c1e1500 */
[----:B-1----:R-:W3:Y:S04]  /*9d10*/  LDL.LU R4, [R1+0x10] ;  /* 0x0000100001047983 */ /* 0x002ee80000300800 */
[----:B------:R-:W2:Y:S01]  /*9d20*/  LDL R5, [R1+0x544] ;  /* 0x0005440001057983 */ /* 0x000ea20000100800 */
[----:B0-----:R-:W-:-:S05]  /*9d30*/  LOP3.LUT R3, R3, 0x7f, RZ, 0xc0, !PT ;  /* 0x0000007f03037812 */ /* 0x001fca00078ec0ff */
[----:B------:R-:W-:-:S05]  /*9d40*/  IMAD.SHL.U32 R3, R3, 0x2, RZ ;  /* 0x0000000203037824 */ /* 0x000fca00078e00ff */
[----:B------:R-:W-:-:S05]  /*9d50*/  LOP3.LUT R3, R3, 0x30, RZ, 0x3c, !PT ;  /* 0x0000003003037812 */ /* 0x000fca00078e3cff */
[----:B---3--:R2:W-:Y:S02]  /*9d60*/  STS.U16 [R3+0x4300], R4 ;  /* 0x0043000403007388 */ /* 0x0085e40000000400 */
[----:B--2---:R-:W-:Y:S02]  /*9d70*/  IADD3 R4, P1, R5, R28, RZ ;  /* 0x0000001c05047210 */ /* 0x004fe40007f3e0ff */
[----:B------:R-:W2:Y:S01]  /*9d80*/  LDL R5, [R1+0x4cc] ;  /* 0x0004cc0001057983 */ /* 0x000ea20000100800 */
[----:B------:R-:W-:Y:S02]  /*9d90*/  PRMT R9, RZ, 0x7610, R9 ;  /* 0x00007610ff097816 */ /* 0x000fe40000000009 */
[----:B--2---:R-:W-:-:S05]  /*9da0*/  IMAD.X R5, R5, 0x1, R0, P1 ;  /* 0x0000000105057824 */ /* 0x004fca00008e0600 */
[----:B------:R0:W2:Y:S04]  /*9db0*/  @!P0 LDG.E.U16 R9, [R4.64] ;  /* 0x0000000404098981 */ /* 0x0000a8000c1e1500 */
[----:B0-----:R-:W3:Y:S02]  /*9dc0*/  LDL R5, [R1+0x5ec] ;  /* 0x0005ec0001057983 */ /* 0x001ee40000100800 */
[----:B---3--:R-:W-:Y:S02]  /*9dd0*/  IADD3 R4, P1, R5, R28, RZ ;  /* 0x0000001c05047210 */ /* 0x008fe40007f3e0ff */
[----:B------:R-:W3:Y:S01]  /*9de0*/  LDL R5, [R1+0x540] ;  /* 0x0005400001057983 */ /* 0x000ee20000100800 */
[----:B------:R-:W-:Y:S02]  /*9df0*/  PRMT R8, RZ, 0x7610, R8 ;  /* 0x00007610ff087816 */ /* 0x000fe40000000008 */
[----:B---3--:R-:W-:-:S05]  /*9e00*/  IMAD.X R5, R5, 0x1, R0, P1 ;  /* 0x0000000105057824 */ /* 0x008fca00008e0600 */
[----:B------:R0:W3:Y:S04]  /*9e10*/  @!P0 LDG.E.U16 R8, [R4.64] ;  /* 0x0000000404088981 */ /* 0x0000e8000c1e1500 */
[----:B0-----:R-:W2:Y:S02]  /*9e20*/  LDL R5, [R1+0x674] ;  /* 0x0006740001057983 */ /* 0x001ea40000100800 */
[----:B--2---:R-:W-:Y:S02]  /*9e30*/  IADD3 R4, P1, R5, R28, RZ ;  /* 0x0000001c05047210 */ /* 0x004fe40007f3e0ff */
[----:B------:R-:W2:Y:S01]  /*9e40*/  LDL R5, [R1+0x5e8] ;  /* 0x0005e80001057983 */ /* 0x000ea20000100800 */
[----:B------:R-:W-:Y:S02]  /*9e50*/  PRMT R7, RZ, 0x7610, R7 ;  /* 0x00007610ff077816 */ /* 0x000fe40000000007 */
[----:B--2---:R-:W-:-:S05]  /*9e60*/  IMAD.X R5, R5, 0x1, R0, P1 ;  /* 0x0000000105057824 */ /* 0x004fca00008e0600 */
[----:B------:R0:W2:Y:S04]  /*9e70*/  @!P0 LDG.E.U16 R7, [R4.64] ;  /* 0x0000000404078981 */ /* 0x0000a8000c1e1500 */
[----:B0-----:R-:W0:Y:S02]  /*9e80*/  S2R R5, SR_TID.X ;  /* 0x0000000000057919 */ /* 0x001e240000002100 */
[----:B0-----:R-:W-:-:S05]  /*9e90*/  LOP3.LUT R5, R5, 0x7f, RZ, 0xc0, !PT ;  /* 0x0000007f05057812 */ /* 0x001fca00078ec0ff */
[----:B------:R-:W-:-:S05]  /*9ea0*/  IMAD.SHL.U32 R5, R5, 0x2, RZ ;  /* 0x0000000205057824 */ /* 0x000fca00078e00ff */
[----:B------:R-:W-:Y:S02]  /*9eb0*/  LOP3.LUT R4, R5, 0x30, RZ, 0x3c, !PT ;  /* 0x0000003005047812 */ /* 0x000fe400078e3cff */
[----:B------:R-:W2:Y:S04]  /*9ec0*/  LDL R5, [R1+0x534] ;  /* 0x0005340001057983 */ /* 0x000ea80000100800 */
[----:B------:R-:W-:Y:S04]  /*9ed0*/  STS.U16 [R3+0x4b00], R17 ;  /* 0x004b001103007388 */ /* 0x000fe80000000400 */
[----:B------:R-:W-:Y:S04]  /*9ee0*/  STS.U16 [R3+0x5300], R18 ;  /* 0x0053001203007388 */ /* 0x000fe80000000400 */
[----:B------:R2:W-:Y:S02]  /*9ef0*/  STS.U16 [R4+0x5b00], R19 ;  /* 0x005b001304007388 */ /* 0x0005e40000000400 */
[----:B--2---:R-:W-:-:S02]  /*9f00*/  IADD3 R4, P1, R5, R28, RZ ;  /* 0x0000001c05047210 */ /* 0x004fc40007f3e0ff */
[----:B------:R-:W2:Y:S01]  /*9f10*/  LDL R5, [R1+0x4c4] ;  /* 0x0004c40001057983 */ /* 0x000ea20000100800 */
[----:B------:R-:W-:-:S03]  /*9f20*/  PRMT R6, RZ, 0x7610, R6 ;  /* 0x00007610ff067816 */ /* 0x000fc60000000006 */
[----:B------:R-:W0:Y:S01]  /*9f30*/  S2R R3, SR_TID.X ;  /* 0x0000000000037919 */ /* 0x000e220000002100 */
[----:B--2---:R-:W-:-:S05]  /*9f40*/  IMAD.X R5, R5, 0x1, R0, P1 ;  /* 0x0000000105057824 */ /* 0x004fca00008e0600 */
[----:B------:R1:W2:Y:S04]  /*9f50*/  @!P0 LDG.E.U16 R6, [R4.64] ;  /* 0x0000000404068981 */ /* 0x0002a8000c1e1500 */
[----:B-1----:R-:W2:Y:S04]  /*9f60*/  LDL.LU R4, [R1+0x14] ;  /* 0x0000140001047983 */ /* 0x002ea80000300800 */
[----:B------:R-:W3:Y:S01]  /*9f70*/  LDL R5, [R1+0x5dc] ;  /* 0x0005dc0001057983 */ /* 0x000ee20000100800 */
[----:B0-----:R-:W-:-:S05]  /*9f80*/  LOP3.LUT R3, R3, 0x7f, RZ, 0xc0, !PT ;  /* 0x0000007f03037812 */ /* 0x001fca00078ec0ff */
[----:B------:R-:W-:-:S05]  /*9f90*/  IMAD.SHL.U32 R3, R3, 0x2, RZ ;  /* 0x0000000203037824 */ /* 0x000fca00078e00ff */
[----:B------:R-:W-:-:S05]  /*9fa0*/  LOP3.LUT R3, R3, 0x40, RZ, 0x3c, !PT ;  /* 0x0000004003037812 */ /* 0x000fca00078e3cff */
[----:B--2---:R3:W-:Y:S02]  /*9fb0*/  STS.U16 [R3+0x4400], R4 ;  /* 0x0044000403007388 */ /* 0x0047e40000000400 */
[----:B---3--:R-:W-:Y:S02]  /*9fc0*/  IADD3 R4, P1, R5, R28, RZ ;  /* 0x0000001c05047210 */ /* 0x008fe40007f3e0ff */
[----:B------:R-:W2:Y:S01]  /*9fd0*/  LDL R5, [R1+0x530] ;  /* 0x0005300001057983 */ /* 0x000ea20000100800 */
[----:B------:R-:W-:Y:S02]  /*9fe0*/  PRMT R20, RZ, 0x7610, R20 ;  /* 0x00007610ff147816 */ /* 0x000fe40000000014 */
[----:B--2---:R-:W-:-:S05]  /*9ff0*/  IMAD.X R5, R5, 0x1, R0, P1 ;  /* 0x0000000105057824 */ /* 0x004fca00008e0600 */
        /* <DEDUP_REMOVED lines=11> */
[----:B------:R-:W2:Y:S02]  /*a0b0*/  LDL R5, [R1+0x524] ;  /* 0x0005240001057983 */ /* 0x000ea40000100800 */
[----:B--2---:R-:W-:-:S02]  /*a0c0*/  IADD3 R4, P1, R5, R28, RZ ;  /* 0x0000001c05047210 */ /* 0x004fc40007f3e0ff */
[----:B------:R-:W2:Y:S01]  /*a0d0*/  LDL R5, [R1+0x4bc] ;  /* 0x0004bc0001057983 */ /* 0x000ea20000100800 */
[----:B------:R-:W-:Y:S02]  /*a0e0*/  PRMT R24, RZ, 0x7610, R24 ;  /* 0x00007610ff187816 */ /* 0x000fe40000000018 */
[----:B--2---:R-:W-:-:S05]  /*a0f0*/  IMAD.X R5, R5, 0x1, R0, P1 ;  /* 0x0000000105057824 */ /* 0x004fca00008e0600 */
[----:B------:R-:W2:Y:S04]  /*a100*/  @!P0 LDG.E.U16 R24, [R4.64] ;  /* 0x0000000404188981 */ /* 0x000ea8000c1e1500 */
[----:B--2---:R0:W-:Y:S04]  /*a110*/  STL [R1+0x470], R24 ;  /* 0x0004701801007387 */ /* 0x0041e80000100800 */
[----:B0-----:R-:W2:Y:S04]  /*a120*/  LDL.LU R24, [R1+0xf04] ;  /* 0x000f040001187983 */ /* 0x001ea80000300800 */
[----:B------:R-:W2:Y:S04]  /*a130*/  LDL R5, [R1+0x5cc] ;  /* 0x0005cc0001057983 */ /* 0x000ea80000100800 */
[----:B------:R-:W-:Y:S04]  /*a140*/  STS.U16 [R3+0x4c00], R20 ;  /* 0x004c001403007388 */ /* 0x000fe80000000400 */
[----:B---3--:R-:W-:Y:S04]  /*a150*/  STS.U16 [R3+0x5400], R21 ;  /* 0x0054001503007388 */ /* 0x008fe80000000400 */
[----:B------:R0:W-:Y:S04]  /*a160*/  STS.U16 [R3+0x5c00], R22 ;  /* 0x005c001603007388 */ /* 0x0001e80000000400 */
[----:B0-----:R-:W3:Y:S01]  /*a170*/  LDL.LU R3, [R1+0x18] ;  /* 0x0000180001037983 */ /* 0x001ee20000300800 */
[----:B--2---:R-:W-:-:S03]  /*a180*/  IADD3 R4, P1, R5, R28, RZ ;  /* 0x0000001c05047210 */ /* 0x004fc60007f3e0ff */
[----:B------:R-:W2:Y:S01]  /*a190*/  LDL R5, [R1+0x520] ;  /* 0x0005200001057983 */ /* 0x000ea20000100800 */
[----:B------:R-:W-:Y:S01]  /*a1a0*/  PRMT R24, RZ, 0x7610, R24 ;  /* 0x00007610ff187816 */ /* 0x000fe20000000018 */
[----:B--2---:R-:W-:-:S05]  /*a1b0*/  IMAD.X R5, R5, 0x1, R0, P1 ;  /* 0x0000000105057824 */ /* 0x004fca00008e0600 */
[----:B------:R-:W2:Y:S01]  /*a1c0*/  @!P0 LDG.E.U16 R24, [R4.64] ;  /* 0x0000000404188981 */ /* 0x000ea2000c1e1500 */
[----:B------:R-:W-:-:S05]  /*a1d0*/  LOP3.LUT R23, R23, 0x7f, RZ, 0xc0, !PT ;  /* 0x0000007f17177812 */ /* 0x000fca00078ec0ff */
[----:B------:R-:W-:Y:S01]  /*a1e0*/  IMAD.SHL.U32 R23, R23, 0x2, RZ ;  /* 0x0000000217177824 */ /* 0x000fe200078e00ff */
[----:B--2---:R0:W-:Y:S04]  /*a1f0*/  STL [R1+0x46c], R24 ;  /* 0x00046c1801007387 */ /* 0x0041e80000100800 */
[----:B0-----:R-:W2:Y:S04]  /*a200*/  LDL.LU R24, [R1+0xf00] ;  /* 0x000f000001187983 */ /* 0x001ea80000300800 */
[----:B------:R-:W2:Y:S04]  /*a210*/  LDL.LU R4, [R1+0x1c] ;  /* 0x00001c0001047983 */ /* 0x000ea80000300800 */
[----:B------:R-:W3:Y:S01]  /*a220*/  LDL R5, [R1+0x664] ;  /* 0x0006640001057983 */ /* 0x000ee20000100800 */
[----:B------:R-:W-:-:S05]  /*a230*/  LOP3.LUT R23, R23, 0x50, RZ, 0x3c, !PT ;  /* 0x0000005017177812 */ /* 0x000fca00078e3cff */
[----:B--2---:R0:W-:Y:S04]  /*a240*/  STS.U16 [R23+0x4500], R4 ;  /* 0x0045000417007388 */ /* 0x0041e80000000400 */
[----:B0-----:R-:W2:Y:S01]  /*a250*/  LDL.LU R23, [R1+0xefc] ;  /* 0x000efc0001177983 */ /* 0x001ea20000300800 */
[----:B---3--:R-:W-:-:S03]  /*a260*/  IADD3 R4, P1, R5, R28, RZ ;  /* 0x0000001c05047210 */ /* 0x008fc60007f3e0ff */
[----:B------:R-:W3:Y:S01]  /*a270*/  LDL R5, [R1+0x5c8] ;  /* 0x0005c80001057983 */ /* 0x000ee20000100800 */
[----:B--2---:R-:W-:Y:S01]  /*a280*/  PRMT R23, RZ, 0x7610, R23 ;  /* 0x00007610ff177816 */ /* 0x004fe20000000017 */
[----:B---3--:R-:W-:-:S05]  /*a290*/  IMAD.X R5, R5, 0x1, R0, P1 ;  /* 0x0000000105057824 */ /* 0x008fca00008e0600 */
[----:B------:R0:W2:Y:S04]  /*a2a0*/  @!P0 LDG.E.U16 R23, [R4.64] ;  /* 0x0000000404178981 */ /* 0x0000a8000c1e1500 */
[----:B0-----:R-:W0:Y:S02]  /*a2b0*/  S2R R5, SR_TID.X ;  /* 0x0000000000057919 */ /* 0x001e240000002100 */
[----:B0-----:R-:W-:-:S05]  /*a2c0*/  LOP3.LUT R5, R5, 0x7f, RZ, 0xc0, !PT ;  /* 0x0000007f05057812 */ /* 0x001fca00078ec0ff */
[----:B------:R-:W-:-:S05]  /*a2d0*/  IMAD.SHL.U32 R5, R5, 0x2, RZ ;  /* 0x0000000205057824 */ /* 0x000fca00078e00ff */
[----:B------:R-:W-:Y:S01]  /*a2e0*/  LOP3.LUT R4, R5, 0x50, RZ, 0x3c, !PT ;  /* 0x0000005005047812 */ /* 0x000fe200078e3cff */
[----:B--2---:R0:W-:Y:S04]  /*a2f0*/  STL [R1+0x480], R23 ;  /* 0x0004801701007387 */ /* 0x0041e80000100800 */
[----:B0-----:R-:W2:Y:S04]  /*a300*/  LDL.LU R23, [R1+0xef8] ;  /* 0x000ef80001177983 */ /* 0x001ea80000300800 */
[----:B------:R-:W3:Y:S04]  /*a310*/  LDL R5, [R1+0x514] ;  /* 0x0005140001057983 */ /* 0x000ee80000100800 */
[----:B--2---:R3:W-:Y:S02]  /*a320*/  STS.U16 [R4+0x4d00], R23 ;  /* 0x004d001704007388 */ /* 0x0047e40000000400 */
[----:B---3--:R-:W-:-:S02]  /*a330*/  IADD3 R4, P1, R5, R28, RZ ;  /* 0x0000001c05047210 */ /* 0x008fc40007f3e0ff */
        /* <DEDUP_REMOVED lines=24> */
[----:B------:R3:W-:Y:S02]  /*a4c0*/  STS.U16 [R4+0x5d00], R25 ;  /* 0x005d001904007388 */ /* 0x0007e40000000400 */
[----:B---3--:R-:W-:-:S02]  /*a4d0*/  IADD3 R4, P1, R5, R28, RZ ;  /* 0x0000001c05047210 */ /* 0x008fc40007f3e0ff */
[----:B------:R-:W3:Y:S01]  /*a4e0*/  LDL R5, [R1+0x5b8] ;  /* 0x0005b80001057983 */ /* 0x000ee20000100800 */
[----:B--2---:R-:W-:Y:S02]  /*a4f0*/  PRMT R26, RZ, 0x7610, R26 ;  /* 0x00007610ff1a7816 */ /* 0x004fe4000000001a */
[----:B---3--:R-:W-:-:S05]  /*a500*/  IMAD.X R5, R5, 0x1, R0, P1 ;  /* 0x0000000105057824 */ /* 0x008fca00008e0600 */
[----:B------:R-:W2:Y:S01]  /*a510*/  @!P0 LDG.E.U16 R26, [R4.64] ;  /* 0x00000004041a8981 */ /* 0x000ea2000c1e1500 */
[----:B------:R-:W-:-:S03]  /*a520*/  IMAD.SHL.U32 R2, R2, 0x2, RZ ;  /* 0x0000000202027824 */ /* 0x000fc600078e00ff */
[----:B--2---:R0:W-:Y:S04]  /*a530*/  STL [R1+0x30], R26 ;  /* 0x0000301a01007387 */ /* 0x0041e80000100800 */
[----:B0-----:R-:W2:Y:S04]  /*a540*/  LDL.LU R26, [R1+0xeec] ;  /* 0x000eec00011a7983 */ /* 0x001ea80000300800 */
[----:B------:R-:W3:Y:S04]  /*a550*/  LDL.LU R4, [R1+0x20] ;  /* 0x0000200001047983 */ /* 0x000ee80000300800 */
[----:B------:R-:W2:Y:S01]  /*a560*/  LDL R5, [R1+0x504] ;  /* 0x0005040001057983 */ /* 0x000ea20000100800 */
[----:B------:R-:W-:-:S05]  /*a570*/  LOP3.LUT R2, R2, 0x60, RZ, 0x3c, !PT ;  /* 0x0000006002027812 */ /* 0x000fca00078e3cff */
[----:B---3--:R2:W-:Y:S02]  /*a580*/  STS.U16 [R2+0x4600], R4 ;  /* 0x0046000402007388 */ /* 0x0085e40000000400 */
[----:B--2---:R-:W-:Y:S02]  /*a590*/  IADD3 R4, P1, R5, R28, RZ ;  /* 0x0000001c05047210 */ /* 0x004fe40007f3e0ff */
[----:B------:R-:W2:Y:S01]  /*a5a0*/  LDL R5, [R1+0x4ac] ;  /* 0x0004ac0001057983 */ /* 0x000ea20000100800 */
[----:B------:R-:W-:Y:S02]  /*a5b0*/  PRMT R26, RZ, 0x7610, R26 ;  /* 0x00007610ff1a7816 */ /* 0x000fe4000000001a */
[----:B--2---:R-:W-:-:S05]  /*a5c0*/  IMAD.X R5, R5, 0x1, R0, P1 ;  /* 0x0000000105057824 */ /* 0x004fca00008e0600 */
[----:B------:R-:W2:Y:S04]  /*a5d0*/  @!P0 LDG.E.U16 R26, [R4.64] ;  /* 0x00000004041a8981 */ /* 0x000ea8000c1e1500 */
[----:B--2---:R0:W-:Y:S04]  /*a5e0*/  STL [R1+0x2c], R26 ;  /* 0x00002c1a01007387 */ /* 0x0041e80000100800 */
[----:B0-----:R-:W2:Y:S04]  /*a5f0*/  LDL.LU R26, [R1+0xee8] ;  /* 0x000ee800011a7983 */ /* 0x001ea80000300800 */
[----:B------:R-:W3:Y:S04]  /*a600*/  LDL R5, [R1+0x5ac] ;  /* 0x0005ac0001057983 */ /* 0x000ee80000100800 */
[----:B------:R0:W-:Y:S04]  /*a610*/  STS.U16 [R2+0x4e00], R3 ;  /* 0x004e000302007388 */ /* 0x0001e80000000400 */
[----:B0-----:R-:W4:Y:S04]  /*a620*/  LDL.LU R2, [R1+0x640] ;  /* 0x0006400001027983 */ /* 0x001f280000300800 */
[----:B------:R-:W4:Y:S01]  /*a630*/  LDL.LU R3, [R1+0x6a0] ;  /* 0x0006a00001037983 */ /* 0x000f220000300800 */
        /* <DEDUP_REMOVED lines=30> */
[----:B------:R-:W2:Y:S01]  /*a820*/  @!P0 LDG.E.U16 R13, [R4.64] ;  /* 0x00000004040d8981 */ /* 0x000ea2000c1e1500 */
[----:B------:R-:W-:-:S03]  /*a830*/  LOP3.LUT R29, R29, 0x70, RZ, 0x3c, !PT ;  /* 0x000000701d1d7812 */ /* 0x000fc600078e3cff */
[----:B--2---:R0:W-:Y:S04]  /*a840*/  STL [R1+0x20], R13 ;  /* 0x0000200d01007387 */ /* 0x0041e80000100800 */
[----:B0-----:R-:W2:Y:S04]  /*a850*/  LDL.LU R13, [R1+0xedc] ;  /* 0x000edc00010d7983 */ /* 0x001ea80000300800 */
[----:B------:R-:W3:Y:S04]  /*a860*/  LDL.LU R4, [R1+0x494] ;  /* 0x0004940001047983 */ /* 0x000ee80000300800 */
[----:B------:R-:W2:Y:S04]  /*a870*/  LDL R5, [R1+0x644] ;  /* 0x0006440001057983 */ /* 0x000ea80000100800 */
[----:B---3--:R2:W-:Y:S02]  /*a880*/  STS.U16 [R29+0x4700], R4 ;  /* 0x004700041d007388 */ /* 0x0085e40000000400 */
[----:B--2---:R-:W-:-:S02]  /*a890*/  IADD3 R4, P1, R5, R28, RZ ;  /* 0x0000001c05047210 */ /* 0x004fc40007f3e0ff */
[----:B------:R-:W2:Y:S01]  /*a8a0*/  LDL R5, [R1+0x598] ;  /* 0x0005980001057983 */ /* 0x000ea20000100800 */
[----:B------:R-:W-:Y:S02]  /*a8b0*/  PRMT R13, RZ, 0x7610, R13 ;  /* 0x00007610ff0d7816 */ /* 0x000fe4000000000d */
[----:B--2---:R-:W-:-:S05]  /*a8c0*/  IMAD.X R5, R5, 0x1, R0, P1 ;  /* 0x0000000105057824 */ /* 0x004fca00008e0600 */
[----:B------:R-:W2:Y:S04]  /*a8d0*/  @!P0 LDG.E.U16 R13, [R4.64] ;  /* 0x00000004040d8981 */ /* 0x000ea8000c1e1500 */
[----:B--2---:R0:W-:Y:S04]  /*a8e0*/  STL [R1+0x1c], R13 ;  /* 0x00001c0d01007387 */ /* 0x0041e80000100800 */
[----:B0-----:R-:W2:Y:S04]  /*a8f0*/  LDL.LU R13, [R1+0xed8] ;  /* 0x000ed800010d7983 */ /* 0x001ea80000300800 */
[----:B------:R-:W3:Y:S01]  /*a900*/  LDL.LU R5, [R1+0x488] ;  /* 0x0004880001057983 */ /* 0x000ee20000300800 */
[----:B----4-:R-:W-:-:S02]  /*a910*/  IADD3 R4, P1, R3, R28, RZ ;  /* 0x0000001c03047210 */ /* 0x010fc40007f3e0ff */
[----:B--2---:R-:W-:Y:S01]  /*a920*/  PRMT R13, RZ, 0x7610, R13 ;  /* 0x00007610ff0d7816 */ /* 0x004fe2000000000d */
[----:B---3--:R0:W-:Y:S02]  /*a930*/  STS.U16 [R29+0x4f00], R5 ;  /* 0x004f00051d007388 */ /* 0x0081e40000000400 */
[----:B0-----:R-:W-:-:S05]  /*a940*/  IMAD.X R5, R2, 0x1, R0, P1 ;  /* 0x0000000102057824 */ /* 0x001fca00008e0600 */
[----:B------:R-:W2:Y:S04]  /*a950*/  @!P0 LDG.E.U16 R13, [R4.64] ;  /* 0x00000004040d8981 */ /* 0x000ea8000c1e1500 */
[----:B------:R-:W-:Y:S04]  /*a960*/  STL [R1+0x714], R3 ;  /* 0x0007140301007387 */ /* 0x000fe80000100800 */
[----:B------:R0:W-:Y:S04]  /*a970*/  STL [R1+0x718], R2 ;  /* 0x0007180201007387 */ /* 0x0001e80000100800 */
[----:B0-----:R-:W3:Y:S04]  /*a980*/  LDL.LU R2, [R1+0x484] ;  /* 0x0004840001027983 */ /* 0x001ee80000300800 */
[----:B--2---:R0:W-:Y:S04]  /*a990*/  STL [R1+0x18], R13 ;  /* 0x0000180d01007387 */ /* 0x0041e80000100800 */
[----:B0-----:R-:W2:Y:S04]  /*a9a0*/  LDL.LU R13, [R1+0xed4] ;  /* 0x000ed400010d7983 */ /* 0x001ea80000300800 */
[----:B------:R-:W4:Y:S02]  /*a9b0*/  LDL R5, [R1+0x58c] ;  /* 0x00058c0001057983 */ /* 0x000f240000100800 */
[----:B----4-:R-:W-:-:S02]  /*a9c0*/  IADD3 R4, P1, R5, R28, RZ ;  /* 0x0000001c05047210 */ /* 0x010fc40007f3e0ff */
[----:B------:R-:W4:Y:S01]  /*a9d0*/  LDL R5, [R1+0x4f0] ;  /* 0x0004f00001057983 */ /* 0x000f220000100800 */
[----:B--2---:R-:W-:Y:S02]  /*a9e0*/  PRMT R13, RZ, 0x7610, R13 ;  /* 0x00007610ff0d7816 */ /* 0x004fe4000000000d */
[----:B----4-:R-:W-:-:S05]  /*a9f0*/  IMAD.X R5, R5, 0x1, R0, P1 ;  /* 0x0000000105057824 */ /* 0x010fca00008e0600 */
[----:B------:R-:W2:Y:S04]  /*aa00*/  @!P0 LDG.E.U16 R13, [R4.64] ;  /* 0x00000004040d8981 */ /* 0x000ea8000c1e1500 */
[----:B---3--:R0:W-:Y:S04]  /*aa10*/  STS.U16 [R29+0x5700], R2 ;  /* 0x005700021d007388 */ /* 0x0081e80000000400 */
[----:B0-----:R-:W3:Y:S04]  /*aa20*/  LDL R2, [R1+0x4e8] ;  /* 0x0004e80001027983 */ /* 0x001ee80000100800 */
[----:B--2---:R0:W-:Y:S04]  /*aa30*/  STL [R1+0x14], R13 ;  /* 0x0000140d01007387 */ /* 0x0041e80000100800 */
[----:B0-----:R-:W2:Y:S04]  /*aa40*/  LDL.LU R13, [R1+0xed0] ;  /* 0x000ed000010d7983 */ /* 0x001ea80000300800 */
[----:B------:R-:W4:Y:S04]  /*aa50*/  LDL.LU R4, [R1] ;  /* 0x0000000001047983 */ /* 0x000f280000300800 */
[----:B------:R-:W2:Y:S04]  /*aa60*/  LDL R5, [R1+0x634] ;  /* 0x0006340001057983 */ /* 0x000ea80000100800 */
[----:B----4-:R0:W-:Y:S04]  /*aa70*/  STS.U16 [R29+0x5f00], R4 ;  /* 0x005f00041d007388 */ /* 0x0101e80000000400 */
[----:B0-----:R-:W4:Y:S01]  /*aa80*/  LDL.LU R29, [R1+0xecc] ;  /* 0x000ecc00011d7983 */ /* 0x001f220000300800 */
[----:B--2---:R-:W-:-:S03]  /*aa90*/  IADD3 R4, P1, R5, R28, RZ ;  /* 0x0000001c05047210 */ /* 0x004fc60007f3e0ff */
[----:B------:R-:W2:Y:S01]  /*aaa0*/  LDL R5, [R1+0x588] ;  /* 0x0005880001057983 */ /* 0x000ea20000100800 */
[----:B----4-:R-:W-:Y:S01]  /*aab0*/  PRMT R29, RZ, 0x7610, R29 ;  /* 0x00007610ff1d7816 */ /* 0x010fe2000000001d */
[----:B--2---:R-:W-:-:S05]  /*aac0*/  IMAD.X R5, R5, 0x1, R0, P1 ;  /* 0x0000000105057824 */ /* 0x004fca00008e0600 */
[----:B------:R-:W2:Y:S04]  /*aad0*/  @!P0 LDG.E.U16 R29, [R4.64] ;  /* 0x00000004041d8981 */ /* 0x000ea8000c1e1500 */
[----:B--2---:R0:W-:Y:S04]  /*aae0*/  STL [R1+0x10], R29 ;  /* 0x0000101d01007387 */ /* 0x0041e80000100800 */
[----:B0-----:R-:W2:Y:S04]  /*aaf0*/  LDL.LU R29, [R1+0xec8] ;  /* 0x000ec800011d7983 */ /* 0x001ea80000300800 */
[----:B------:R-:W2:Y:S04]  /*ab00*/  LDL.LU R4, [R1+0x4] ;  /* 0x0000040001047983 */ /* 0x000ea80000300800 */
[----:B------:R-:W4:Y:S04]  /*ab10*/  LDL R5, [R1+0x698] ;  /* 0x0006980001057983 */ /* 0x000f280000100800 */
[----:B--2---:R4:W-:Y:S02]  /*ab20*/  STS.U16 [R29], R4 ;  /* 0x000000041d007388 */ /* 0x0049e40000000400 */
[----:B----4-:R-:W-:-:S02]  /*ab30*/  IADD3 R4, P1, R5, R28, RZ ;  /* 0x0000001c05047210 */ /* 0x010fc40007f3e0ff */
[----:B------:R-:W2:Y:S01]  /*ab40*/  LDL R5, [R1+0x630] ;  /* 0x0006300001057983 */ /* 0x000ea20000100800 */
[----:B------:R-:W-:Y:S02]  /*ab50*/  PRMT R13, RZ, 0x7610, R13 ;  /* 0x00007610ff0d7816 */ /* 0x000fe4000000000d */
[----:B--2---:R-:W-:-:S05]  /*ab60*/  IMAD.X R5, R5, 0x1, R0, P1 ;  /* 0x0000000105057824 */ /* 0x004fca00008e0600 */
[----:B------:R-:W2:Y:S04]  /*ab70*/  @!P0 LDG.E.U16 R13, [R4.64] ;  /* 0x00000004040d8981 */ /* 0x000ea8000c1e1500 */
[----:B--2---:R0:W-:Y:S04]  /*ab80*/  STL [R1+0xc], R13 ;  /* 0x00000c0d01007387 */ /* 0x0041e80000100800 */
[----:B0-----:R-:W2:Y:S04]  /*ab90*/  LDL.LU R13, [R1+0xec4] ;  /* 0x000ec400010d7983 */ /* 0x001ea80000300800 */
[----:B------:R-:W4:Y:S04]  /*aba0*/  LDL.LU R4, [R1+0x8] ;  /* 0x0000080001047983 */ /* 0x000f280000300800 */
[----:B------:R-:W3:Y:S04]  /*abb0*/  LDL R5, [R1+0x57c] ;  /* 0x00057c0001057983 */ /* 0x000ee80000100800 */
[----:B----4-:R3:W-:Y:S01]  /*abc0*/  STS.U16 [R29+0x200], R4 ;  /* 0x000200041d007388 */ /* 0x0107e20000000400 */
[----:B--2---:R-:W-:-:S02]  /*abd0*/  PRMT R13, RZ, 0x7610, R13 ;  /* 0x00007610ff0d7816 */ /* 0x004fc4000000000d */
[----:B---3--:R-:W-:-:S05]  /*abe0*/  IADD3 R4, P1, R5, R28, RZ ;  /* 0x0000001c05047210 */ /* 0x008fca0007f3e0ff */
[----:B------:R-:W-:Y:S02]  /*abf0*/  IMAD.X R5, R2, 0x1, R0, P1 ;  /* 0x0000000102057824 */ /* 0x000fe400008e0600 */
[----:B------:R-:W2:Y:S04]  /*ac00*/  LDL R2, [R1+0x4e0] ;  /* 0x0004e00001027983 */ /* 0x000ea80000100800 */
[----:B------:R-:W3:Y:S04]  /*ac10*/  @!P0 LDG.E.U16 R13, [R4.64] ;  /* 0x00000004040d8981 */ /* 0x000ee8000c1e1500 */
[----:B---3--:R0:W-:Y:S04]  /*ac20*/  STL [R1+0x8], R13 ;  /* 0x0000080d01007387 */ /* 0x0081e80000100800 */
[----:B0-----:R-:W3:Y:S04]  /*ac30*/  LDL.LU R13, [R1+0xec0] ;  /* 0x000ec000010d7983 */ /* 0x001ee80000300800 */
[----:B------:R-:W4:Y:S04]  /*ac40*/  LDL.LU R4, [R1+0x34] ;  /* 0x0000340001047983 */ /* 0x000f280000300800 */
[----:B------:R-:W2:Y:S04]  /*ac50*/  LDL R5, [R1+0x624] ;  /* 0x0006240001057983 */ /* 0x000ea80000100800 */
[----:B----4-:R2:W-:Y:S02]  /*ac60*/  STS.U16 [R29+0x400], R4 ;  /* 0x000400041d007388 */ /* 0x0105e40000000400 */
[----:B--2---:R-:W-:-:S02]  /*ac70*/  IADD3 R4, P1, R5, R28, RZ ;  /* 0x0000001c05047210 */ /* 0x004fc40007f3e0ff */
[----:B------:R-:W2:Y:S01]  /*ac80*/  LDL R5, [R1+0x578] ;  /* 0x0005780001057983 */ /* 0x000ea20000100800 */
[----:B---3--:R-:W-:Y:S02]  /*ac90*/  PRMT R13, RZ, 0x7610, R13 ;  /* 0x00007610ff0d7816 */ /* 0x008fe4000000000d */
[----:B--2---:R-:W-:-:S05]  /*aca0*/  IMAD.X R5, R5, 0x1, R0, P1 ;  /* 0x0000000105057824 */ /* 0x004fca00008e0600 */
[----:B------:R-:W2:Y:S04]  /*acb0*/  @!P0 LDG.E.U16 R13, [R4.64] ;  /* 0x00000004040d8981 */ /* 0x000ea8000c1e1500 */
[----:B--2---:R0:W-:Y:S04]  /*acc0*/  STL [R1+0x4], R13 ;  /* 0x0000040d01007387 */ /* 0x0041e80000100800 */
[----:B0-----:R-:W2:Y:S04]  /*acd0*/  LDL.LU R13, [R1+0xebc] ;  /* 0x000ebc00010d7983 */ /* 0x001ea80000300800 */
[----:B------:R-:W3:Y:S04]  /*ace0*/  LDL.LU R4, [R1+0x38] ;  /* 0x0000380001047983 */ /* 0x000ee80000300800 */
[----:B------:R-:W4:Y:S04]  /*acf0*/  LDL R5, [R1+0x690] ;  /* 0x0006900001057983 */ /* 0x000f280000100800 */
[----:B---3--:R4:W-:Y:S02]  /*ad00*/  STS.U16 [R29+0x600], R4 ;  /* 0x000600041d007388 */ /* 0x0089e40000000400 */
[----:B----4-:R-:W-:-:S02]  /*ad10*/  IADD3 R4, P1, R5, R28, RZ ;  /* 0x0000001c05047210 */ /* 0x010fc40007f3e0ff */
[----:B------:R-:W3:Y:S01]  /*ad20*/  LDL R5, [R1+0x620] ;  /* 0x0006200001057983 */ /* 0x000ee20000100800 */
[----:B------:R-:W-:Y:S02]  /*ad30*/  PRMT R3, RZ, 0x7610, R3 ;  /* 0x00007610ff037816 */ /* 0x000fe40000000003 */
[----:B---3--:R-:W-:-:S05]  /*ad40*/  IMAD.X R5, R5, 0x1, R0, P1 ;  /* 0x0000000105057824 */ /* 0x008fca00008e0600 */
[----:B------:R0:W3:Y:S04]  /*ad50*/  @!P0 LDG.E.U16 R3, [R4.64] ;  /* 0x0000000404038981 */ /* 0x0000e8000c1e1500 */
[----:B0-----:R-:W4:Y:S04]  /*ad60*/  LDL.LU R4, [R1+0x468] ;  /* 0x0004680001047983 */ /* 0x001f280000300800 */
[----:B------:R-:W2:Y:S01]  /*ad70*/  LDL R5, [R1+0x56c] ;  /* 0x00056c0001057983 */ /* 0x000ea20000100800 */
[----:B------:R-:W-:-:S03]  /*ad80*/  PRMT R27, RZ, 0x7610, R27 ;  /* 0x00007610ff1b7816 */ /* 0x000fc6000000001b */
[----:B---3--:R0:W-:Y:S04]  /*ad90*/  STL [R1+0xe98], R3 ;  /* 0x000e980301007387 */ /* 0x0081e80000100800 */
[----:B----4-:R2:W-:Y:S04]  /*ada0*/  STS.U16 [R29+0x800], R4 ;  /* 0x000800041d007388 */ /* 0x0105e80000000400 */
[----:B0-----:R-:W3:Y:S01]  /*adb0*/  LDL R3, [R1+0x610] ;  /* 0x0006100001037983 */ /* 0x001ee20000100800 */
[----:B--2---:R-:W-:-:S05]  /*adc0*/  IADD3 R4, P1, R5, R28, RZ ;  /* 0x0000001c05047210 */ /* 0x004fca0007f3e0ff */
[----:B------:R-:W-:Y:S02]  /*add0*/  IMAD.X R5, R2, 0x1, R0, P1 ;  /* 0x0000000102057824 */ /* 0x000fe400008e0600 */
[----:B------:R-:W2:Y:S04]  /*ade0*/  LDL.LU R2, [R1+0x4c] ;  /* 0x00004c0001027983 */ /* 0x000ea80000300800 */
[----:B------:R0:W4:Y:S04]  /*adf0*/  @!P0 LDG.E.U16 R27, [R4.64] ;  /* 0x00000004041b8981 */ /* 0x000128000c1e1500 */
[----:B0-----:R-:W2:Y:S04]  /*ae00*/  LDL.LU R4, [R1+0x464] ;  /* 0x0004640001047983 */ /* 0x001ea80000300800 */
[----:B------:R-:W3:Y:S04]  /*ae10*/  LDL R5, [R1+0x614] ;  /* 0x0006140001057983 */ /* 0x000ee80000100800 */
[----:B----4-:R0:W-:Y:S04]  /*ae20*/  STL [R1+0xe9c], R27 ;  /* 0x000e9c1b01007387 */ /* 0x0101e80000100800 */
[----:B--2---:R3:W-:Y:S01]  /*ae30*/  STS.U16 [R29+0xa00], R4 ;  /* 0x000a00041d007388 */ /* 0x0047e20000000400 */
[----:B------:R-:W-:-:S03]  /*ae40*/  PRMT R26, RZ, 0x7610, R26 ;  /* 0x00007610ff1a7816 */ /* 0x000fc6000000001a */
[----:B0-----:R-:W2:Y:S01]  /*ae50*/  LDL R27, [R1+0x4d8] ;  /* 0x0004d800011b7983 */ /* 0x001ea20000100800 */
[----:B---3--:R-:W-:-:S03]  /*ae60*/  IADD3 R4, P1, R5, R28, RZ ;  /* 0x0000001c05047210 */ /* 0x008fc60007f3e0ff */
[----:B------:R-:W3:Y:S02]  /*ae70*/  LDL R5, [R1+0x568] ;  /* 0x0005680001057983 */ /* 0x000ee40000100800 */
        /* <DEDUP_REMOVED lines=12> */
[----:B0-----:R-:W2:Y:S01]  /*af40*/  LDL.LU R5, [R1+0x58] ;  /* 0x0000580001057983 */ /* 0x001ea20000300800 */
[----:B------:R-:W-:-:S02]  /*af50*/  PRMT R24, RZ, 0x7610, R24 ;  /* 0x00007610ff187816 */ /* 0x000fc40000000018 */
[----:B---3--:R-:W-:Y:S01]  /*af60*/  IADD3 R4, P1, R26, R28, RZ ;  /* 0x0000001c1a047210 */ /* 0x008fe20007f3e0ff */
[----:B----4-:R0:W-:Y:S04]  /*af70*/  STL [R1+0xea4], R25 ;  /* 0x000ea41901007387 */ /* 0x0101e80000100800 */
[----:B------:R-:W3:Y:S04]  /*af80*/  LDL R26, [R1+0x54c] ;  /* 0x00054c00011a7983 */ /* 0x000ee80000100800 */
[----:B--2---:R1:W-:Y:S04]  /*af90*/  STS.U16 [R29+0xe00], R5 ;  /* 0x000e00051d007388 */ /* 0x0043e80000000400 */
[----:B0-----:R-:W2:Y:S01]  /*afa0*/  LDL R25, [R1+0x4d0] ;  /* 0x0004d00001197983 */ /* 0x001ea20000100800 */
[----:B-1----:R-:W-:-:S03]  /*afb0*/  IMAD.X R5, R27, 0x1, R0, P1 ;  /* 0x000000011b057824 */ /* 0x002fc600008e0600 */
[----:B------:R-:W4:Y:S04]  /*afc0*/  LDL.LU R27, [R1+0x40] ;  /* 0x00004000011b7983 */ /* 0x000f280000300800 */
[----:B------:R0:W2:Y:S04]  /*afd0*/  @!P0 LDG.E.U16 R24, [R4.64] ;  /* 0x0000000404188981 */ /* 0x0000a8000c1e1500 */
[----:B0-----:R-:W3:Y:S04]  /*afe0*/  LDL.LU R4, [R1+0x54] ;  /* 0x0000540001047983 */ /* 0x001ee80000300800 */
[----:B------:R-:W4:Y:S04]  /*aff0*/  LDL R5, [R1+0x604] ;  /* 0x0006040001057983 */ /* 0x000f280000100800 */
[----:B--2---:R0:W-:Y:S04]  /*b000*/  STL [R1+0xea8], R24 ;  /* 0x000ea81801007387 */ /* 0x0041e80000100800 */
[----:B---3--:R4:W-:Y:S04]  /*b010*/  STS.U16 [R29+0x1000], R4 ;  /* 0x001000041d007388 */ /* 0x0089e80000000400 */
[----:B0-----:R-:W2:Y:S01]  /*b020*/  LDL.LU R24, [R1+0x48] ;  /* 0x0000480001187983 */ /* 0x001ea20000300800 */
[----:B----4-:R-:W-:-:S03]  /*b030*/  IADD3 R4, P1, R5, R28, RZ ;  /* 0x0000001c05047210 */ /* 0x010fc60007f3e0ff */
[----:B------:R-:W3:Y:S01]  /*b040*/  LDL R5, [R1+0x558] ;  /* 0x0005580001057983 */ /* 0x000ee20000100800 */
[----:B------:R-:W-:Y:S01]  /*b050*/  PRMT R23, RZ, 0x7610, R23 ;  /* 0x00007610ff177816 */ /* 0x000fe20000000017 */
[----:B---3--:R-:W-:-:S05]  /*b060*/  IMAD.X R5, R5, 0x1, R0, P1 ;  /* 0x0000000105057824 */ /* 0x008fca00008e0600 */
[----:B------:R0:W3:Y:S04]  /*b070*/  @!P0 LDG.E.U16 R23, [R4.64] ;  /* 0x0000000404178981 */ /* 0x0000e8000c1e1500 */
[----:B0-----:R-:W4:Y:S04]  /*b080*/  LDL R5, [R1+0x680] ;  /* 0x0006800001057983 */ /* 0x001f280000100800 */
[----:B---3--:R0:W-:Y:S01]  /*b090*/  STL [R1+0xeac], R23 ;  /* 0x000eac1701007387 */ /* 0x0081e20000100800 */
[----:B----4-:R-:W-:-:S03]  /*b0a0*/  IADD3 R4, P1, R5, R28, RZ ;  /* 0x0000001c05047210 */ /* 0x010fc60007f3e0ff */
[----:B------:R1:W-:Y:S04]  /*b0b0*/  STS.U16 [R29+0x1200], R2 ;  /* 0x001200021d007388 */ /* 0x0003e80000000400 */
[----:B------:R-:W3:Y:S01]  /*b0c0*/  LDL R5, [R1+0x600] ;  /* 0x0006000001057983 */ /* 0x000ee20000100800 */
[----:B------:R-:W-:-:S03]  /*b0d0*/  PRMT R22, RZ, 0x7610, R22 ;  /* 0x00007610ff167816 */ /* 0x000fc60000000016 */
[----:B0-----:R-:W4:Y:S04]  /*b0e0*/  LDL R23, [R1+0x548] ;  /* 0x0005480001177983 */ /* 0x001f280000100800 */
[----:B-1----:R-:W2:Y:S01]  /*b0f0*/  LDL R2, [R1+0x5f4] ;  /* 0x0005f40001027983 */ /* 0x002ea20000100800 */
[----:B------:R-:W-:Y:S01]  /*b100*/  PRMT R21, RZ, 0x7610, R21 ;  /* 0x00007610ff157816 */ /* 0x000fe20000000015 */
[----:B---3--:R-:W-:-:S05]  /*b110*/  IMAD.X R5, R5, 0x1, R0, P1 ;  /* 0x0000000105057824 */ /* 0x008fca00008e0600 */
[----:B------:R0:W3:Y:S02]  /*b120*/  @!P0 LDG.E.U16 R22, [R4.64] ;  /* 0x0000000404168981 */ /* 0x0000e4000c1e1500 */
[----:B0-----:R-:W-:-:S05]  /*b130*/  IADD3 R4, P1, R26, R28, RZ ;  /* 0x0000001c1a047210 */ /* 0x001fca0007f3e0ff */
[----:B------:R-:W-:-:S05]  /*b140*/  IMAD.X R5, R25, 0x1, R0, P1 ;  /* 0x0000000119057824 */ /* 0x000fca00008e0600 */
[----:B------:R2:W3:Y:S01]  /*b150*/  @!P0 LDG.E.U16 R21, [R4.64] ;  /* 0x0000000404158981 */ /* 0x0004e2000c1e1500 */
[----:B------:R-:W-:Y:S02]  /*b160*/  PRMT R20, RZ, 0x7610, R20 ;  /* 0x00007610ff147816 */ /* 0x000fe40000000014 */
[----:B--2---:R-:W-:-:S05]  /*b170*/  IADD3 R4, P1, R2, R28, RZ ;  /* 0x0000001c02047210 */ /* 0x004fca0007f3e0ff */
[----:B----4-:R-:W-:Y:S01]  /*b180*/  IMAD.X R5, R23, 0x1, R0, P1 ;  /* 0x0000000117057824 */ /* 0x010fe200008e0600 */
[----:B------:R0:W-:Y:S04]  /*b190*/  STS.U16 [R29+0x1400], R24 ;  /* 0x001400181d007388 */ /* 0x0001e80000000400 */
[----:B------:R-:W2:Y:S04]  /*b1a0*/  @!P0 LDG.E.U16 R20, [R4.64] ;  /* 0x0000000404148981 */ /* 0x000ea8000c1e1500 */
[----:B------:R1:W-:Y:S04]  /*b1b0*/  STS.U16 [R29+0x1600], R3 ;  /* 0x001600031d007388 */ /* 0x0003e80000000400 */
[----:B---3--:R3:W-:Y:S04]  /*b1c0*/  STL [R1+0xeb0], R22 ;  /* 0x000eb01601007387 */ /* 0x0087e80000100800 */
[----:B------:R-:W4:Y:S04]  /*b1d0*/  LDL R25, [R1+0x678] ;  /* 0x0006780001197983 */ /* 0x000f280000100800 */
[----:B0-----:R-:W4:Y:S04]  /*b1e0*/  LDL R24, [R1+0x5f0] ;  /* 0x0005f00001187983 */ /* 0x001f280000100800 */
[----:B------:R0:W-:Y:S04]  /*b1f0*/  STL [R1+0xeb4], R21 ;  /* 0x000eb41501007387 */ /* 0x0001e80000100800 */
[----:B-1----:R-:W4:Y:S04]  /*b200*/  LDL R3, [R1+0x53c] ;  /* 0x00053c0001037983 */ /* 0x002f280000100800 */
[----:B------:R-:W4:Y:S04]  /*b210*/  LDL R2, [R1+0x4c8] ;  /* 0x0004c80001027983 */ /* 0x000f280000100800 */
[----:B------:R-:W4:Y:S04]  /*b220*/  LDL R23, [R1+0x5e4] ;  /* 0x0005e40001177983 */ /* 0x000f280000100800 */
[----:B---3--:R-:W3:Y:S04]  /*b230*/  LDL R22, [R1+0x538] ;  /* 0x0005380001167983 */ /* 0x008ee80000100800 */
[----:B--2---:R1:W-:Y:S01]  /*b240*/  STL [R1+0xeb8], R20 ;  /* 0x000eb81401007387 */ /* 0x0043e20000100800 */
[----:B------:R-:W-:-:S03]  /*b250*/  PRMT R19, RZ, 0x7610, R19 ;  /* 0x00007610ff137816 */ /* 0x000fc60000000013 */
[----:B0-----:R-:W2:Y:S04]  /*b260*/  LDL R21, [R1+0x670] ;  /* 0x0006700001157983 */ /* 0x001ea80000100800 */
[----:B-1----:R-:W2:Y:S01]  /*b270*/  LDL R20, [R1+0x5e0] ;  /* 0x0005e00001147983 */ /* 0x002ea20000100800 */
[----:B----4-:R-:W-:-:S05]  /*b280*/  IADD3 R4, P1, R25, R28, RZ ;  /* 0x0000001c19047210 */ /* 0x010fca0007f3e0ff */
[----:B------:R-:W-:-:S05]  /*b290*/  IMAD.X R5, R24, 0x1, R0, P1 ;  /* 0x0000000118057824 */ /* 0x000fca00008e0600 */
[----:B------:R0:W4:Y:S02]  /*b2a0*/  @!P0 LDG.E.U16 R19, [R4.64] ;  /* 0x0000000404138981 */ /* 0x000124000c1e1500 */
[----:B0-----:R-:W-:Y:S02]  /*b2b0*/  IADD3 R4, P1, R3, R28, RZ ;  /* 0x0000001c03047210 */ /* 0x001fe40007f3e0ff */
[----:B------:R-:W4:Y:S01]  /*b2c0*/  LDL R3, [R1+0x52c] ;  /* 0x00052c0001037983 */ /* 0x000f220000100800 */
[----:B------:R-:W-:Y:S02]  /*b2d0*/  PRMT R18, RZ, 0x7610, R18 ;  /* 0x00007610ff127816 */ /* 0x000fe40000000012 */
[----:B------:R-:W-:Y:S02]  /*b2e0*/  IMAD.X R5, R2, 0x1, R0, P1 ;  /* 0x0000000102057824 */ /* 0x000fe400008e0600 */
[----:B------:R-:W4:Y:S04]  /*b2f0*/  LDL R2, [R1+0x4c0] ;  /* 0x0004c00001027983 */ /* 0x000f280000100800 */
[----:B------:R0:W4:Y:S01]  /*b300*/  @!P0 LDG.E.U16 R18, [R4.64] ;  /* 0x0000000404128981 */ /* 0x000122000c1e1500 */
[----:B------:R-:W-:-:S02]  /*b310*/  PRMT R17, RZ, 0x7610, R17 ;  /* 0x00007610ff117816 */ /* 0x000fc40000000011 */
[----:B0-----:R-:W-:Y:S02]  /*b320*/  IADD3 R4, P1, R23, R28, RZ ;  /* 0x0000001c17047210 */ /* 0x001fe40007f3e0ff */
[----:B------:R-:W4:Y:S03]  /*b330*/  LDL R23, [R1+0x5d4] ;  /* 0x0005d40001177983 */ /* 0x000f260000100800 */
[----:B---3--:R-:W-:Y:S02]  /*b340*/  IMAD.X R5, R22, 0x1, R0, P1 ;  /* 0x0000000116057824 */ /* 0x008fe400008e0600 */
[----:B------:R-:W3:Y:S04]  /*b350*/  LDL R22, [R1+0x528] ;  /* 0x0005280001167983 */ /* 0x000ee80000100800 */
[----:B------:R2:W3:Y:S01]  /*b360*/  @!P0 LDG.E.U16 R17, [R4.64] ;  /* 0x0000000404118981 */ /* 0x0004e2000c1e1500 */
[----:B------:R-:W-:-:S03]  /*b370*/  PRMT R16, RZ, 0x7610, R16 ;  /* 0x00007610ff107816 */ /* 0x000fc60000000010 */
[----:B------:R-:W3:Y:S01]  /*b380*/  LDL.LU R25, [R1+0x478] ;  /* 0x0004780001197983 */ /* 0x000ee20000300800 */
[----:B--2---:R-:W-:-:S03]  /*b390*/  IADD3 R4, P1, R21, R28, RZ ;  /* 0x0000001c15047210 */ /* 0x004fc60007f3e0ff */
[----:B------:R-:W2:Y:S02]  /*b3a0*/  LDL R21, [R1+0x668] ;  /* 0x0006680001157983 */ /* 0x000ea40000100800 */
[----:B------:R-:W-:Y:S01]  /*b3b0*/  IMAD.X R5, R20, 0x1, R0, P1 ;  /* 0x0000000114057824 */ /* 0x000fe200008e0600 */
[----:B------:R-:W-:Y:S01]  /*b3c0*/  PRMT R15, RZ, 0x7610, R15 ;  /* 0x00007610ff0f7816 */ /* 0x000fe2000000000f */
[----:B------:R-:W2:Y:S04]  /*b3d0*/  LDL R20, [R1+0x51c] ;  /* 0x00051c0001147983 */ /* 0x000ea80000100800 */
[----:B------:R4:W2:Y:S02]  /*b3e0*/  @!P0 LDG.E.U16 R16, [R4.64] ;  /* 0x0000000404108981 */ /* 0x0008a4000c1e1500 */
[----:B----4-:R-:W-:-:S02]  /*b3f0*/  IADD3 R4, P1, R3, R28, RZ ;  /* 0x0000001c03047210 */ /* 0x010fc40007f3e0ff */
[----:B------:R-:W4:Y:S03]  /*b400*/  LDL R3, [R1+0x5d0] ;  /* 0x0005d00001037983 */ /* 0x000f260000100800 */
[----:B------:R-:W-:Y:S02]  /*b410*/  IMAD.X R5, R2, 0x1, R0, P1 ;  /* 0x0000000102057824 */ /* 0x000fe400008e0600 */
[----:B------:R-:W4:Y:S04]  /*b420*/  LDL R2, [R1+0x4b8] ;  /* 0x0004b80001027983 */ /* 0x000f280000100800 */
[----:B------:R0:W4:Y:S01]  /*b430*/  @!P0 LDG.E.U16 R15, [R4.64] ;  /* 0x00000004040f8981 */ /* 0x000122000c1e1500 */
[----:B------:R-:W-:-:S03]  /*b440*/  PRMT R14, RZ, 0x7610, R14 ;  /* 0x00007610ff0e7816 */ /* 0x000fc6000000000e */
[----:B------:R-:W4:Y:S01]  /*b450*/  LDL.LU R26, [R1+0x474] ;  /* 0x00047400011a7983 */ /* 0x000f220000300800 */
[----:B0-----:R-:W-:-:S03]  /*b460*/  IADD3 R4, P1, R23, R28, RZ ;  /* 0x0000001c17047210 */ /* 0x001fc60007f3e0ff */
[----:B------:R-:W4:Y:S02]  /*b470*/  LDL R23, [R1+0x5c4] ;  /* 0x0005c40001177983 */ /* 0x000f240000100800 */
[----:B---3--:R-:W-:Y:S02]  /*b480*/  IMAD.X R5, R22, 0x1, R0, P1 ;  /* 0x0000000116057824 */ /* 0x008fe400008e0600 */
[----:B------:R-:W3:Y:S04]  /*b490*/  LDL R22, [R1+0x518] ;  /* 0x0005180001167983 */ /* 0x000ee80000100800 */
[----:B------:R2:W3:Y:S04]  /*b4a0*/  @!P0 LDG.E.U16 R14, [R4.64] ;  /* 0x00000004040e8981 */ /* 0x0004e8000c1e1500 */
[----:B------:R0:W-:Y:S01]  /*b4b0*/  STS.U16 [R29+0x1800], R27 ;  /* 0x0018001b1d007388 */ /* 0x0001e20000000400 */
[----:B--2---:R-:W-:-:S03]  /*b4c0*/  IADD3 R4, P1, R21, R28, RZ ;  /* 0x0000001c15047210 */ /* 0x004fc60007f3e0ff */
[----:B0-----:R-:W2:Y:S04]  /*b4d0*/  LDL.LU R27, [R1+0x470] ;  /* 0x00047000011b7983 */ /* 0x001ea80000300800 */
[----:B------:R0:W-:Y:S04]  /*b4e0*/  STS.U16 [R29+0x1a00], R13 ;  /* 0x001a000d1d007388 */ /* 0x0001e80000000400 */
[----:B------:R-:W2:Y:S01]  /*b4f0*/  LDL R21, [R1+0x5c0] ;  /* 0x0005c00001157983 */ /* 0x000ea20000100800 */
[----:B----4-:R-:W-:-:S03]  /*b500*/  IMAD.X R5, R3, 0x1, R0, P1 ;  /* 0x0000000103057824 */ /* 0x010fc600008e0600 */
[----:B------:R-:W4:Y:S01]  /*b510*/  LDL R3, [R1+0x660] ;  /* 0x0006600001037983 */ /* 0x000f220000100800 */
[----:B0-----:R-:W-:-:S06]  /*b520*/  PRMT R13, RZ, 0x7610, R13 ;  /* 0x00007610ff0d7816 */ /* 0x001fcc000000000d */
[----:B------:R0:W2:Y:S04]  /*b530*/  @!P0 LDG.E.U16 R13, [R4.64] ;  /* 0x00000004040d8981 */ /* 0x0000a8000c1e1500 */
[----:B------:R1:W-:Y:S01]  /*b540*/  STS.U16 [R29+0x1c00], R12 ;  /* 0x001c000c1d007388 */ /* 0x0003e20000000400 */
[----:B0-----:R-:W-:-:S03]  /*b550*/  IADD3 R4, P1, R20, R28, RZ ;  /* 0x0000001c14047210 */ /* 0x001fc60007f3e0ff */
[----:B------:R-:W2:Y:S01]  /*b560*/  LDL R20, [R1+0x50c] ;  /* 0x00050c0001147983 */ /* 0x000ea20000100800 */
[----:B-1----:R-:W-:Y:S01]  /*b570*/  PRMT R12, RZ, 0x7610, R12 ;  /* 0x00007610ff0c7816 */ /* 0x002fe2000000000c */
[----:B------:R-:W-:Y:S02]  /*b580*/  IMAD.X R5, R2, 0x1, R0, P1 ;  /* 0x0000000102057824 */ /* 0x000fe400008e0600 */
[----:B------:R-:W2:Y:S04]  /*b590*/  LDL R2, [R1+0x4b0] ;  /* 0x0004b00001027983 */ /* 0x000ea80000100800 */
[----:B------:R0:W2:Y:S04]  /*b5a0*/  @!P0 LDG.E.U16 R12, [R4.64] ;  /* 0x00000004040c8981 */ /* 0x0000a8000c1e1500 */
[----:B------:R1:W-:Y:S01]  /*b5b0*/  STS.U16 [R29+0x1e00], R11 ;  /* 0x001e000b1d007388 */ /* 0x0003e20000000400 */
[----:B0-----:R-:W-:-:S03]  /*b5c0*/  IADD3 R4, P1, R23, R28, RZ ;  /* 0x0000001c17047210 */ /* 0x001fc60007f3e0ff */
[----:B------:R0:W-:Y:S01]  /*b5d0*/  STS.U16 [R29+0x2a00], R25 ;  /* 0x002a00191d007388 */ /* 0x0001e20000000400 */
[----:B-1----:R-:W-:Y:S01]  /*b5e0*/  PRMT R11, RZ, 0x7610, R11 ;  /* 0x00007610ff0b7816 */ /* 0x002fe2000000000b */
[----:B---3--:R-:W-:-:S05]  /*b5f0*/  IMAD.X R5, R22, 0x1, R0, P1 ;  /* 0x0000000116057824 */ /* 0x008fca00008e0600 */
[----:B------:R4:W3:Y:S04]  /*b600*/  @!P0 LDG.E.U16 R11, [R4.64] ;  /* 0x00000004040b8981 */ /* 0x0008e8000c1e1500 */
[----:B0-----:R-:W3:Y:S01]  /*b610*/  LDL R25, [R1+0x5b4] ;  /* 0x0005b40001197983 */ /* 0x001ee20000100800 */
[----:B----4-:R-:W-:-:S03]  /*b620*/  IADD3 R4, P1, R3, R28, RZ ;  /* 0x0000001c03047210 */ /* 0x010fc60007f3e0ff */
[----:B------:R-:W4:Y:S04]  /*b630*/  LDL R3, [R1+0x508] ;  /* 0x0005080001037983 */ /* 0x000f280000100800 */
[----:B------:R0:W-:Y:S01]  /*b640*/  STS.U16 [R29+0x2000], R10 ;  /* 0x0020000a1d007388 */ /* 0x0001e20000000400 */
[----:B--2---:R-:W-:Y:S01]  /*b650*/  IMAD.X R5, R21, 0x1, R0, P1 ;  /* 0x0000000115057824 */ /* 0x004fe200008e0600 */
[----:B0-----:R-:W-:Y:S02]  /*b660*/  PRMT R10, RZ, 0x7610, R10 ;  /* 0x00007610ff0a7816 */ /* 0x001fe4000000000a */
[----:B------:R0:W-:Y:S04]  /*b670*/  STS.U16 [R29+0x2200], R9 ;  /* 0x002200091d007388 */ /* 0x0001e80000000400 */
[----:B------:R1:W2:Y:S01]  /*b680*/  @!P0 LDG.E.U16 R10, [R4.64] ;  /* 0x00000004040a8981 */ /* 0x0002a2000c1e1500 */
[----:B0-----:R-:W-:-:S02]  /*b690*/  PRMT R9, RZ, 0x7610, R9 ;  /* 0x00007610ff097816 */ /* 0x001fc40000000009 */
[-C--:B-1----:R-:W-:Y:S02]  /*b6a0*/  IADD3 R4, P1, R20, R28.reuse, RZ ;  /* 0x0000001c14047210 */ /* 0x082fe40007f3e0ff */
[----:B------:R-:W2:Y:S03]  /*b6b0*/  LDL.LU R20, [R1+0x47c] ;  /* 0x00047c0001147983 */ /* 0x000ea60000300800 */
[----:B------:R-:W-:Y:S01]  /*b6c0*/  IMAD.X R5, R2, 0x1, R0, P1 ;  /* 0x0000000102057824 */ /* 0x000fe200008e0600 */
[----:B------:R-:W2:Y:S04]  /*b6d0*/  LDL.LU R21, [R1+0x3c] ;  /* 0x00003c0001157983 */ /* 0x000ea80000300800 */
[----:B------:R3:W2:Y:S04]  /*b6e0*/  @!P0 LDG.E.U16 R9, [R4.64] ;  /* 0x0000000404098981 */ /* 0x0006a8000c1e1500 */
[----:B------:R0:W-:Y:S04]  /*b6f0*/  STS.U16 [R29+0x2400], R8 ;  /* 0x002400081d007388 */ /* 0x0001e80000000400 */
[----:B------:R-:W2:Y:S01]  /*b700*/  LDL.LU R22, [R1+0x30] ;  /* 0x0000300001167983 */ /* 0x000ea20000300800 */
[----:B---3--:R-:W-:-:S03]  /*b710*/  IADD3 R4, P1, R25, R28, RZ ;  /* 0x0000001c19047210 */ /* 0x008fc60007f3e0ff */
[----:B------:R-:W3:Y:S01]  /*b720*/  LDL.LU R2, [R1+0x2c] ;  /* 0x00002c0001027983 */ /* 0x000ee20000300800 */
[----:B0-----:R-:W-:-:S03]  /*b730*/  PRMT R8, RZ, 0x7610, R8 ;  /* 0x00007610ff087816 */ /* 0x001fc60000000008 */
[----:B------:R-:W2:Y:S04]  /*b740*/  LDL.LU R23, [R1+0x28] ;  /* 0x0000280001177983 */ /* 0x000ea80000300800 */
[----:B------:R-:W2:Y:S04]  /*b750*/  LDL.LU R24, [R1+0x24] ;  /* 0x0000240001187983 */ /* 0x000ea80000300800 */
[----:B------:R0:W-:Y:S04]  /*b760*/  STS.U16 [R29+0x2c00], R26 ;  /* 0x002c001a1d007388 */ /* 0x0001e80000000400 */
[----:B------:R-:W2:Y:S04]  /*b770*/  LDL.LU R25, [R1+0x498] ;  /* 0x0004980001197983 */ /* 0x000ea80000300800 */
[----:B------:R1:W-:Y:S04]  /*b780*/  STS.U16 [R29+0x2e00], R27 ;  /* 0x002e001b1d007388 */ /* 0x0003e80000000400 */
[----:B0-----:R-:W2:Y:S04]  /*b790*/  LDL.LU R26, [R1+0x20] ;  /* 0x00002000011a7983 */ /* 0x001ea80000300800 */
[----:B-1----:R-:W2:Y:S01]  /*b7a0*/  LDL.LU R27, [R1+0x1c] ;  /* 0x00001c00011b7983 */ /* 0x002ea20000300800 */
[----:B----4-:R-:W-:-:S03]  /*b7b0*/  IMAD.X R5, R3, 0x1, R0, P1 ;  /* 0x0000000103057824 */ /* 0x010fc600008e0600 */
[----:B------:R-:W4:Y:S04]  /*b7c0*/  LDL.LU R3, [R1+0x18] ;  /* 0x0000180001037983 */ /* 0x000f280000300800 */
[----:B------:R0:W2:Y:S04]  /*b7d0*/  @!P0 LDG.E.U16 R8, [R4.64] ;  /* 0x0000000404088981 */ /* 0x0000a8000c1e1500 */
[----:B0-----:R-:W2:Y:S04]  /*b7e0*/  LDL.LU R4, [R1+0x46c] ;  /* 0x00046c0001047983 */ /* 0x001ea80000300800 */
[----:B------:R-:W3:Y:S04]  /*b7f0*/  LDL R5, [R1+0x658] ;  /* 0x0006580001057983 */ /* 0x000ee80000100800 */
[----:B--2---:R3:W-:Y:S02]  /*b800*/  STS.U16 [R29+0x3000], R4 ;  /* 0x003000041d007388 */ /* 0x0047e40000000400 */
[----:B---3--:R-:W-:-:S02]  /*b810*/  IADD3 R4, P1, R5, R28, RZ ;  /* 0x0000001c05047210 */ /* 0x008fc40007f3e0ff */
[----:B------:R-:W2:Y:S04]  /*b820*/  LDL R5, [R1+0x5b0] ;  /* 0x0005b00001057983 */ /* 0x000ea80000100800 */
[----:B------:R0:W-:Y:S02]  /*b830*/  STS.U16 [R29+0x2600], R7 ;  /* 0x002600071d007388 */ /* 0x0001e40000000400 */
[----:B0-----:R-:W-:Y:S01]  /*b840*/  PRMT R7, RZ, 0x7610, R7 ;  /* 0x00007610ff077816 */ /* 0x001fe20000000007 */
[----:B--2---:R-:W-:-:S05]  /*b850*/  IMAD.X R5, R5, 0x1, R0, P1 ;  /* 0x0000000105057824 */ /* 0x004fca00008e0600 */
[----:B------:R0:W2:Y:S04]  /*b860*/  @!P0 LDG.E.U16 R7, [R4.64] ;  /* 0x0000000404078981 */ /* 0x0000a8000c1e1500 */
[----:B0-----:R-:W3:Y:S04]  /*b870*/  LDL.LU R4, [R1+0x480] ;  /* 0x0004800001047983 */ /* 0x001ee80000300800 */
[----:B------:R-:W2:Y:S04]  /*b880*/  LDL R5, [R1+0x4fc] ;  /* 0x0004fc0001057983 */ /* 0x000ea80000100800 */
[----:B---3--:R2:W-:Y:S02]  /*b890*/  STS.U16 [R29+0x3200], R4 ;  /* 0x003200041d007388 */ /* 0x0085e40000000400 */
[----:B--2---:R-:W-:-:S02]  /*b8a0*/  IADD3 R4, P1, R5, R28, RZ ;  /* 0x0000001c05047210 */ /* 0x004fc40007f3e0ff */
[----:B------:R-:W2:Y:S04]  /*b8b0*/  LDL R5, [R1+0x4a8] ;  /* 0x0004a80001057983 */ /* 0x000ea80000100800 */
[----:B------:R0:W-:Y:S04]  /*b8c0*/  STS.U16 [R29+0x2800], R6 ;  /* 0x002800061d007388 */ /* 0x0001e80000000400 */
[----:B------:R1:W-:Y:S01]  /*b8d0*/  STL [R1+0x708], R28 ;  /* 0x0007081c01007387 */ /* 0x0003e20000100800 */
[----:B0-----:R-:W-:-:S03]  /*b8e0*/  PRMT R6, RZ, 0x7610, R6 ;  /* 0x00007610ff067816 */ /* 0x001fc60000000006 */
[----:B-1----:R-:W3:Y:S04]  /*b8f0*/  LDL.LU R28, [R1+0x4] ;  /* 0x00000400011c7983 */ /* 0x002ee80000300800 */
[----:B------:R-:W-:Y:S04]  /*b900*/  STL [R1+0x70c], R0 ;  /* 0x00070c0001007387 */ /* 0x000fe80000100800 */
[----:B------:R-:W-:Y:S04]  /*b910*/  STS.U16 [R29+0x3400], R20 ;  /* 0x003400141d007388 */ /* 0x000fe80000000400 */
[----:B------:R-:W-:Y:S04]  /*b920*/  STS.U16 [R29+0x3600], R21 ;  /* 0x003600151d007388 */ /* 0x000fe80000000400 */
[----:B------:R-:W-:Y:S04]  /*b930*/  STS.U16 [R29+0x3800], R22 ;  /* 0x003800161d007388 */ /* 0x000fe80000000400 */
[----:B------:R0:W-:Y:S04]  /*b940*/  STS.U16 [R29+0x3a00], R2 ;  /* 0x003a00021d007388 */ /* 0x0001e80000000400 */
[----:B------:R1:W-:Y:S04]  /*b950*/  STS.U16 [R29+0x3c00], R23 ;  /* 0x003c00171d007388 */ /* 0x0003e80000000400 */
[----:B------:R1:W-:Y:S01]  /*b960*/  STS.U16 [R29+0x3e00], R24 ;  /* 0x003e00181d007388 */ /* 0x0003e20000000400 */
[----:B0-----:R-:W-:-:S05]  /*b970*/  LOP3.LUT R2, R29, 0x20, RZ, 0x3c, !PT ;  /* 0x000000201d027812 */ /* 0x001fca00078e3cff */
[----:B------:R-:W-:Y:S04]  /*b980*/  STS.U16 [R2+0x3f00], R25 ;  /* 0x003f001902007388 */ /* 0x000fe80000000400 */
[----:B------:R-:W-:Y:S04]  /*b990*/  STS.U16 [R2+0x100], R26 ;  /* 0x0001001a02007388 */ /* 0x000fe80000000400 */
[----:B------:R-:W-:Y:S04]  /*b9a0*/  STS.U16 [R2+0x300], R27 ;  /* 0x0003001b02007388 */ /* 0x000fe80000000400 */
[----:B----4-:R-:W-:Y:S01]  /*b9b0*/  STS.U16 [R2+0x500], R3 ;  /* 0x0005000302007388 */ /* 0x010fe20000000400 */
[----:B--2---:R-:W-:-:S03]  /*b9c0*/  IMAD.X R5, R5, 0x1, R0, P1 ;  /* 0x0000000105057824 */ /* 0x004fc600008e0600 */
[----:B------:R-:W2:Y:S04]  /*b9d0*/  LDL.LU R0, [R1+0x8] ;  /* 0x0000080001007983 */ /* 0x000ea80000300800 */
[----:B------:R0:W4:Y:S04]  /*b9e0*/  @!P0 LDG.E.U16 R6, [R4.64] ;  /* 0x0000000404068981 */ /* 0x000128000c1e1500 */
[----:B0-----:R-:W2:Y:S04]  /*b9f0*/  LDL.LU R4, [R1+0x10] ;  /* 0x0000100001047983 */ /* 0x001ea80000300800 */
[----:B------:R-:W2:Y:S04]  /*ba00*/  LDL.LU R5, [R1+0xc] ;  /* 0x00000c0001057983 */ /* 0x000ea80000300800 */
[----:B------:R-:W2:Y:S04]  /*ba10*/  LDL.LU R20, [R1+0xeb8] ;  /* 0x000eb80001147983 */ /* 0x000ea80000300800 */
[----:B------:R-:W2:Y:S04]  /*ba20*/  LDL.LU R21, [R1+0xeb4] ;  /* 0x000eb40001157983 */ /* 0x000ea80000300800 */
[----:B------:R-:W2:Y:S04]  /*ba30*/  LDL.LU R22, [R1+0xeb0] ;  /* 0x000eb00001167983 */ /* 0x000ea80000300800 */
[----:B-1----:R-:W2:Y:S04]  /*ba40*/  LDL.LU R23, [R1+0xeac] ;  /* 0x000eac0001177983 */ /* 0x002ea80000300800 */
[----:B------:R-:W2:Y:S04]  /*ba50*/  LDL.LU R24, [R1+0xea8] ;  /* 0x000ea80001187983 */ /* 0x000ea80000300800 */
[----:B------:R0:W-:Y:S04]  /*ba60*/  STL [R1+0x710], R29 ;  /* 0x0007101d01007387 */ /* 0x0001e80000100800 */
[----:B0-----:R-:W2:Y:S04]  /*ba70*/  LDL.LU R29, [R1+0x14] ;  /* 0x00001400011d7983 */ /* 0x001ea80000300800 */
[----:B------:R-:W3:Y:S04]  /*ba80*/  LDL.LU R25, [R1+0xea4] ;  /* 0x000ea40001197983 */ /* 0x000ee80000300800 */
[----:B------:R-:W3:Y:S04]  /*ba90*/  LDL.LU R26, [R1+0xea0] ;  /* 0x000ea000011a7983 */ /* 0x000ee80000300800 */
[----:B------:R-:W3:Y:S04]  /*baa0*/  LDL.LU R27, [R1+0xe9c] ;  /* 0x000e9c00011b7983 */ /* 0x000ee80000300800 */
[----:B------:R-:W3:Y:S04]  /*bab0*/  LDL.LU R3, [R1+0xe98] ;  /* 0x000e980001037983 */ /* 0x000ee80000300800 */
[----:B--2---:R-:W-:Y:S04]  /*bac0*/  STS.U16 [R2+0x700], R29 ;  /* 0x0007001d02007388 */ /* 0x004fe80000000400 */
[----:B------:R-:W-:Y:S04]  /*bad0*/  STS.U16 [R2+0x900], R4 ;  /* 0x0009000402007388 */ /* 0x000fe80000000400 */
[----:B------:R-:W-:Y:S04]  /*bae0*/  STS.U16 [R2+0xb00], R5 ;  /* 0x000b000502007388 */ /* 0x000fe80000000400 */
[----:B------:R-:W-:Y:S04]  /*baf0*/  STS.U16 [R2+0xd00], R0 ;  /* 0x000d000002007388 */ /* 0x000fe80000000400 */
[----:B---3--:R-:W-:Y:S04]  /*bb00*/  STS.U16 [R2+0xf00], R28 ;  /* 0x000f001c02007388 */ /* 0x008fe80000000400 */
[----:B------:R0:W-:Y:S04]  /*bb10*/  STS.U16 [R2+0x1100], R3 ;  /* 0x0011000302007388 */ /* 0x0001e80000000400 */
[----:B0-----:R-:W0:Y:S04]  /*bb20*/  S2R R3, SR_TID.X ;  /* 0x0000000000037919 */ /* 0x001e280000002100 */
[----:B------:R-:W1:Y:S04]  /*bb30*/  S2R R28, SR_TID.X ;  /* 0x00000000001c7919 */ /* 0x000e680000002100 */
[----:B------:R-:W-:Y:S04]  /*bb40*/  STS.U16 [R2+0x1300], R27 ;  /* 0x0013001b02007388 */ /* 0x000fe80000000400 */
        /* <DEDUP_REMOVED lines=11> */
[----:B------:R-:W-:Y:S01]  /*bc00*/  STS.U16 [R2+0x2b00], R15 ;  /* 0x002b000f02007388 */ /* 0x000fe20000000400 */
[----:B0-----:R-:W-:-:S03]  /*bc10*/  LOP3.LUT R0, R3, 0x7, RZ, 0xc0, !PT ;  /* 0x0000000703007812 */ /* 0x001fc600078ec0ff */
[----:B------:R-:W-:Y:S04]  /*bc20*/  STS.U16 [R2+0x2d00], R14 ;  /* 0x002d000e02007388 */ /* 0x000fe80000000400 */
[----:B------:R-:W-:Y:S04]  /*bc30*/  STS.U16 [R2+0x2f00], R13 ;  /* 0x002f000d02007388 */ /* 0x000fe80000000400 */
[----:B------:R-:W-:Y:S04]  /*bc40*/  STS.U16 [R2+0x3100], R12 ;  /* 0x0031000c02007388 */ /* 0x000fe80000000400 */
[----:B------:R-:W-:Y:S04]  /*bc50*/  STS.U16 [R2+0x3300], R11 ;  /* 0x0033000b02007388 */ /* 0x000fe80000000400 */
[----:B------:R-:W-:Y:S01]  /*bc60*/  STS.U16 [R2+0x3500], R10 ;  /* 0x0035000a02007388 */ /* 0x000fe20000000400 */
[----:B-1----:R-:W-:-:S03]  /*bc70*/  IMAD.SHL.U32 R4, R28, 0x2, RZ ;  /* 0x000000021c047824 */ /* 0x002fc600078e00ff */
[----:B------:R-:W-:Y:S01]  /*bc80*/  STS.U16 [R2+0x3700], R9 ;  /* 0x0037000902007388 */ /* 0x000fe20000000400 */
[----:B------:R-:W-:-:S03]  /*bc90*/  IMAD R0, R0, 0x110, RZ ;  /* 0x0000011000007824 */ /* 0x000fc600078e02ff */
[----:B------:R-:W-:Y:S04]  /*bca0*/  STS.U16 [R2+0x3900], R8 ;  /* 0x0039000802007388 */ /* 0x000fe80000000400 */
[----:B------:R-:W-:Y:S04]  /*bcb0*/  STS.U16 [R2+0x3b00], R7 ;  /* 0x003b000702007388 */ /* 0x000fe80000000400 */
[----:B----4-:R-:W-:Y:S01]  /*bcc0*/  STS.U16 [R2+0x3d00], R6 ;  /* 0x003d000602007388 */ /* 0x010fe20000000400 */
[----:B------:R-:W-:Y:S01]  /*bcd0*/  IMAD.SHL.U32 R5, R28, 0x80, RZ ;  /* 0x000000801c057824 */ /* 0x000fe200078e00ff */
[----:B------:R-:W-:Y:S01]  /*bce0*/  LOP3.LUT R0, R0, 0x10, R4, 0x78, !PT ;  /* 0x0000001000007812 */ /* 0x000fe200078e7804 */
[----:B------:R-:W-:-:S03]  /*bcf0*/  IMAD.SHL.U32 R28, R28, 0x8, RZ ;  /* 0x000000081c1c7824 */ /* 0x000fc600078e00ff */
[----:B------:R-:W-:Y:S01]  /*bd00*/  LOP3.LUT R0, R0, 0x800, R5, 0xf8, !PT ;  /* 0x0000080000007812 */ /* 0x000fe200078ef805 */
[----:B------:R-:W-:Y:S01]  /*bd10*/  BAR.SYNC.DEFER_BLOCKING 0x0 ;  /* 0x0000000000007b1d */ /* 0x000fe20000010000 */
[C---:B------:R-:W-:Y:S02]  /*bd20*/  LOP3.LUT R5, R3.reuse, 0x60, RZ, 0xc0, !PT ;  /* 0x0000006003057812 */ /* 0x040fe400078ec0ff */
[----:B------:R-:W-:Y:S02]  /*bd30*/  LOP3.LUT R3, R3, 0x7, RZ, 0xc0, !PT ;  /* 0x0000000703037812 */ /* 0x000fe400078ec0ff */
[----:B------:R-:W-:-:S03]  /*bd40*/  LOP3.LUT R28, R28, 0x30, R4, 0x48, !PT ;  /* 0x000000301c1c7812 */ /* 0x000fc600078e4804 */
[----:B------:R-:W-:-:S04]  /*bd50*/  IMAD R3, R3, 0x4, R5 ;  /* 0x0000000403037824 */ /* 0x000fc800078e0205 */
[----:B------:R-:W-:-:S05]  /*bd60*/  IMAD.U32 R3, R3, 0x10, R28 ;  /* 0x0000001003037824 */ /* 0x000fca00078e001c */
[----:B------:R-:W0:Y:S04]  /*bd70*/  LDSM.16.M88.4 R8, [R3] ;  /* 0x000000000308783b */ /* 0x000e280000000200 */
[----:B------:R-:W1:Y:S04]  /*bd80*/  LDSM.16.M88.4 R4, [R3+0x1000] ;  /* 0x001000000304783b */ /* 0x000e680000000200 */
[----:B------:R-:W2:Y:S04]  /*bd90*/  LDSM.16.M88.4 R24, [R3+0x800] ;  /* 0x000800000318783b */ /* 0x000ea80000000200 */
[----:B------:R-:W-:Y:S04]  /*bda0*/  LDSM.16.M88.4 R12, [R3+0x2800] ;  /* 0x00280000030c783b */ /* 0x000fe80000000200 */
[----:B------:R-:W-:Y:S04]  /*bdb0*/  LDSM.16.MT88.4 R16, [R0+0x4000] ;  /* 0x004000000010783b */ /* 0x000fe80000004200 */
[----:B------:R-:W-:Y:S04]  /*bdc0*/  LDSM.16.MT88.4 R20, [R0+0x4080] ;  /* 0x004080000014783b */ /* 0x000fe80000004200 */
[----:B0-----:R-:W-:Y:S04]  /*bdd0*/  STL.64 [R1+0x40], R8 ;  /* 0x0000400801007387 */ /* 0x001fe80000100a00 */
[----:B------:R-:W-:Y:S01]  /*bde0*/  STL.64 [R1+0x48], R10 ;  /* 0x0000480a01007387 */ /* 0x000fe20000100a00 */
[----:B-1----:R-:W-:-:S03]  /*bdf0*/  IMAD.MOV.U32 R2, RZ, RZ, R7 ;  /* 0x000000ffff027224 */ /* 0x002fc600078e0007 */
[----:B------:R-:W0:Y:S04]  /*be00*/  LDSM.16.M88.4 R8, [R3+0x1800] ;  /* 0x001800000308783b */ /* 0x000e280000000200 */
[----:B------:R-:W-:Y:S04]  /*be10*/  STL.64 [R1+0x20], R4 ;  /* 0x0000200401007387 */ /* 0x000fe80000100a00 */
[----:B------:R-:W-:Y:S04]  /*be20*/  STL.64 [R1+0x28], R6 ;  /* 0x0000280601007387 */ /* 0x000fe80000100a00 */
[----:B------:R-:W1:Y:S04]  /*be30*/  LDSM.16.M88.4 R4, [R3+0x2000] ;  /* 0x002000000304783b */ /* 0x000e680000000200 */
[----:B------:R-:W-:Y:S04]  /*be40*/  STL [R1+0xb08], R2 ;  /* 0x000b080201007387 */ /* 0x000fe80000100800 */
[----:B--2---:R-:W-:Y:S04]  /*be50*/  STL.64 [R1+0x38], R26 ;  /* 0x0000381a01007387 */ /* 0x004fe80000100a00 */
[----:B------:R2:W-:Y:S04]  /*be60*/  STL.64 [R1+0xe90], R24 ;  /* 0x000e901801007387 */ /* 0x0005e80000100a00 */
[----:B--2---:R-:W2:Y:S04]  /*be70*/  LDL.LU.64 R24, [R1+0x370] ;  /* 0x0003700001187983 */ /* 0x004ea80000300a00 */
[----:B0-----:R-:W-:Y:S04]  /*be80*/  STL.64 [R1+0x10], R8 ;  /* 0x0000100801007387 */ /* 0x001fe80000100a00 */
[----:B------:R-:W-:Y:S04]  /*be90*/  STL.64 [R1+0x18], R10 ;  /* 0x0000180a01007387 */ /* 0x000fe80000100a00 */
[----:B------:R-:W2:Y:S04]  /*bea0*/  LDL.LU.64 R26, [R1+0x378] ;  /* 0x00037800011a7983 */ /* 0x000ea80000300a00 */
[----:B-1----:R-:W-:Y:S04]  /*beb0*/  STL.64 [R1], R4 ;  /* 0x0000000401007387 */ /* 0x002fe80000100a00 */
[----:B------:R-:W-:Y:S04]  /*bec0*/  STL.64 [R1+0x8], R6 ;  /* 0x0000080601007387 */ /* 0x000fe80000100a00 */
[----:B------:R-:W0:Y:S04]  /*bed0*/  LDSM.16.M88.4 R4, [R3+0x3000] ;  /* 0x003000000304783b */ /* 0x000e280000000200 */
[----:B------:R-:W-:Y:S04]  /*bee0*/  STL.64 [R1+0xe58], R14 ;  /* 0x000e580e01007387 */ /* 0x000fe80000100a00 */
[----:B------:R1:W-:Y:S04]  /*bef0*/  STL.64 [R1+0xe50], R12 ;  /* 0x000e500c01007387 */ /* 0x0003e80000100a00 */
[----:B------:R-:W3:Y:S04]  /*bf00*/  LDSM.16.M88.4 R8, [R3+0x3800] ;  /* 0x003800000308783b */ /* 0x000ee80000000200 */
[----:B-1----:R-:W2:Y:S04]  /*bf10*/  LDL.64 R12, [R1+0x40] ;  /* 0x00004000010c7983 */ /* 0x002ea80000100a00 */
[----:B0-----:R-:W-:Y:S04]  /*bf20*/  STL [R1+0xa9c], R6 ;  /* 0x000a9c0601007387 */ /* 0x001fe80000100800 */
[----:B------:R-:W-:Y:S04]  /*bf30*/  STL [R1+0xa98], R7 ;  /* 0x000a980701007387 */ /* 0x000fe80000100800 */
[----:B------:R0:W-:Y:S04]  /*bf40*/  STL.64 [R1+0xe70], R4 ;  /* 0x000e700401007387 */ /* 0x0001e80000100a00 */
[----:B0-----:R-:W4:Y:S04]  /*bf50*/  LDL.LU.64 R4, [R1+0x340] ;  /* 0x0003400001047983 */ /* 0x001f280000300a00 */
[----:B------:R-:W2:Y:S04]  /*bf60*/  LDL.LU.64 R6, [R1+0x348] ;  /* 0x0003480001067983 */ /* 0x000ea80000300a00 */
[----:B--2---:R-:W-:Y:S04]  /*bf70*/  STL.64 [R1+0xe80], R6 ;  /* 0x000e800601007387 */ /* 0x004fe80000100a00 */
[----:B----4-:R0:W-:Y:S04]  /*bf80*/  STL.64 [R1+0xe78], R4 ;  /* 0x000e780401007387 */ /* 0x0101e80000100a00 */
[----:B0-----:R-:W2:Y:S01]  /*bf90*/  LDL.64 R4, [R1+0x20] ;  /* 0x0000200001047983 */ /* 0x001ea20000100a00 */
[----:B------:R-:W-:Y:S03]  /*bfa0*/  HMMA.16816.F32.BF16 R24, R16, R12, R24 ;  /* 0x0000000c1018723c */ /* 0x000fe60000041818 */
[----:B--2---:R0:W-:Y:S04]  /*bfb0*/  STL.64 [R1+0xe88], R4 ;  /* 0x000e880401007387 */ /* 0x0041e80000100a00 */
[----:B0-----:R-:W2:Y:S04]  /*bfc0*/  LDL.LU.64 R4, [R1+0x360] ;  /* 0x0003600001047983 */ /* 0x001ea80000300a00 */
[----:B------:R-:W2:Y:S04]  /*bfd0*/  LDL.LU.64 R6, [R1+0x368] ;  /* 0x0003680001067983 */ /* 0x000ea80000300a00 */
[----:B---3--:R-:W-:Y:S04]  /*bfe0*/  STL [R1+0xb04], R10 ;  /* 0x000b040a01007387 */ /* 0x008fe80000100800 */
[----:B------:R-:W-:Y:S04]  /*bff0*/  STL [R1+0xb00], R11 ;  /* 0x000b000b01007387 */ /* 0x000fe80000100800 */
[----:B------:R-:W-:Y:S04]  /*c000*/  STL.64 [R1+0xe38], R22 ;  /* 0x000e381601007387 */ /* 0x000fe80000100a00 */
[----:B------:R0:W-:Y:S04]  /*c010*/  STL.64 [R1+0xe30], R20 ;  /* 0x000e301401007387 */ /* 0x0001e80000100a00 */
[----:B0-----:R-:W3:Y:S04]  /*c020*/  LDL.64 R20, [R1+0x10] ;  /* 0x0000100001147983 */ /* 0x001ee80000100a00 */
[----:B------:R-:W-:Y:S04]  /*c030*/  STL [R1+0xb90], R0 ;  /* 0x000b900001007387 */ /* 0x000fe80000100800 */
[----:B------:R0:W-:Y:S04]  /*c040*/  STL.64 [R1+0x370], R24 ;  /* 0x0003701801007387 */ /* 0x0001e80000100a00 */
[----:B------:R-:W-:Y:S04]  /*c050*/  STL.64 [R1+0x378], R26 ;  /* 0x0003781a01007387 */ /* 0x000fe80000100a00 */
[----:B0-----:R-:W2:Y:S01]  /*c060*/  LDL.LU.64 R24, [R1+0xe90] ;  /* 0x000e900001187983 */ /* 0x001ea20000300a00 */
[----:B------:R-:W-:-:S02]  /*c070*/  IMAD.MOV.U32 R11, RZ, RZ, R12 ;  /* 0x000000ffff0b7224 */ /* 0x000fc400078e000c */
[----:B------:R-:W-:Y:S02]  /*c080*/  IMAD.MOV.U32 R10, RZ, RZ, R13 ;  /* 0x000000ffff0a7224 */ /* 0x000fe400078e000d */
[----:B------:R-:W4:Y:S04]  /*c090*/  LDL.LU.64 R12, [R1+0x330] ;  /* 0x00033000010c7983 */ /* 0x000f280000300a00 */
[----:B------:R-:W4:Y:S04]  /*c0a0*/  LDL.LU.64 R14, [R1+0x338] ;  /* 0x00033800010e7983 */ /* 0x000f280000300a00 */
[----:B------:R-:W-:Y:S04]  /*c0b0*/  STL.64 [R1+0xe68], R10 ;  /* 0x000e680a01007387 */ /* 0x000fe80000100a00 */
[----:B------:R0:W-:Y:S04]  /*c0c0*/  STL.64 [R1+0xe60], R8 ;  /* 0x000e600801007387 */ /* 0x0001e80000100a00 */
[----:B0-----:R-:W4:Y:S01]  /*c0d0*/  LDL.64 R8, [R1] ;  /* 0x0000000001087983 */ /* 0x001f220000100a00 */
[C---:B--2---:R-:W-:Y:S11]  /*c0e0*/  HMMA.16816.F32.BF16 R4, R16.reuse, R24, R4 ;  /* 0x000000181004723c */ /* 0x044ff60000041804 */
[----:B------:R-:W-:Y:S11]  /*c0f0*/  @!UPT UIADD3 URZ, URZ, URZ, URZ ;  /* 0x0000003f3f3ff290 */ /* 0x000ff6000fffe03f */
[----:B------:R-:W-:Y:S01]  /*c100*/  @!UPT UIADD3 URZ, URZ, URZ, URZ ;  /* 0x0000003f3f3ff290 */ /* 0x000fe2000fffe03f */
[----:B------:R0:W-:Y:S04]  /*c110*/  STL.64 [R1+0x360], R4 ;  /* 0x0003600401007387 */ /* 0x0001e80000100a00 */
[----:B------:R-:W-:Y:S04]  /*c120*/  STL.64 [R1+0x368], R6 ;  /* 0x0003680601007387 */ /* 0x000fe80000100a00 */
[----:B0-----:R-:W2:Y:S04]  /*c130*/  LDL.LU.64 R4, [R1+0xe88] ;  /* 0x000e880001047983 */ /* 0x001ea80000300a00 */
[----:B------:R0:W-:Y:S04]  /*c140*/  STL.64 [R1+0xe20], R24 ;  /* 0x000e201801007387 */ /* 0x0001e80000100a00 */
[----:B0-----:R-:W2:Y:S04]  /*c150*/  LDL.LU.64 R24, [R1+0x350] ;  /* 0x0003500001187983 */ /* 0x001ea80000300a00 */
[----:B------:R-:W2:Y:S02]  /*c160*/  LDL.LU.64 R26, [R1+0x358] ;  /* 0x00035800011a7983 */ /* 0x000ea40000300a00 */
[----:B--2---:R-:W-:Y:S11]  /*c170*/  HMMA.16816.F32.BF16 R24, R16, R4, R24 ;  /* 0x000000041018723c */ /* 0x004ff60000041818 */
[----:B------:R-:W-:Y:S11]  /*c180*/  @!UPT UIADD3 URZ, URZ, URZ, URZ ;  /* 0x0000003f3f3ff290 */ /* 0x000ff6000fffe03f */
[----:B------:R-:W-:Y:S01]  /*c190*/  @!UPT UIADD3 URZ, URZ, URZ, URZ ;  /* 0x0000003f3f3ff290 */ /* 0x000fe2000fffe03f */
[----:B------:R-:W-:Y:S04]  /*c1a0*/  STL.64 [R1+0x350], R24 ;  /* 0x0003501801007387 */ /* 0x000fe80000100a00 */
[----:B------:R0:W-:Y:S04]  /*c1b0*/  STL.64 [R1+0x358], R26 ;  /* 0x0003581a01007387 */ /* 0x0001e80000100a00 */
[----:B------:R-:W2:Y:S01]  /*c1c0*/  LDL.LU.64 R6, [R1+0xe80] ;  /* 0x000e800001067983 */ /* 0x000ea20000300a00 */
[----:B0-----:R-:W-:Y:S02]  /*c1d0*/  IMAD.MOV.U32 R27, RZ, RZ, R4 ;  /* 0x000000ffff1b7224 */ /* 0x001fe400078e0004 */
[----:B------:R-:W-:-:S02]  /*c1e0*/  IMAD.MOV.U32 R26, RZ, RZ, R5 ;  /* 0x000000ffff1a7224 */ /* 0x000fc400078e0005 */
[----:B------:R-:W2:Y:S01]  /*c1f0*/  LDL.LU.64 R4, [R1+0xe78] ;  /* 0x000e780001047983 */ /* 0x000ea20000300a00 */
[----:B---3--:R-:W-:Y:S02]  /*c200*/  IMAD.MOV.U32 R3, RZ, RZ, R20 ;  /* 0x000000ffff037224 */ /* 0x008fe400078e0014 */
[----:B------:R-:W-:Y:S01]  /*c210*/  IMAD.MOV.U32 R0, RZ, RZ, R21 ;  /* 0x000000ffff007224 */ /* 0x000fe200078e0015 */
[C---:B--2---:R-:W-:Y:S11]  /*c220*/  HMMA.16816.F32.BF16 R4, R16.reuse, R20, R4 ;  /* 0x000000141004723c */ /* 0x044ff60000041804 */
[----:B------:R-:W-:Y:S11]  /*c230*/  @!UPT UIADD3 URZ, URZ, URZ, URZ ;  /* 0x0000003f3f3ff290 */ /* 0x000ff6000fffe03f */
[----:B------:R-:W-:Y:S01]  /*c240*/  @!UPT UIADD3 URZ, URZ, URZ, URZ ;  /* 0x0000003f3f3ff290 */ /* 0x000fe2000fffe03f */
[----:B------:R0:W-:Y:S04]  /*c250*/  STL.64 [R1+0x340], R4 ;  /* 0x0003400401007387 */ /* 0x0001e80000100a00 */
[----:B------:R1:W-:Y:S04]  /*c260*/  STL.64 [R1+0x348], R6 ;  /* 0x0003480601007387 */ /* 0x0003e80000100a00 */
[----:B0-----:R-:W2:Y:S04]  /*c270*/  LDL.LU.64 R4, [R1+0xe70] ;  /* 0x000e700001047983 */ /* 0x001ea80000300a00 */
[----:B------:R-:W3:Y:S04]  /*c280*/  LDL.LU.64 R20, [R1+0x310] ;  /* 0x0003100001147983 */ /* 0x000ee80000300a00 */
[----:B------:R-:W2:Y:S01]  /*c290*/  LDL.LU.64 R22, [R1+0x318] ;  /* 0x0003180001167983 */ /* 0x000ea20000300a00 */
[----:B----4-:R-:W-:Y:S01]  /*c2a0*/  HMMA.16816.F32.BF16 R12, R16, R8, R12 ;  /* 0x00000008100c723c */ /* 0x010fe2000004180c */
[----:B-1----:R-:W-:-:S02]  /*c2b0*/  IMAD.MOV.U32 R7, RZ, RZ, R8 ;  /* 0x000000ffff077224 */ /* 0x002fc400078e0008 */
[----:B------:R-:W-:Y:S11]  /*c2c0*/  IMAD.MOV.U32 R6, RZ, RZ, R9 ;  /* 0x000000ffff067224 */ /* 0x000ff600078e0009 */
[----:B------:R-:W-:Y:S10]  /*c2d0*/  @!UPT UIADD3 URZ, URZ, URZ, URZ ;  /* 0x0000003f3f3ff290 */ /* 0x000ff4000fffe03f */
[----:B------:R-:W-:Y:S01]  /*c2e0*/  IMAD.MOV.U32 R2, RZ, RZ, R13 ;  /* 0x000000ffff027224 */ /* 0x000fe200078e000d */
[----:B--2---:R-:W-:Y:S04]  /*c2f0*/  STL.64 [R1+0xe48], R22 ;  /* 0x000e481601007387 */ /* 0x004fe80000100a00 */
[----:B---3--:R0:W-:Y:S04]  /*c300*/  STL.64 [R1+0xe40], R20 ;  /* 0x000e401401007387 */ /* 0x0081e80000100a00 */
[----:B0-----:R-:W2:Y:S04]  /*c310*/  LDL.LU.64 R20, [R1+0x320] ;  /* 0x0003200001147983 */ /* 0x001ea80000300a00 */
[----:B------:R-:W2:Y:S04]  /*c320*/  LDL.LU.64 R22, [R1+0x328] ;  /* 0x0003280001167983 */ /* 0x000ea80000300a00 */
[----:B------:R-:W3:Y:S04]  /*c330*/  LDL.LU.64 R10, [R1+0xe68] ;  /* 0x000e6800010a7983 */ /* 0x000ee80000300a00 */
[----:B------:R-:W4:Y:S04]  /*c340*/  LDL.LU.64 R8, [R1+0xe60] ;  /* 0x000e600001087983 */ /* 0x000f280000300a00 */
[----:B------:R-:W-:Y:S04]  /*c350*/  STL [R1+0x330], R12 ;  /* 0x0003300c01007387 */ /* 0x000fe80000100800 */
[----:B------:R0:W-:Y:S04]  /*c360*/  STL.64 [R1+0x338], R14 ;  /* 0x0003380e01007387 */ /* 0x0001e80000100a00 */
[----:B0-----:R-:W2:Y:S04]  /*c370*/  LDL.LU.64 R14, [R1+0xe58] ;  /* 0x000e5800010e7983 */ /* 0x001ea80000300a00 */
[----:B------:R-:W2:Y:S04]  /*c380*/  LDL.LU.64 R12, [R1+0xe50] ;  /* 0x000e5000010c7983 */ /* 0x000ea80000300a00 */
[----:B------:R-:W-:Y:S01]  /*c390*/  STL [R1+0xb94], R2 ;  /* 0x000b940201007387 */ /* 0x000fe20000100800 */
[----:B---3--:R-:W-:-:S02]  /*c3a0*/  IMAD.MOV.U32 R24, RZ, RZ, R11 ;  /* 0x000000ffff187224 */ /* 0x008fc400078e000b */
[----:B------:R-:W-:Y:S01]  /*c3b0*/  IMAD.MOV.U32 R25, RZ, RZ, R10 ;  /* 0x000000ffff197224 */ /* 0x000fe200078e000a */
[----:B--2---:R-:W-:Y:S11]  /*c3c0*/  HMMA.16816.F32.BF16 R20, R16, R12, R20 ;  /* 0x0000000c1014723c */ /* 0x004ff60000041814 */
[----:B------:R-:W-:Y:S11]  /*c3d0*/  @!UPT UIADD3 URZ, URZ, URZ, URZ ;  /* 0x0000003f3f3ff290 */ /* 0x000ff6000fffe03f */
[----:B------:R-:W-:Y:S01]  /*c3e0*/  @!UPT UIADD3 URZ, URZ, URZ, URZ ;  /* 0x0000003f3f3ff290 */ /* 0x000fe2000fffe03f */
[----:B------:R0:W-:Y:S01]  /*c3f0*/  STL.64 [R1+0x320], R20 ;  /* 0x0003201401007387 */ /* 0x0001e20000100a00 */
[----:B------:R-:W-:Y:S02]  /*c400*/  IMAD.MOV.U32 R10, RZ, RZ, R22 ;  /* 0x000000ffff0a7224 */ /* 0x000fe400078e0016 */
[----:B------:R-:W-:Y:S02]  /*c410*/  IMAD.MOV.U32 R11, RZ, RZ, R23 ;  /* 0x000000ffff0b7224 */ /* 0x000fe400078e0017 */
[----:B------:R-:W2:Y:S04]  /*c420*/  LDL.LU.64 R22, [R1+0xe48] ;  /* 0x000e480001167983 */ /* 0x000ea80000300a00 */
[----:B0-----:R-:W2:Y:S04]  /*c430*/  LDL.LU.64 R20, [R1+0xe40] ;  /* 0x000e400001147983 */ /* 0x001ea80000300a00 */
[----:B------:R-:W-:Y:S04]  /*c440*/  STL.64 [R1+0xde0], R14 ;  /* 0x000de00e01007387 */ /* 0x000fe80000100a00 */
[----:B------:R0:W-:Y:S02]  /*c450*/  STL.64 [R1+0xdd8], R12 ;  /* 0x000dd80c01007387 */ /* 0x0001e40000100a00 */
[----:B0-----:R-:W-:-:S02]  /*c460*/  IMAD.MOV.U32 R12, RZ, RZ, R7 ;  /* 0x000000ffff0c7224 */ /* 0x001fc400078e0007 */
[----:B------:R-:W-:-:S05]  /*c470*/  IMAD.MOV.U32 R13, RZ, RZ, R6 ;  /* 0x000000ffff0d7224 */ /* 0x000fca00078e0006 */
[----:B------:R0:W-:Y:S04]  /*c480*/  STL.64 [R1+0xdf8], R12 ;  /* 0x000df80c01007387 */ /* 0x0001e80000100a00 */
[----:B0-----:R-:W4:Y:S04]  /*c490*/  LDL.LU.64 R12, [R1+0x200] ;  /* 0x00020000010c7983 */ /* 0x001f280000300a00 */
[----:B------:R-:W4:Y:S04]  /*c4a0*/  LDL.LU.64 R14, [R1+0x208] ;  /* 0x00020800010e7983 */ /* 0x000f280000300a00 */
[----:B------:R-:W-:Y:S01]  /*c4b0*/  STL [R1+0xb98], R10 ;  /* 0x000b980a01007387 */ /* 0x000fe20000100800 */
[C---:B--2---:R-:W-:Y:S11]  /*c4c0*/  HMMA.16816.F32.BF16 R20, R16.reuse, R4, R20 ;  /* 0x000000041014723c */ /* 0x044ff60000041814 */
[----:B------:R-:W-:Y:S11]  /*c4d0*/  @!UPT UIADD3 URZ, URZ, URZ, URZ ;  /* 0x0000003f3f3ff290 */ /* 0x000ff6000fffe03f */
[----:B------:R-:W-:Y:S01]  /*c4e0*/  @!UPT UIADD3 URZ, URZ, URZ, URZ ;  /* 0x0000003f3f3ff290 */ /* 0x000fe2000fffe03f */
[----:B------:R-:W-:Y:S01]  /*c4f0*/  STL.64 [R1+0x310], R20 ;  /* 0x0003101401007387 */ /* 0x000fe20000100a00 */
[----:B----4-:R-:W-:Y:S03]  /*c500*/  HMMA.16816.F32.BF16 R12, R16, R8, R12 ;  /* 0x00000008100c723c */ /* 0x010fe6000004180c */
[----:B------:R0:W-:Y:S04]  /*c510*/  STL.64 [R1+0x318], R22 ;  /* 0x0003181601007387 */ /* 0x0001e80000100a00 */
[----:B0-----:R-:W2:Y:S04]  /*c520*/  LDL.LU.64 R22, [R1+0xe38] ;  /* 0x000e380001167983 */ /* 0x001ea80000300a00 */
[----:B------:R-:W2:Y:S04]  /*c530*/  LDL.LU.64 R20, [R1+0xe30] ;  /* 0x000e300001147983 */ /* 0x000ea80000300a00 */
[----:B------:R0:W-:Y:S04]  /*c540*/  STL.64 [R1+0xe28], R4 ;  /* 0x000e280401007387 */ /* 0x0001e80000100a00 */
[----:B0-----:R-:W2:Y:S04]  /*c550*/  LDL.LU.64 R4, [R1+0x170] ;  /* 0x0001700001047983 */ /* 0x001ea80000300a00 */
[----:B------:R-:W2:Y:S04]  /*c560*/  LDL.LU.64 R6, [R1+0x178] ;  /* 0x0001780001067983 */ /* 0x000ea80000300a00 */
[----:B------:R0:W-:Y:S04]  /*c570*/  STL.64 [R1+0x200], R12 ;  /* 0x0002000c01007387 */ /* 0x0001e80000100a00 */
[----:B------:R1:W-:Y:S04]  /*c580*/  STL.64 [R1+0x208], R14 ;  /* 0x0002080e01007387 */ /* 0x0003e80000100a00 */
[----:B0-----:R-:W3:Y:S04]  /*c590*/  LDL.LU.64 R12, [R1+0x140] ;  /* 0x00014000010c7983 */ /* 0x001ee80000300a00 */
[----:B-1----:R-:W4:Y:S01]  /*c5a0*/  LDL.LU.64 R14, [R1+0x148] ;  /* 0x00014800010e7983 */ /* 0x002f220000300a00 */
[----:B------:R-:W-:-:S02]  /*c5b0*/  IMAD.MOV.U32 R16, RZ, RZ, R3 ;  /* 0x000000ffff107224 */ /* 0x000fc400078e0003 */
[----:B------:R-:W-:Y:S01]  /*c5c0*/  IMAD.MOV.U32 R17, RZ, RZ, R0 ;  /* 0x000000ffff117224 */ /* 0x000fe200078e0000 */
[----:B----4-:R-:W-:Y:S04]  /*c5d0*/  STL.64 [R1+0xe08], R14 ;  /* 0x000e080e01007387 */ /* 0x010fe80000100a00 */
[----:B---3--:R0:W-:Y:S02]  /*c5e0*/  STL.64 [R1+0xe00], R12 ;  /* 0x000e000c01007387 */ /* 0x0081e40000100a00 */
[----:B0-----:R-:W-:Y:S02]  /*c5f0*/  IMAD.MOV.U32 R12, RZ, RZ, R27 ;  /* 0x000000ffff0c7224 */ /* 0x001fe400078e001b */
[----:B------:R-:W-:Y:S02]  /*c600*/  IMAD.MOV.U32 R13, RZ, RZ, R26 ;  /* 0x000000ffff0d7224 */ /* 0x000fe400078e001a */
[C---:B--2---:R-:W-:Y:S03]  /*c610*/  HMMA.16816.F32.BF16 R24, R20.reuse, R24, R4 ;  /* 0x000000181418723c */ /* 0x044fe60000041804 */
[----:B------:R0:W-:Y:S04]  /*c620*/  STL.64 [R1+0xe18], R12 ;  /* 0x000e180c01007387 */ /* 0x0001e80000100a00 */
[----:B0-----:R-:W2:Y:S04]  /*c630*/  LDL.LU.64 R12, [R1+0x160] ;  /* 0x00016000010c7983 */ /* 0x001ea80000300a00 */
[----:B------:R-:W2:Y:S04]  /*c640*/  LDL.LU.64 R14, [R1+0x168] ;  /* 0x00016800010e7983 */ /* 0x000ea80000300a00 */
[----:B------:R0:W-:Y:S04]  /*c650*/  STL.64 [R1+0xe10], R16 ;  /* 0x000e101001007387 */ /* 0x0001e80000100a00 */
[----:B0-----:R-:W3:Y:S04]  /*c660*/  LDL.LU.64 R16, [R1+0x150] ;  /* 0x0001500001107983 */ /* 0x001ee80000300a00 */
[----:B------:R-:W3:Y:S04]  /*c670*/  LDL.LU.64 R18, [R1+0x158] ;  /* 0x0001580001127983 */ /* 0x000ee80000300a00 */
[----:B------:R-:W-:Y:S04]  /*c680*/  STL [R1+0xdf0], R11 ;  /* 0x000df00b01007387 */ /* 0x000fe80000100800 */
[----:B------:R0:W-:Y:S04]  /*c690*/  STL.64 [R1+0xde8], R8 ;  /* 0x000de80801007387 */ /* 0x0001e80000100a00 */
[----:B0-----:R-:W4:Y:S04]  /*c6a0*/  LDL.LU.64 R8, [R1+0x130] ;  /* 0x0001300001087983 */ /* 0x001f280000300a00 */
[----:B------:R-:W4:Y:S04]  /*c6b0*/  LDL.LU.64 R10, [R1+0x138] ;  /* 0x00013800010a7983 */ /* 0x000f280000300a00 */
[----:B------:R-:W2:Y:S04]  /*c6c0*/  LDL.LU.64 R4, [R1+0xe28] ;  /* 0x000e280001047983 */ /* 0x000ea80000300a00 */
[----:B------:R0:W-:Y:S04]  /*c6d0*/  STL.64 [R1+0x170], R24 ;  /* 0x0001701801007387 */ /* 0x0001e80000100a00 */
[----:B------:R-:W-:Y:S04]  /*c6e0*/  STL.64 [R1+0x178], R26 ;  /* 0x0001781a01007387 */ /* 0x000fe80000100a00 */
[----:B0-----:R-:W2:Y:S02]  /*c6f0*/  LDL.LU.64 R24, [R1+0xe20] ;  /* 0x000e200001187983 */ /* 0x001ea40000300a00 */
[C---:B--2---:R-:W-:Y:S11]  /*c700*/  HMMA.16816.F32.BF16 R12, R20.reuse, R24, R12 ;  /* 0x00000018140c723c */ /* 0x044ff6000004180c */
[----:B------:R-:W-:Y:S11]  /*c710*/  @!UPT UIADD3 URZ, URZ, URZ, URZ ;  /* 0x0000003f3f3ff290 */ /* 0x000ff6000fffe03f */
[----:B------:R-:W-:Y:S01]  /*c720*/  @!UPT UIADD3 URZ, URZ, URZ, URZ ;  /* 0x0000003f3f3ff290 */ /* 0x000fe2000fffe03f */
[----:B------:R0:W-:Y:S04]  /*c730*/  STL.64 [R1+0x160], R12 ;  /* 0x0001600c01007387 */ /* 0x0001e80000100a00 */
[----:B0-----:R-:W3:Y:S01]  /*c740*/  LDL.LU.64 R12, [R1+0xe18] ;  /* 0x000e1800010c7983 */ /* 0x001ee20000300a00 */
[----:B------:R-:W-:Y:S02]  /*c750*/  IMAD.MOV.U32 R6, RZ, RZ, R14 ;  /* 0x000000ffff067224 */ /* 0x000fe400078e000e */
[----:B------:R-:W-:Y:S01]  /*c760*/  IMAD.MOV.U32 R7, RZ, RZ, R15 ;  /* 0x000000ffff077224 */ /* 0x000fe200078e000f */
[----:B------:R0:W-:Y:S04]  /*c770*/  STL.64 [R1+0xdc8], R24 ;  /* 0x000dc81801007387 */ /* 0x0001e80000100a00 */
[----:B0-----:R-:W2:Y:S04]  /*c780*/  LDL.LU.64 R24, [R1+0x120] ;  /* 0x0001200001187983 */ /* 0x001ea80000300a00 */
[----:B------:R-:W2:Y:S04]  /*c790*/  LDL.LU.64 R26, [R1+0x128] ;  /* 0x00012800011a7983 */ /* 0x000ea80000300a00 */
[----:B------:R-:W-:Y:S04]  /*c7a0*/  STL [R1+0xaa4], R7 ;  /* 0x000aa40701007387 */ /* 0x000fe80000100800 */
[----:B------:R-:W-:Y:S01]  /*c7b0*/  STL [R1+0xaa0], R6 ;  /* 0x000aa00601007387 */ /* 0x000fe20000100800 */
[C---:B---3--:R-:W-:Y:S03]  /*c7c0*/  HMMA.16816.F32.BF16 R12, R20.reuse, R12, R16 ;  /* 0x0000000c140c723c */ /* 0x048fe60000041810 */
[----:B------:R-:W3:Y:S11]  /*c7d0*/  LDL.LU.64 R16, [R1+0xe10] ;  /* 0x000e100001107983 */ /* 0x000ef60000300a00 */
[----:B------:R-:W-:Y:S09]  /*c7e0*/  @!UPT UIADD3 URZ, URZ, URZ, URZ ;  /* 0x0000003f3f3ff290 */ /* 0x000ff2000fffe03f */
[----:B------:R-:W-:Y:S04]  /*c7f0*/  STL.64 [R1+0x150], R12 ;  /* 0x0001500c01007387 */ /* 0x000fe80000100a00 */
[----:B------:R0:W-:Y:S04]  /*c800*/  STL.64 [R1+0x158], R14 ;  /* 0x0001580e01007387 */ /* 0x0001e80000100a00 */
[----:B0-----:R-:W3:Y:S04]  /*c810*/  LDL.LU.64 R14, [R1+0xe08] ;  /* 0x000e0800010e7983 */ /* 0x001ee80000300a00 */
[----:B------:R-:W3:Y:S02]  /*c820*/  LDL.LU.64 R12, [R1+0xe00] ;  /* 0x000e0000010c7983 */ /* 0x000ee40000300a00 */
[C---:B---3--:R-:W-:Y:S02]  /*c830*/  HMMA.16816.F32.BF16 R16, R20.reuse, R16, R12 ;  /* 0x000000101410723c */ /* 0x048fe4000004180c */
[----:B------:R-:W4:Y:S11]  /*c840*/  LDL.LU.64 R12, [R1+0xdf8] ;  /* 0x000df800010c7983 */ /* 0x000f360000300a00 */
[----:B------:R-:W-:Y:S10]  /*c850*/  @!UPT UIADD3 URZ, URZ, URZ, URZ ;  /* 0x0000003f3f3ff290 */ /* 0x000ff4000fffe03f */
[----:B------:R0:W-:Y:S01]  /*c860*/  STL.64 [R1+0x140], R16 ;  /* 0x0001401001007387 */ /* 0x0001e20000100a00 */
[----:B------:R-:W-:Y:S02]  /*c870*/  IMAD.MOV.U32 R7, RZ, RZ, R18 ;  /* 0x000000ffff077224 */ /* 0x000fe400078e0012 */
[----:B------:R-:W-:Y:S01]  /*c880*/  IMAD.MOV.U32 R6, RZ, RZ, R19 ;  /* 0x000000ffff067224 */ /* 0x000fe200078e0013 */
[----:B0-----:R-:W3:Y:S04]  /*c890*/  LDL.LU.64 R16, [R1+0x60] ;  /* 0x0000600001107983 */ /* 0x001ee80000300a00 */
[----:B------:R-:W3:Y:S01]  /*c8a0*/  LDL.LU.64 R18, [R1+0x68] ;  /* 0x0000680001127983 */ /* 0x000ee20000300a00 */
[C---:B----4-:R-:W-:Y:S03]  /*c8b0*/  HMMA.16816.F32.BF16 R12, R20.reuse, R12, R8 ;  /* 0x0000000c140c723c */ /* 0x050fe60000041808 */
[----:B------:R-:W4:Y:S04]  /*c8c0*/  LDL.LU R11, [R1+0xdf0] ;  /* 0x000df000010b7983 */ /* 0x000f280000300800 */
[----:B------:R-:W3:Y:S11]  /*c8d0*/  LDL.LU.64 R8, [R1+0xde8] ;  /* 0x000de80001087983 */ /* 0x000ef60000300a00 */
[----:B------:R-:W-:Y:S05]  /*c8e0*/  @!UPT UIADD3 URZ, URZ, URZ, URZ ;  /* 0x0000003f3f3ff290 */ /* 0x000fea000fffe03f */
[----:B------:R-:W-:Y:S04]  /*c8f0*/  STL.64 [R1+0x130], R12 ;  /* 0x0001300c01007387 */ /* 0x000fe80000100a00 */
[----:B------:R0:W-:Y:S04]  /*c900*/  STL.64 [R1+0x138], R14 ;  /* 0x0001380e01007387 */ /* 0x0001e80000100a00 */
[----:B0-----:R-:W2:Y:S04]  /*c910*/  LDL.LU.64 R14, [R1+0xde0] ;  /* 0x000de000010e7983 */ /* 0x001ea80000300a00 */
[----:B------:R-:W2:Y:S04]  /*c920*/  LDL.LU.64 R12, [R1+0xdd8] ;  /* 0x000dd800010c7983 */ /* 0x000ea80000300a00 */
[----:B------:R-:W3:Y:S01]  /*c930*/  LDL R0, [R1+0x6b8] ;  /* 0x0006b80001007983 */ /* 0x000ee20000100800 */
[C---:B--2---:R-:W-:Y:S11]  /*c940*/  HMMA.16816.F32.BF16 R24, R20.reuse, R12, R24 ;  /* 0x0000000c1418723c */ /* 0x044ff60000041818 */
[----:B------:R-:W-:Y:S11]  /*c950*/  @!UPT UIADD3 URZ, URZ, URZ, URZ ;  /* 0x0000003f3f3ff290 */ /* 0x000ff6000fffe03f */
[----:B------:R-:W-:Y:S01]  /*c960*/  @!UPT UIADD3 URZ, URZ, URZ, URZ ;  /* 0x0000003f3f3ff290 */ /* 0x000fe2000fffe03f */
[----:B------:R0:W-:Y:S04]  /*c970*/  STL.64 [R1+0x120], R24 ;  /* 0x0001201801007387 */ /* 0x0001e80000100a00 */
[----:B------:R-:W-:Y:S04]  /*c980*/  STL.64 [R1+0x128], R26 ;  /* 0x0001281a01007387 */ /* 0x000fe80000100a00 */
[----:B0-----:R-:W2:Y:S04]  /*c990*/  LDL.64 R24, [R1+0x40] ;  /* 0x0000400001187983 */ /* 0x001ea80000100a00 */
[----:B------:R-:W-:Y:S04]  /*c9a0*/  STL.64 [R1+0xd80], R14 ;  /* 0x000d800e01007387 */ /* 0x000fe80000100a00 */
[----:B------:R0:W-:Y:S04]  /*c9b0*/  STL.64 [R1+0xd78], R12 ;  /* 0x000d780c01007387 */ /* 0x0001e80000100a00 */
[----:B0-----:R-:W2:Y:S04]  /*c9c0*/  LDL.64 R12, [R1] ;  /* 0x00000000010c7983 */ /* 0x001ea80000100a00 */
[----:B--2---:R0:W-:Y:S04]  /*c9d0*/  STL.64 [R1+0xd98], R12 ;  /* 0x000d980c01007387 */ /* 0x0041e80000100a00 */
[----:B0-----:R-:W2:Y:S04]  /*c9e0*/  LDL.64 R12, [R1+0x10] ;  /* 0x00001000010c7983 */ /* 0x001ea80000100a00 */
[----:B--2---:R0:W-:Y:S04]  /*c9f0*/  STL.64 [R1+0xdb0], R12 ;  /* 0x000db00c01007387 */ /* 0x0041e80000100a00 */
[----:B0-----:R-:W2:Y:S04]  /*ca00*/  LDL.64 R12, [R1+0x20] ;  /* 0x00002000010c7983 */ /* 0x001ea80000100a00 */
[----:B--2---:R0:W-:Y:S04]  /*ca10*/  STL.64 [R1+0xdd0], R12 ;  /* 0x000dd00c01007387 */ /* 0x0041e80000100a00 */
[----:B0-----:R-:W2:Y:S04]  /*ca20*/  LDL.LU.64 R12, [R1+0x110] ;  /* 0x00011000010c7983 */ /* 0x001ea80000300a00 */
[----:B------:R-:W2:Y:S04]  /*ca30*/  LDL.LU.64 R14, [R1+0x118] ;  /* 0x00011800010e7983 */ /* 0x000ea80000300a00 */
[----:B------:R-:W-:Y:S04]  /*ca40*/  STL.64 [R1+0xd70], R6 ;  /* 0x000d700601007387 */ /* 0x000fe80000100a00 */
[----:B------:R3:W-:Y:S01]  /*ca50*/  STL.64 [R1+0xd68], R4 ;  /* 0x000d680401007387 */ /* 0x0007e20000100a00 */
[C---:B--2---:R-:W-:Y:S08]  /*ca60*/  HMMA.16816.F32.BF16 R12, R20.reuse, R4, R12 ;  /* 0x00000004140c723c */ /* 0x044ff0000004180c */
[----:B---3--:R-:W-:Y:S01]  /*ca70*/  HMMA.16816.F32.BF16 R4, R20, R8, R16 ;  /* 0x000000081404723c */ /* 0x008fe20000041810 */
[----:B------:R-:W0:Y:S04]  /*ca80*/  LDSM.16.MT88.4 R16, [R0+0x4000] ;  /* 0x004000000010783b */ /* 0x000e280000004200 */
[----:B------:R-:W1:Y:S10]  /*ca90*/  LDSM.16.MT88.4 R20, [R0+0x4080] ;  /* 0x004080000014783b */ /* 0x000e740000004200 */
[----:B------:R2:W-:Y:S04]  /*caa0*/  STL.64 [R1+0x110], R12 ;  /* 0x0001100c01007387 */ /* 0x0005e80000100a00 */
[----:B------:R3:W-:Y:S04]  /*cab0*/  STL.64 [R1+0x118], R14 ;  /* 0x0001180e01007387 */ /* 0x0007e80000100a00 */
[----:B--2---:R-:W0:Y:S04]  /*cac0*/  LDL.LU.64 R12, [R1+0x450] ;  /* 0x00045000010c7983 */ /* 0x004e280000300a00 */
[----:B---3--:R-:W0:Y:S04]  /*cad0*/  LDL.LU.64 R14, [R1+0x458] ;  /* 0x00045800010e7983 */ /* 0x008e280000300a00 */
[----:B------:R-:W-:Y:S04]  /*cae0*/  STL.64 [R1+0x60], R4 ;  /* 0x0000600401007387 */ /* 0x000fe80000100a00 */
[----:B------:R-:W-:Y:S04]  /*caf0*/  STL.64 [R1+0x68], R6 ;  /* 0x0000680601007387 */ /* 0x000fe80000100a00 */
[----:B----4-:R-:W-:Y:S04]  /*cb00*/  STL [R1+0xda8], R11 ;  /* 0x000da80b01007387 */ /* 0x010fe80000100800 */
[----:B------:R2:W-:Y:S04]  /*cb10*/  STL.64 [R1+0xda0], R8 ;  /* 0x000da00801007387 */ /* 0x0005e80000100a00 */
[----:B--2---:R-:W2:Y:S04]  /*cb20*/  LDL.LU.64 R8, [R1+0x420] ;  /* 0x0004200001087983 */ /* 0x004ea80000300a00 */
[----:B------:R-:W3:Y:S04]  /*cb30*/  LDL.LU.64 R10, [R1+0x428] ;  /* 0x00042800010a7983 */ /* 0x000ee80000300a00 */
[----:B---3--:R-:W-:Y:S04]  /*cb40*/  STL.64 [R1+0xdc0], R10 ;  /* 0x000dc00a01007387 */ /* 0x008fe80000100a00 */
[----:B--2---:R2:W-:Y:S04]  /*cb50*/  STL.64 [R1+0xdb8], R8 ;  /* 0x000db80801007387 */ /* 0x0045e80000100a00 */
[----:B--2---:R-:W2:Y:S04]  /*cb60*/  LDL.LU.64 R8, [R1+0x430] ;  /* 0x0004300001087983 */ /* 0x004ea80000300a00 */
[----:B------:R-:W2:Y:S04]  /*cb70*/  LDL.LU.64 R10, [R1+0x438] ;  /* 0x00043800010a7983 */ /* 0x000ea80000300a00 */
[----:B------:R-:W3:Y:S04]  /*cb80*/  LDL.LU.64 R4, [R1+0x400] ;  /* 0x0004000001047983 */ /* 0x000ee80000300a00 */
[----:B------:R-:W4:Y:S01]  /*cb90*/  LDL.LU.64 R6, [R1+0x408] ;  /* 0x0004080001067983 */ /* 0x000f220000300a00 */
[----:B0-----:R-:W-:Y:S01]  /*cba0*/  HMMA.16816.F32.BF16 R12, R16, R24, R12 ;  /* 0x00000018100c723c */ /* 0x001fe2000004180c */
[----:B------:R-:W-:-:S02]  /*cbb0*/  IMAD.MOV.U32 R2, RZ, RZ, R24 ;  /* 0x000000ffff027224 */ /* 0x000fc400078e0018 */
[----:B------:R-:W-:Y:S01]  /*cbc0*/  IMAD.MOV.U32 R0, RZ, RZ, R25 ;  /* 0x000000ffff007224 */ /* 0x000fe200078e0019 */
[----:B----4-:R-:W-:Y:S04]  /*cbd0*/  STL.64 [R1+0xd90], R6 ;  /* 0x000d900601007387 */ /* 0x010fe80000100a00 */
[----:B---3--:R0:W-:Y:S04]  /*cbe0*/  STL.64 [R1+0xd88], R4 ;  /* 0x000d880401007387 */ /* 0x0081e80000100a00 */
[----:B0-----:R-:W3:Y:S04]  /*cbf0*/  LDL.LU.64 R4, [R1+0x410] ;  /* 0x0004100001047983 */ /* 0x001ee80000300a00 */
[----:B------:R-:W3:Y:S04]  /*cc00*/  LDL.LU.64 R6, [R1+0x418] ;  /* 0x0004180001067983 */ /* 0x000ee80000300a00 */
[----:B-1----:R-:W-:Y:S04]  /*cc10*/  STL.64 [R1+0xd60], R22 ;  /* 0x000d601601007387 */ /* 0x002fe80000100a00 */
[----:B------:R0:W-:Y:S04]  /*cc20*/  STL.64 [R1+0xd58], R20 ;  /* 0x000d581401007387 */ /* 0x0001e80000100a00 */
[----:B0-----:R-:W4:Y:S04]  /*cc30*/  LDL.LU.64 R20, [R1+0x440] ;  /* 0x0004400001147983 */ /* 0x001f280000300a00 */
[----:B------:R-:W4:Y:S04]  /*cc40*/  LDL.LU.64 R22, [R1+0x448] ;  /* 0x0004480001167983 */ /* 0x000f280000300a00 */
[----:B------:R0:W-:Y:S04]  /*cc50*/  STL.64 [R1+0x450], R12 ;  /* 0x0004500c01007387 */ /* 0x0001e80000100a00 */
[----:B------:R-:W-:Y:S04]  /*cc60*/  STL.64 [R1+0x458], R14 ;  /* 0x0004580e01007387 */ /* 0x000fe80000100a00 */
[----:B0-----:R-:W2:Y:S04]  /*cc70*/  LDL.LU.64 R12, [R1+0xdd0] ;  /* 0x000dd000010c7983 */ /* 0x001ea80000300a00 */
[----:B------:R-:W4:Y:S02]  /*cc80*/  LDL.LU.64 R24, [R1+0xdc8] ;  /* 0x000dc80001187983 */ /* 0x000f240000300a00 */
[C---:B----4-:R-:W-:Y:S08]  /*cc90*/  HMMA.16816.F32.BF16 R20, R16.reuse, R24, R20 ;  /* 0x000000181014723c */ /* 0x050ff00000041814 */
[----:B--2---:R-:W-:Y:S11]  /*cca0*/  HMMA.16816.F32.BF16 R8, R16, R12, R8 ;  /* 0x0000000c1008723c */ /* 0x004ff60000041808 */
[----:B------:R-:W-:Y:S04]  /*ccb0*/  @!UPT UIADD3 URZ, URZ, URZ, URZ ;  /* 0x0000003f3f3ff290 */ /* 0x000fe8000fffe03f */
[----:B------:R0:W-:Y:S04]  /*ccc0*/  STL.64 [R1+0x440], R20 ;  /* 0x0004401401007387 */ /* 0x0001e80000100a00 */
[----:B------:R1:W-:Y:S04]  /*ccd0*/  STL.64 [R1+0x448], R22 ;  /* 0x0004481601007387 */ /* 0x0003e80000100a00 */
[----:B0-----:R-:W2:Y:S04]  /*cce0*/  LDL.LU.64 R20, [R1+0x3f0] ;  /* 0x0003f00001147983 */ /* 0x001ea80000300a00 */
[----:B-1----:R-:W2:Y:S04]  /*ccf0*/  LDL.LU.64 R22, [R1+0x3f8] ;  /* 0x0003f80001167983 */ /* 0x002ea80000300a00 */
[----:B------:R0:W-:Y:S04]  /*cd00*/  STL.64 [R1+0xd40], R24 ;  /* 0x000d401801007387 */ /* 0x0001e80000100a00 */
[----:B------:R-:W-:Y:S04]  /*cd10*/  STL.64 [R1+0x430], R8 ;  /* 0x0004300801007387 */ /* 0x000fe80000100a00 */
[----:B------:R1:W-:Y:S01]  /*cd20*/  STL.64 [R1+0x438], R10 ;  /* 0x0004380a01007387 */ /* 0x0003e20000100a00 */
[----:B0-----:R-:W-:-:S02]  /*cd30*/  IMAD.MOV.U32 R24, RZ, RZ, R2 ;  /* 0x000000ffff187224 */ /* 0x001fc400078e0002 */
[----:B------:R-:W-:Y:S02]  /*cd40*/  IMAD.MOV.U32 R25, RZ, RZ, R0 ;  /* 0x000000ffff197224 */ /* 0x000fe400078e0000 */
[----:B------:R-:W-:Y:S02]  /*cd50*/  IMAD.MOV.U32 R2, RZ, RZ, R12 ;  /* 0x000000ffff027224 */ /* 0x000fe400078e000c */
[----:B------:R-:W-:Y:S01]  /*cd60*/  IMAD.MOV.U32 R0, RZ, RZ, R13 ;  /* 0x000000ffff007224 */ /* 0x000fe200078e000d */
[----:B-1----:R-:W4:Y:S04]  /*cd70*/  LDL.LU.64 R10, [R1+0xdc0] ;  /* 0x000dc000010a7983 */ /* 0x002f280000300a00 */
[----:B------:R-:W4:Y:S04]  /*cd80*/  LDL.LU.64 R8, [R1+0xdb8] ;  /* 0x000db80001087983 */ /* 0x000f280000300a00 */
[----:B------:R-:W4:Y:S02]  /*cd90*/  LDL.LU.64 R12, [R1+0xdb0] ;  /* 0x000db000010c7983 */ /* 0x000f240000300a00 */
[----:B----4-:R-:W-:Y:S01]  /*cda0*/  HMMA.16816.F32.BF16 R8, R16, R12, R8 ;  /* 0x0000000c1008723c */ /* 0x010fe20000041808 */
[----:B------:R-:W-:Y:S11]  /*cdb0*/  IMAD.MOV.U32 R3, RZ, RZ, R13 ;  /* 0x000000ffff037224 */ /* 0x000ff600078e000d */
[----:B------:R-:W-:Y:S11]  /*cdc0*/  @!UPT UIADD3 URZ, URZ, URZ, URZ ;  /* 0x0000003f3f3ff290 */ /* 0x000ff6000fffe03f */
[----:B------:R-:W-:Y:S04]  /*cdd0*/  STL.64 [R1+0x420], R8 ;  /* 0x0004200801007387 */ /* 0x000fe80000100a00 */
[----:B------:R0:W-:Y:S04]  /*cde0*/  STL.64 [R1+0x428], R10 ;  /* 0x0004280a01007387 */ /* 0x0001e80000100a00 */
[----:B0-----:R-:W4:Y:S01]  /*cdf0*/  LDL.LU R11, [R1+0xda8] ;  /* 0x000da800010b7983 */ /* 0x001f220000300800 */
[----:B------:R-:W-:-:S03]  /*ce00*/  IMAD.MOV.U32 R10, RZ, RZ, R12 ;  /* 0x000000ffff0a7224 */ /* 0x000fc600078e000c */
[----:B------:R-:W2:Y:S04]  /*ce10*/  LDL.LU.64 R8, [R1+0xda0] ;  /* 0x000da00001087983 */ /* 0x000ea80000300a00 */
[----:B------:R-:W3:Y:S02]  /*ce20*/  LDL.LU.64 R12, [R1+0xd98] ;  /* 0x000d9800010c7983 */ /* 0x000ee40000300a00 */
[C---:B---3--:R-:W-:Y:S01]  /*ce30*/  HMMA.16816.F32.BF16 R4, R16.reuse, R12, R4 ;  /* 0x0000000c1004723c */ /* 0x048fe20000041804 */
[----:B------:R-:W-:Y:S02]  /*ce40*/  IMAD.MOV.U32 R27, RZ, RZ, R12 ;  /* 0x000000ffff1b7224 */ /* 0x000fe400078e000c */
[----:B------:R-:W-:Y:S11]  /*ce50*/  IMAD.MOV.U32 R26, RZ, RZ, R13 ;  /* 0x000000ffff1a7224 */ /* 0x000ff600078e000d */
[----:B------:R-:W-:Y:S09]  /*ce60*/  @!UPT UIADD3 URZ, URZ, URZ, URZ ;  /* 0x0000003f3f3ff290 */ /* 0x000ff2000fffe03f */
[----:B------:R-:W-:Y:S04]  /*ce70*/  STL.64 [R1+0x410], R4 ;  /* 0x0004100401007387 */ /* 0x000fe80000100a00 */
[----:B------:R0:W-:Y:S04]  /*ce80*/  STL.64 [R1+0x418], R6 ;  /* 0x0004180601007387 */ /* 0x0001e80000100a00 */
[----:B0-----:R-:W3:Y:S04]  /*ce90*/  LDL.LU.64 R6, [R1+0xd90] ;  /* 0x000d900001067983 */ /* 0x001ee80000300a00 */
[----:B------:R-:W3:Y:S04]  /*cea0*/  LDL.LU.64 R4, [R1+0xd88] ;  /* 0x000d880001047983 */ /* 0x000ee80000300a00 */
[----:B------:R-:W2:Y:S04]  /*ceb0*/  LDL.LU.64 R14, [R1+0xd80] ;  /* 0x000d8000010e7983 */ /* 0x000ea80000300a00 */
[----:B------:R-:W3:Y:S02]  /*cec0*/  LDL.LU.64 R12, [R1+0xd78] ;  /* 0x000d7800010c7983 */ /* 0x000ee40000300a00 */
[----:B---3--:R-:W-:Y:S11]  /*ced0*/  HMMA.16816.F32.BF16 R4, R16, R12, R4 ;  /* 0x0000000c1004723c */ /* 0x008ff60000041804 */
[----:B------:R-:W-:Y:S11]  /*cee0*/  @!UPT UIADD3 URZ, URZ, URZ, URZ ;  /* 0x0000003f3f3ff290 */ /* 0x000ff6000fffe03f */
[----:B------:R-:W-:Y:S01]  /*cef0*/  @!UPT UIADD3 URZ, URZ, URZ, URZ ;  /* 0x0000003f3f3ff290 */ /* 0x000fe2000fffe03f */
[----:B------:R-:W-:Y:S04]  /*cf00*/  STL.64 [R1+0x400], R4 ;  /* 0x0004000401007387 */ /* 0x000fe80000100a00 */
[----:B------:R0:W-:Y:S04]  /*cf10*/  STL.64 [R1+0x408], R6 ;  /* 0x0004080601007387 */ /* 0x0001e80000100a00 */
[----:B0-----:R-:W3:Y:S04]  /*cf20*/  LDL.LU.64 R6, [R1+0xd70] ;  /* 0x000d700001067983 */ /* 0x001ee80000300a00 */
[----:B------:R-:W3:Y:S04]  /*cf30*/  LDL.LU.64 R4, [R1+0xd68] ;  /* 0x000d680001047983 */ /* 0x000ee80000300a00 */
[----:B--2---:R-:W-:Y:S04]  /*cf40*/  STL.64 [R1+0xcf8], R14 ;  /* 0x000cf80e01007387 */ /* 0x004fe80000100a00 */
[----:B------:R0:W-:Y:S02]  /*cf50*/  STL.64 [R1+0xcf0], R12 ;  /* 0x000cf00c01007387 */ /* 0x0001e40000100a00 */
[----:B0-----:R-:W-:-:S02]  /*cf60*/  IMAD.MOV.U32 R12, RZ, RZ, R27 ;  /* 0x000000ffff0c7224 */ /* 0x001fc400078e001b */
[----:B------:R-:W-:-:S05]  /*cf70*/  IMAD.MOV.U32 R13, RZ, RZ, R26 ;  /* 0x000000ffff0d7224 */ /* 0x000fca00078e001a */
[----:B------:R0:W-:Y:S02]  /*cf80*/  STL.64 [R1+0xd10], R12 ;  /* 0x000d100c01007387 */ /* 0x0001e40000100a00 */
[----:B0-----:R-:W-:Y:S02]  /*cf90*/  IMAD.MOV.U32 R12, RZ, RZ, R10 ;  /* 0x000000ffff0c7224 */ /* 0x001fe400078e000a */
[----:B------:R-:W-:-:S05]  /*cfa0*/  IMAD.MOV.U32 R13, RZ, RZ, R3 ;  /* 0x000000ffff0d7224 */ /* 0x000fca00078e0003 */
[----:B------:R3:W-:Y:S02]  /*cfb0*/  STL.64 [R1+0xd28], R12 ;  /* 0x000d280c01007387 */ /* 0x0007e40000100a00 */
[C---:B---3--:R-:W-:Y:S02]  /*cfc0*/  HMMA.16816.F32.BF16 R12, R16.reuse, R4, R20 ;  /* 0x00000004100c723c */ /* 0x048fe40000041814 */
[----:B------:R-:W2:Y:S04]  /*cfd0*/  LDL.LU.64 R20, [R1+0x300] ;  /* 0x0003000001147983 */ /* 0x000ea80000300a00 */
[----:B------:R-:W2:Y:S11]  /*cfe0*/  LDL.LU.64 R22, [R1+0x308] ;  /* 0x0003080001167983 */ /* 0x000eb60000300a00 */
[----:B------:R-:W-:Y:S06]  /*cff0*/  @!UPT UIADD3 URZ, URZ, URZ, URZ ;  /* 0x0000003f3f3ff290 */ /* 0x000fec000fffe03f */
[----:B------:R0:W-:Y:S04]  /*d000*/  STL.64 [R1+0x3f0], R12 ;  /* 0x0003f00c01007387 */ /* 0x0001e80000100a00 */
[----:B------:R1:W-:Y:S04]  /*d010*/  STL.64 [R1+0x3f8], R14 ;  /* 0x0003f80e01007387 */ /* 0x0003e80000100a00 */
[----:B0-----:R-:W3:Y:S04]  /*d020*/  LDL.LU.64 R12, [R1+0x260] ;  /* 0x00026000010c7983 */ /* 0x001ee80000300a00 */
[----:B-1----:R-:W2:Y:S04]  /*d030*/  LDL.LU.64 R14, [R1+0x268] ;  /* 0x00026800010e7983 */ /* 0x002ea80000300a00 */
[----:B--2---:R-:W-:Y:S04]  /*d040*/  STL.64 [R1+0xd38], R14 ;  /* 0x000d380e01007387 */ /* 0x004fe80000100a00 */
[----:B---3--:R0:W-:Y:S04]  /*d050*/  STL.64 [R1+0xd30], R12 ;  /* 0x000d300c01007387 */ /* 0x0081e80000100a00 */
[----:B0-----:R-:W2:Y:S04]  /*d060*/  LDL.LU.64 R12, [R1+0x270] ;  /* 0x00027000010c7983 */ /* 0x001ea80000300a00 */
[----:B------:R-:W3:Y:S04]  /*d070*/  LDL.LU.64 R14, [R1+0x278] ;  /* 0x00027800010e7983 */ /* 0x000ee80000300a00 */
[----:B---3--:R-:W-:Y:S04]  /*d080*/  STL.64 [R1+0xd50], R14 ;  /* 0x000d500e01007387 */ /* 0x008fe80000100a00 */
[----:B--2---:R0:W-:Y:S04]  /*d090*/  STL.64 [R1+0xd48], R12 ;  /* 0x000d480c01007387 */ /* 0x0041e80000100a00 */
[----:B0-----:R-:W2:Y:S04]  /*d0a0*/  LDL.LU.64 R12, [R1+0x280] ;  /* 0x00028000010c7983 */ /* 0x001ea80000300a00 */
[----:B------:R-:W2:Y:S04]  /*d0b0*/  LDL.LU.64 R14, [R1+0x288] ;  /* 0x00028800010e7983 */ /* 0x000ea80000300a00 */
[----:B------:R-:W-:Y:S04]  /*d0c0*/  STL.64 [R1+0xd08], R6 ;  /* 0x000d080601007387 */ /* 0x000fe80000100a00 */
[----:B------:R0:W-:Y:S04]  /*d0d0*/  STL.64 [R1+0xd00], R4 ;  /* 0x000d000401007387 */ /* 0x0001e80000100a00 */
[----:B0-----:R-:W3:Y:S04]  /*d0e0*/  LDL.LU.64 R4, [R1+0x240] ;  /* 0x0002400001047983 */ /* 0x001ee80000300a00 */
[----:B------:R-:W2:Y:S01]  /*d0f0*/  LDL.LU.64 R6, [R1+0x248] ;  /* 0x0002480001067983 */ /* 0x000ea20000300a00 */
[----:B------:R-:W-:Y:S03]  /*d100*/  HMMA.16816.F32.BF16 R16, R16, R8, R20 ;  /* 0x000000081010723c */ /* 0x000fe60000041814 */
[----:B--2---:R-:W-:Y:S04]  /*d110*/  STL.64 [R1+0xd20], R6 ;  /* 0x000d200601007387 */ /* 0x004fe80000100a00 */
[----:B---3--:R0:W-:Y:S04]  /*d120*/  STL.64 [R1+0xd18], R4 ;  /* 0x000d180401007387 */ /* 0x0081e80000100a00 */
[----:B0-----:R-:W2:Y:S04]  /*d130*/  LDL.LU.64 R4, [R1+0x250] ;  /* 0x0002500001047983 */ /* 0x001ea80000300a00 */
[----:B------:R-:W2:Y:S04]  /*d140*/  LDL.LU.64 R6, [R1+0x258] ;  /* 0x0002580001067983 */ /* 0x000ea80000300a00 */
[----:B------:R-:W3:Y:S04]  /*d150*/  LDL.LU.64 R22, [R1+0xd60] ;  /* 0x000d600001167983 */ /* 0x000ee80000300a00 */
[----:B------:R-:W3:Y:S04]  /*d160*/  LDL.LU.64 R20, [R1+0xd58] ;  /* 0x000d580001147983 */ /* 0x000ee80000300a00 */
[----:B------:R-:W-:Y:S04]  /*d170*/  STL.64 [R1+0x300], R16 ;  /* 0x0003001001007387 */ /* 0x000fe80000100a00 */
[----:B------:R-:W-:Y:S01]  /*d180*/  STL.64 [R1+0x308], R18 ;  /* 0x0003081201007387 */ /* 0x000fe20000100a00 */
[C---:B---3--:R-:W-:Y:S03]  /*d190*/  HMMA.16816.F32.BF16 R24, R20.reuse, R24, R12 ;  /* 0x000000181418723c */ /* 0x048fe6000004180c */
[----:B------:R-:W3:Y:S04]  /*d1a0*/  LDL.LU.64 R14, [R1+0xd50] ;  /* 0x000d5000010e7983 */ /* 0x000ee80000300a00 */
[----:B------:R-:W3:Y:S11]  /*d1b0*/  LDL.LU.64 R12, [R1+0xd48] ;  /* 0x000d4800010c7983 */ /* 0x000ef60000300a00 */
[----:B------:R-:W-:Y:S05]  /*d1c0*/  @!UPT UIADD3 URZ, URZ, URZ, URZ ;  /* 0x0000003f3f3ff290 */ /* 0x000fea000fffe03f */
[----:B------:R0:W-:Y:S04]  /*d1d0*/  STL.64 [R1+0x280], R24 ;  /* 0x0002801801007387 */ /* 0x0001e80000100a00 */
[----:B------:R-:W-:Y:S04]  /*d1e0*/  STL.64 [R1+0x288], R26 ;  /* 0x0002881a01007387 */ /* 0x000fe80000100a00 */
[----:B0-----:R-:W3:Y:S02]  /*d1f0*/  LDL.LU.64 R24, [R1+0xd40] ;  /* 0x000d400001187983 */ /* 0x001ee40000300a00 */
[----:B---3--:R-:W-:Y:S11]  /*d200*/  HMMA.16816.F32.BF16 R12, R20, R24, R12 ;  /* 0x00000018140c723c */ /* 0x008ff6000004180c */
[----:B------:R-:W-:Y:S11]  /*d210*/  @!UPT UIADD3 URZ, URZ, URZ, URZ ;  /* 0x0000003f3f3ff290 */ /* 0x000ff6000fffe03f */
[----:B------:R-:W-:Y:S01]  /*d220*/  @!UPT UIADD3 URZ, URZ, URZ, URZ ;  /* 0x0000003f3f3ff290 */ /* 0x000fe2000fffe03f */
[----:B------:R-:W-:Y:S04]  /*d230*/  STL.64 [R1+0x270], R12 ;  /* 0x0002700c01007387 */ /* 0x000fe80000100a00 */
[----:B------:R0:W-:Y:S04]  /*d240*/  STL.64 [R1+0x278], R14 ;  /* 0x0002780e01007387 */ /* 0x0001e80000100a00 */
[----:B0-----:R-:W3:Y:S04]  /*d250*/  LDL.LU.64 R14, [R1+0xd38] ;  /* 0x000d3800010e7983 */ /* 0x001ee80000300a00 */
[----:B------:R-:W3:Y:S01]  /*d260*/  LDL.LU.64 R12, [R1+0xd30] ;  /* 0x000d3000010c7983 */ /* 0x000ee20000300a00 */
[----:B------:R-:W-:-:S02]  /*d270*/  IMAD.MOV.U32 R16, RZ, RZ, R2 ;  /* 0x000000ffff107224 */ /* 0x000fc400078e0002 */
[----:B------:R-:W-:Y:S01]  /*d280*/  IMAD.MOV.U32 R17, RZ, RZ, R0 ;  /* 0x000000ffff117224 */ /* 0x000fe200078e0000 */
[----:B------:R0:W-:Y:S04]  /*d290*/  STL.64 [R1+0xce0], R24 ;  /* 0x000ce01801007387 */ /* 0x0001e80000100a00 */
[----:B0-----:R-:W2:Y:S04]  /*d2a0*/  LDL.LU.64 R24, [R1+0x230] ;  /* 0x0002300001187983 */ /* 0x001ea80000300a00 */
[----:B------:R-:W2:Y:S01]  /*d2b0*/  LDL.LU.64 R26, [R1+0x238] ;  /* 0x00023800011a7983 */ /* 0x000ea20000300a00 */
[C---:B---3--:R-:W-:Y:S03]  /*d2c0*/  HMMA.16816.F32.BF16 R16, R20.reuse, R16, R12 ;  /* 0x000000101410723c */ /* 0x048fe6000004180c */
[----:B------:R-:W2:Y:S11]  /*d2d0*/  LDL.LU.64 R12, [R1+0xd28] ;  /* 0x000d2800010c7983 */ /* 0x000eb60000300a00 */
[----:B------:R-:W-:Y:S09]  /*d2e0*/  @!UPT UIADD3 URZ, URZ, URZ, URZ ;  /* 0x0000003f3f3ff290 */ /* 0x000ff2000fffe03f */
[----:B------:R0:W-:Y:S04]  /*d2f0*/  STL.64 [R1+0x260], R16 ;  /* 0x0002601001007387 */ /* 0x0001e80000100a00 */
[----:B------:R1:W-:Y:S04]  /*d300*/  STL.64 [R1+0x268], R18 ;  /* 0x0002681201007387 */ /* 0x0003e80000100a00 */
[----:B0-----:R-:W3:Y:S04]  /*d310*/  LDL.LU.64 R16, [R1+0x100] ;  /* 0x0001000001107983 */ /* 0x001ee80000300a00 */
[----:B-1----:R-:W3:Y:S01]  /*d320*/  LDL.LU.64 R18, [R1+0x108] ;  /* 0x0001080001127983 */ /* 0x002ee20000300a00 */
[C---:B--2---:R-:W-:Y:S03]  /*d330*/  HMMA.16816.F32.BF16 R12, R20.reuse, R12, R4 ;  /* 0x0000000c140c723c */ /* 0x044fe60000041804 */
[----:B------:R-:W2:Y:S04]  /*d340*/  LDL.LU.64 R6, [R1+0xd20] ;  /* 0x000d200001067983 */ /* 0x000ea80000300a00 */
[----:B------:R-:W2:Y:S11]  /*d350*/  LDL.LU.64 R4, [R1+0xd18] ;  /* 0x000d180001047983 */ /* 0x000eb60000300a00 */
[----:B------:R-:W-:Y:S05]  /*d360*/  @!UPT UIADD3 URZ, URZ, URZ, URZ ;  /* 0x0000003f3f3ff290 */ /* 0x000fea000fffe03f */
[----:B------:R0:W-:Y:S04]  /*d370*/  STL.64 [R1+0x250], R12 ;  /* 0x0002500c01007387 */ /* 0x0001e80000100a00 */
[----:B------:R2:W-:Y:S04]  /*d380*/  STL.64 [R1+0x258], R14 ;  /* 0x0002580e01007387 */ /* 0x0005e80000100a00 */
[----:B0-----:R-:W2:Y:S02]  /*d390*/  LDL.LU.64 R12, [R1+0xd10] ;  /* 0x000d1000010c7983 */ /* 0x001ea40000300a00 */
[C---:B--2---:R-:W-:Y:S02]  /*d3a0*/  HMMA.16816.F32.BF16 R12, R20.reuse, R12, R4 ;  /* 0x0000000c140c723c */ /* 0x044fe40000041804 */
[----:B------:R-:W2:Y:S04]  /*d3b0*/  LDL.LU.64 R6, [R1+0xd08] ;  /* 0x000d080001067983 */ /* 0x000ea80000300a00 */
[----:B------:R-:W2:Y:S11]  /*d3c0*/  LDL.LU.64 R4, [R1+0xd00] ;  /* 0x000d000001047983 */ /* 0x000eb60000300a00 */
[----:B------:R-:W-:Y:S06]  /*d3d0*/  @!UPT UIADD3 URZ, URZ, URZ, URZ ;  /* 0x0000003f3f3ff290 */ /* 0x000fec000fffe03f */
        /* <DEDUP_REMOVED lines=120> */
[----:B------:R-:W2:Y:S04]  /*db60*/  LDL.LU.64 R14, [R1+0x3e8] ;  /* 0x0003e800010e7983 */ /* 0x000ea80000300a00 */
[----:B------:R-:W-:Y:S04]  /*db70*/  STL.64 [R1+0xc10], R6 ;  /* 0x000c100601007387 */ /* 0x000fe80000100a00 */
[----:B------:R0:W-:Y:S04]  /*db80*/  STL.64 [R1+0xc08], R4 ;  /* 0x000c080401007387 */ /* 0x0001e80000100a00 */
[----:B0-----:R-:W3:Y:S04]  /*db90*/  LDL.LU.64 R4, [R1+0x390] ;  /* 0x0003900001047983 */ /* 0x001ee80000300a00 */
[----:B------:R-:W2:Y:S04]  /*dba0*/  LDL.LU.64 R6, [R1+0x398] ;  /* 0x0003980001067983 */ /* 0x000ea80000300a00 */
[----:B--2---:R-:W-:Y:S04]  /*dbb0*/  STL.64 [R1+0xc30], R6 ;  /* 0x000c300601007387 */ /* 0x004fe80000100a00 */
[----:B---3--:R0:W-:Y:S04]  /*dbc0*/  STL.64 [R1+0xc28], R4 ;  /* 0x000c280401007387 */ /* 0x0081e80000100a00 */
[----:B0-----:R-:W2:Y:S04]  /*dbd0*/  LDL.LU.64 R4, [R1+0x3a0] ;  /* 0x0003a00001047983 */ /* 0x001ea80000300a00 */
[----:B------:R-:W3:Y:S01]  /*dbe0*/  LDL.LU.64 R6, [R1+0x3a8] ;  /* 0x0003a80001067983 */ /* 0x000ee20000300a00 */
[----:B------:R-:W-:Y:S03]  /*dbf0*/  HMMA.16816.F32.BF16 R16, R16, R8, R20 ;  /* 0x000000081010723c */ /* 0x000fe60000041814 */
[----:B---3--:R-:W-:Y:S04]  /*dc00*/  STL.64 [R1+0xc48], R6 ;  /* 0x000c480601007387 */ /* 0x008fe80000100a00 */
[----:B--2---:R0:W-:Y:S04]  /*dc10*/  STL.64 [R1+0xc40], R4 ;  /* 0x000c400401007387 */ /* 0x0041e80000100a00 */
[----:B0-----:R-:W2:Y:S04]  /*dc20*/  LDL.LU.64 R4, [R1+0x3b0] ;  /* 0x0003b00001047983 */ /* 0x001ea80000300a00 */
[----:B------:R-:W2:Y:S04]  /*dc30*/  LDL.LU.64 R6, [R1+0x3b8] ;  /* 0x0003b80001067983 */ /* 0x000ea80000300a00 */
[----:B------:R-:W3:Y:S04]  /*dc40*/  LDL.LU.64 R22, [R1+0xc78] ;  /* 0x000c780001167983 */ /* 0x000ee80000300a00 */
[----:B------:R-:W3:Y:S04]  /*dc50*/  LDL.LU.64 R20, [R1+0xc70] ;  /* 0x000c700001147983 */ /* 0x000ee80000300a00 */
[----:B------:R0:W-:Y:S04]  /*dc60*/  STL.64 [R1+0x70], R16 ;  /* 0x0000701001007387 */ /* 0x0001e80000100a00 */
[----:B------:R1:W-:Y:S04]  /*dc70*/  STL.64 [R1+0x78], R18 ;  /* 0x0000781201007387 */ /* 0x0003e80000100a00 */
[----:B0-----:R-:W2:Y:S04]  /*dc80*/  LDL.LU.64 R16, [R1+0x3d0] ;  /* 0x0003d00001107983 */ /* 0x001ea80000300a00 */
[----:B-1----:R-:W2:Y:S01]  /*dc90*/  LDL.LU.64 R18, [R1+0x3d8] ;  /* 0x0003d80001127983 */ /* 0x002ea20000300a00 */
[C---:B---3--:R-:W-:Y:S03]  /*dca0*/  HMMA.16816.F32.BF16 R24, R20.reuse, R24, R12 ;  /* 0x000000181418723c */ /* 0x048fe6000004180c */
[----:B------:R-:W3:Y:S04]  /*dcb0*/  LDL.LU.64 R14, [R1+0xc68] ;  /* 0x000c6800010e7983 */ /* 0x000ee80000300a00 */
[----:B------:R-:W3:Y:S11]  /*dcc0*/  LDL.LU.64 R12, [R1+0xc60] ;  /* 0x000c6000010c7983 */ /* 0x000ef60000300a00 */
[----:B------:R-:W-:Y:S05]  /*dcd0*/  @!UPT UIADD3 URZ, URZ, URZ, URZ ;  /* 0x0000003f3f3ff290 */ /* 0x000fea000fffe03f */
[----:B------:R0:W-:Y:S04]  /*dce0*/  STL.64 [R1+0x3e0], R24 ;  /* 0x0003e01801007387 */ /* 0x0001e80000100a00 */
[----:B------:R-:W-:Y:S04]  /*dcf0*/  STL.64 [R1+0x3e8], R26 ;  /* 0x0003e81a01007387 */ /* 0x000fe80000100a00 */
[----:B0-----:R-:W2:Y:S02]  /*dd00*/  LDL.LU.64 R24, [R1+0xc58] ;  /* 0x000c580001187983 */ /* 0x001ea40000300a00 */
[----:B--2---:R-:W-:Y:S11]  /*dd10*/  HMMA.16816.F32.BF16 R16, R20, R24, R16 ;  /* 0x000000181410723c */ /* 0x004ff60000041810 */
[----:B------:R-:W-:Y:S11]  /*dd20*/  @!UPT UIADD3 URZ, URZ, URZ, URZ ;  /* 0x0000003f3f3ff290 */ /* 0x000ff6000fffe03f */
[----:B------:R-:W-:Y:S01]  /*dd30*/  @!UPT UIADD3 URZ, URZ, URZ, URZ ;  /* 0x0000003f3f3ff290 */ /* 0x000fe2000fffe03f */
[----:B------:R0:W-:Y:S04]  /*dd40*/  STL.64 [R1+0x3d0], R16 ;  /* 0x0003d01001007387 */ /* 0x0001e80000100a00 */
[----:B------:R1:W-:Y:S04]  /*dd50*/  STL.64 [R1+0x3d8], R18 ;  /* 0x0003d81201007387 */ /* 0x0003e80000100a00 */
[----:B0-----:R-:W2:Y:S04]  /*dd60*/  LDL.LU.64 R16, [R1+0x210] ;  /* 0x0002100001107983 */ /* 0x001ea80000300a00 */
[----:B-1----:R-:W2:Y:S04]  /*dd70*/  LDL.LU.64 R18, [R1+0x218] ;  /* 0x0002180001127983 */ /* 0x002ea80000300a00 */
[----:B------:R0:W-:Y:S02]  /*dd80*/  STL.64 [R1+0xbf0], R24 ;  /* 0x000bf01801007387 */ /* 0x0001e40000100a00 */
[----:B0-----:R-:W-:-:S02]  /*dd90*/  IMAD.MOV.U32 R24, RZ, RZ, R2 ;  /* 0x000000ffff187224 */ /* 0x001fc400078e0002 */
[----:B------:R-:W-:-:S07]  /*dda0*/  IMAD.MOV.U32 R25, RZ, RZ, R0 ;  /* 0x000000ffff197224 */ /* 0x000fce00078e0000 */
[C---:B---3--:R-:W-:Y:S01]  /*ddb0*/  HMMA.16816.F32.BF16 R24, R20.reuse, R24, R12 ;  /* 0x000000181418723c */ /* 0x048fe2000004180c */
[----:B------:R-:W3:Y:S11]  /*ddc0*/  LDL.LU.64 R12, [R1+0xc50] ;  /* 0x000c5000010c7983 */ /* 0x000ef60000300a00 */
[----:B------:R-:W-:Y:S11]  /*ddd0*/  @!UPT UIADD3 URZ, URZ, URZ, URZ ;  /* 0x0000003f3f3ff290 */ /* 0x000ff6000fffe03f */
[----:B------:R0:W-:Y:S04]  /*dde0*/  STL.64 [R1+0x3c0], R24 ;  /* 0x0003c01801007387 */ /* 0x0001e80000100a00 */
[----:B------:R-:W-:Y:S04]  /*ddf0*/  STL.64 [R1+0x3c8], R26 ;  /* 0x0003c81a01007387 */ /* 0x000fe80000100a00 */
[----:B0-----:R-:W2:Y:S01]  /*de00*/  LDL.LU.64 R24, [R1+0x40] ;  /* 0x0000400001187983 */ /* 0x001ea20000300a00 */
[C---:B---3--:R-:W-:Y:S03]  /*de10*/  HMMA.16816.F32.BF16 R12, R20.reuse, R12, R4 ;  /* 0x0000000c140c723c */ /* 0x048fe60000041804 */
[----:B------:R-:W3:Y:S04]  /*de20*/  LDL.LU.64 R6, [R1+0xc48] ;  /* 0x000c480001067983 */ /* 0x000ee80000300a00 */
[----:B------:R-:W3:Y:S11]  /*de30*/  LDL.LU.64 R4, [R1+0xc40] ;  /* 0x000c400001047983 */ /* 0x000ef60000300a00 */
[----:B------:R-:W-:Y:S05]  /*de40*/  @!UPT UIADD3 URZ, URZ, URZ, URZ ;  /* 0x0000003f3f3ff290 */ /* 0x000fea000fffe03f */
[----:B------:R0:W-:Y:S04]  /*de50*/  STL.64 [R1+0x3b0], R12 ;  /* 0x0003b00c01007387 */ /* 0x0001e80000100a00 */
[----:B------:R3:W-:Y:S04]  /*de60*/  STL.64 [R1+0x3b8], R14 ;  /* 0x0003b80e01007387 */ /* 0x0007e80000100a00 */
[----:B0-----:R-:W3:Y:S02]  /*de70*/  LDL.LU.64 R12, [R1+0xc38] ;  /* 0x000c3800010c7983 */ /* 0x001ee40000300a00 */
[C---:B---3--:R-:W-:Y:S02]  /*de80*/  HMMA.16816.F32.BF16 R12, R20.reuse, R12, R4 ;  /* 0x0000000c140c723c */ /* 0x048fe40000041804 */
[----:B------:R-:W3:Y:S04]  /*de90*/  LDL.LU.64 R6, [R1+0xc30] ;  /* 0x000c300001067983 */ /* 0x000ee80000300a00 */
[----:B------:R-:W3:Y:S11]  /*dea0*/  LDL.LU.64 R4, [R1+0xc28] ;  /* 0x000c280001047983 */ /* 0x000ef60000300a00 */
[----:B------:R-:W-:Y:S06]  /*deb0*/  @!UPT UIADD3 URZ, URZ, URZ, URZ ;  /* 0x0000003f3f3ff290 */ /* 0x000fec000fffe03f */
[----:B------:R-:W-:Y:S04]  /*dec0*/  STL.64 [R1+0x3a0], R12 ;  /* 0x0003a00c01007387 */ /* 0x000fe80000100a00 */
[----:B------:R0:W-:Y:S04]  /*ded0*/  STL.64 [R1+0x3a8], R14 ;  /* 0x0003a80e01007387 */ /* 0x0001e80000100a00 */
[----:B0-----:R-:W2:Y:S04]  /*dee0*/  LDL.LU.64 R14, [R1+0xc20] ;  /* 0x000c2000010e7983 */ /* 0x001ea80000300a00 */
[----:B------:R-:W3:Y:S04]  /*def0*/  LDL.LU.64 R12, [R1+0xc18] ;  /* 0x000c1800010c7983 */ /* 0x000ee80000300a00 */
[----:B------:R-:W2:Y:S01]  /*df00*/  LDL R0, [R1+0x6b0] ;  /* 0x0006b00001007983 */ /* 0x000ea20000100800 */
[C---:B---3--:R-:W-:Y:S11]  /*df10*/  HMMA.16816.F32.BF16 R4, R20.reuse, R12, R4 ;  /* 0x0000000c1404723c */ /* 0x048ff60000041804 */
[----:B------:R-:W-:Y:S11]  /*df20*/  @!UPT UIADD3 URZ, URZ, URZ, URZ ;  /* 0x0000003f3f3ff290 */ /* 0x000ff6000fffe03f */
[----:B------:R-:W-:Y:S01]  /*df30*/  @!UPT UIADD3 URZ, URZ, URZ, URZ ;  /* 0x0000003f3f3ff290 */ /* 0x000fe2000fffe03f */
[----:B------:R-:W-:Y:S04]  /*df40*/  STL.64 [R1+0x390], R4 ;  /* 0x0003900401007387 */ /* 0x000fe80000100a00 */
[----:B------:R0:W-:Y:S04]  /*df50*/  STL.64 [R1+0x398], R6 ;  /* 0x0003980601007387 */ /* 0x0001e80000100a00 */
[----:B0-----:R-:W3:Y:S04]  /*df60*/  LDL.LU.64 R6, [R1+0xc10] ;  /* 0x000c100001067983 */ /* 0x001ee80000300a00 */
[----:B------:R-:W3:Y:S04]  /*df70*/  LDL.LU.64 R4, [R1+0xc08] ;  /* 0x000c080001047983 */ /* 0x000ee80000300a00 */
[----:B--2---:R-:W-:Y:S04]  /*df80*/  STL.64 [R1+0xbb8], R14 ;  /* 0x000bb80e01007387 */ /* 0x004fe80000100a00 */
[----:B------:R0:W-:Y:S04]  /*df90*/  STL.64 [R1+0xbb0], R12 ;  /* 0x000bb00c01007387 */ /* 0x0001e80000100a00 */
[----:B0-----:R-:W2:Y:S04]  /*dfa0*/  LDL.LU.64 R12, [R1] ;  /* 0x00000000010c7983 */ /* 0x001ea80000300a00 */
[----:B--2---:R0:W-:Y:S04]  /*dfb0*/  STL.64 [R1+0xbd0], R12 ;  /* 0x000bd00c01007387 */ /* 0x0041e80000100a00 */
[----:B0-----:R-:W2:Y:S04]  /*dfc0*/  LDL.LU.64 R12, [R1+0x10] ;  /* 0x00001000010c7983 */ /* 0x001ea80000300a00 */
[----:B--2---:R0:W-:Y:S04]  /*dfd0*/  STL.64 [R1+0xbe8], R12 ;  /* 0x000be80c01007387 */ /* 0x0041e80000100a00 */
[----:B0-----:R-:W2:Y:S04]  /*dfe0*/  LDL.LU.64 R12, [R1+0x380] ;  /* 0x00038000010c7983 */ /* 0x001ea80000300a00 */
[----:B------:R-:W2:Y:S04]  /*dff0*/  LDL.LU.64 R14, [R1+0x388] ;  /* 0x00038800010e7983 */ /* 0x000ea80000300a00 */
[----:B---3--:R-:W-:Y:S04]  /*e000*/  STL.64 [R1+0xba8], R6 ;  /* 0x000ba80601007387 */ /* 0x008fe80000100a00 */
[----:B------:R0:W-:Y:S01]  /*e010*/  STL.64 [R1+0xba0], R4 ;  /* 0x000ba00401007387 */ /* 0x0001e20000100a00 */
[C---:B--2---:R-:W-:Y:S08]  /*e020*/  HMMA.16816.F32.BF16 R12, R20.reuse, R4, R12 ;  /* 0x00000004140c723c */ /* 0x044ff0000004180c */
[----:B0-----:R-:W-:Y:S01]  /*e030*/  HMMA.16816.F32.BF16 R4, R20, R8, R16 ;  /* 0x000000081404723c */ /* 0x001fe20000041810 */
[----:B------:R-:W0:Y:S04]  /*e040*/  LDSM.16.MT88.4 R20, [R0+0x4000] ;  /* 0x004000000014783b */ /* 0x000e280000004200 */
[----:B------:R-:W1:Y:S10]  /*e050*/  LDSM.16.MT88.4 R16, [R0+0x4080] ;  /* 0x004080000010783b */ /* 0x000e740000004200 */
[----:B------:R-:W-:Y:S04]  /*e060*/  STL.64 [R1+0x380], R12 ;  /* 0x0003800c01007387 */ /* 0x000fe80000100a00 */
[----:B------:R-:W-:Y:S04]  /*e070*/  STL.64 [R1+0x388], R14 ;  /* 0x0003880e01007387 */ /* 0x000fe80000100a00 */
[----:B----4-:R-:W-:Y:S04]  /*e080*/  STL [R1+0xc00], R11 ;  /* 0x000c000b01007387 */ /* 0x010fe80000100800 */
[----:B------:R2:W-:Y:S04]  /*e090*/  STL.64 [R1+0xbf8], R8 ;  /* 0x000bf80801007387 */ /* 0x0005e80000100a00 */
[----:B------:R3:W-:Y:S04]  /*e0a0*/  STL.64 [R1+0x210], R4 ;  /* 0x0002100401007387 */ /* 0x0007e80000100a00 */
[----:B------:R4:W-:Y:S04]  /*e0b0*/  STL.64 [R1+0x218], R6 ;  /* 0x0002180601007387 */ /* 0x0009e80000100a00 */
[----:B--2---:R-:W0:Y:S04]  /*e0c0*/  LDL.LU.64 R8, [R1+0x2f0] ;  /* 0x0002f00001087983 */ /* 0x004e280000300a00 */
[----:B------:R-:W0:Y:S04]  /*e0d0*/  LDL.LU.64 R10, [R1+0x2f8] ;  /* 0x0002f800010a7983 */ /* 0x000e280000300a00 */
[----:B------:R-:W2:Y:S04]  /*e0e0*/  LDL.LU.64 R12, [R1+0x2e0] ;  /* 0x0002e000010c7983 */ /* 0x000ea80000300a00 */
[----:B------:R-:W2:Y:S04]  /*e0f0*/  LDL.LU.64 R14, [R1+0x2e8] ;  /* 0x0002e800010e7983 */ /* 0x000ea80000300a00 */
[----:B---3--:R-:W3:Y:S04]  /*e100*/  LDL.LU.64 R4, [R1+0x2a0] ;  /* 0x0002a00001047983 */ /* 0x008ee80000300a00 */
[----:B----4-:R-:W4:Y:S04]  /*e110*/  LDL.LU.64 R6, [R1+0x2a8] ;  /* 0x0002a80001067983 */ /* 0x010f280000300a00 */
[----:B----4-:R-:W-:Y:S04]  /*e120*/  STL.64 [R1+0xbc8], R6 ;  /* 0x000bc80601007387 */ /* 0x010fe80000100a00 */
[----:B---3--:R3:W-:Y:S04]  /*e130*/  STL.64 [R1+0xbc0], R4 ;  /* 0x000bc00401007387 */ /* 0x0087e80000100a00 */
[----:B---3--:R-:W3:Y:S04]  /*e140*/  LDL.LU.64 R4, [R1+0x2b0] ;  /* 0x0002b00001047983 */ /* 0x008ee80000300a00 */
[----:B------:R-:W4:Y:S01]  /*e150*/  LDL.LU.64 R6, [R1+0x2b8] ;  /* 0x0002b80001067983 */ /* 0x000f220000300a00 */
[----:B0-----:R-:W-:Y:S01]  /*e160*/  HMMA.16816.F32.BF16 R8, R20, R24, R8 ;  /* 0x000000181408723c */ /* 0x001fe20000041808 */
[----:B------:R-:W-:-:S02]  /*e170*/  IMAD.MOV.U32 R2, RZ, RZ, R25 ;  /* 0x000000ffff027224 */ /* 0x000fc400078e0019 */
[----:B----4-:R-:W-:Y:S04]  /*e180*/  STL.64 [R1+0xbe0], R6 ;  /* 0x000be00601007387 */ /* 0x010fe80000100a00 */
[----:B---3--:R0:W-:Y:S04]  /*e190*/  STL.64 [R1+0xbd8], R4 ;  /* 0x000bd80401007387 */ /* 0x0081e80000100a00 */
[----:B0-----:R-:W3:Y:S04]  /*e1a0*/  LDL.LU.64 R4, [R1+0x2c0] ;  /* 0x0002c00001047983 */ /* 0x001ee80000300a00 */
[----:B------:R-:W3:Y:S04]  /*e1b0*/  LDL.LU.64 R6, [R1+0x2c8] ;  /* 0x0002c80001067983 */ /* 0x000ee80000300a00 */
[----:B-1----:R-:W-:Y:S04]  /*e1c0*/  STL.64 [R1+0xb88], R18 ;  /* 0x000b881201007387 */ /* 0x002fe80000100a00 */
[----:B------:R0:W-:Y:S04]  /*e1d0*/  STL.64 [R1+0xb80], R16 ;  /* 0x000b801001007387 */ /* 0x0001e80000100a00 */
[----:B0-----:R-:W4:Y:S04]  /*e1e0*/  LDL.LU.64 R16, [R1+0x20] ;  /* 0x0000200001107983 */ /* 0x001f280000300a00 */
[----:B------:R-:W-:Y:S04]  /*e1f0*/  STL.64 [R1+0x2f0], R8 ;  /* 0x0002f00801007387 */ /* 0x000fe80000100a00 */
[----:B------:R0:W-:Y:S04]  /*e200*/  STL.64 [R1+0x2f8], R10 ;  /* 0x0002f80a01007387 */ /* 0x0001e80000100a00 */
[----:B0-----:R-:W2:Y:S01]  /*e210*/  LDL.LU R11, [R1+0xc00] ;  /* 0x000c0000010b7983 */ /* 0x001ea20000300800 */
[----:B------:R-:W-:-:S03]  /*e220*/  IMAD.MOV.U32 R10, RZ, RZ, R24 ;  /* 0x000000ffff0a7224 */ /* 0x000fc600078e0018 */
[----:B------:R-:W2:Y:S04]  /*e230*/  LDL.LU.64 R8, [R1+0xbf8] ;  /* 0x000bf80001087983 */ /* 0x000ea80000300a00 */
[----:B------:R-:W2:Y:S02]  /*e240*/  LDL.LU.64 R24, [R1+0xbf0] ;  /* 0x000bf00001187983 */ /* 0x000ea40000300a00 */
[C---:B--2---:R-:W-:Y:S11]  /*e250*/  HMMA.16816.F32.BF16 R12, R20.reuse, R24, R12 ;  /* 0x00000018140c723c */ /* 0x044ff6000004180c */
[----:B------:R-:W-:Y:S11]  /*e260*/  @!UPT UIADD3 URZ, URZ, URZ, URZ ;  /* 0x0000003f3f3ff290 */ /* 0x000ff6000fffe03f */
[----:B------:R-:W-:Y:S01]  /*e270*/  @!UPT UIADD3 URZ, URZ, URZ, URZ ;  /* 0x0000003f3f3ff290 */ /* 0x000fe2000fffe03f */
[----:B------:R0:W-:Y:S04]  /*e280*/  STL.64 [R1+0x2e0], R12 ;  /* 0x0002e00c01007387 */ /* 0x0001e80000100a00 */
[----:B------:R-:W-:Y:S04]  /*e290*/  STL.64 [R1+0x2e8], R14 ;  /* 0x0002e80e01007387 */ /* 0x000fe80000100a00 */
[----:B0-----:R-:W3:Y:S04]  /*e2a0*/  LDL.LU.64 R12, [R1+0xbe8] ;  /* 0x000be800010c7983 */ /* 0x001ee80000300a00 */
[----:B------:R0:W-:Y:S04]  /*e2b0*/  STL.64 [R1+0xb70], R24 ;  /* 0x000b701801007387 */ /* 0x0001e80000100a00 */
[----:B0-----:R-:W2:Y:S04]  /*e2c0*/  LDL.LU.64 R24, [R1+0x2d0] ;  /* 0x0002d00001187983 */ /* 0x001ea80000300a00 */
[----:B------:R-:W2:Y:S01]  /*e2d0*/  LDL.LU.64 R26, [R1+0x2d8] ;  /* 0x0002d800011a7983 */ /* 0x000ea20000300a00 */
[----:B----4-:R-:W-:Y:S01]  /*e2e0*/  IMAD.MOV.U32 R3, RZ, RZ, R17 ;  /* 0x000000ffff037224 */ /* 0x010fe200078e0011 */
[C---:B---3--:R-:W-:Y:S08]  /*e2f0*/  HMMA.16816.F32.BF16 R4, R20.reuse, R12, R4 ;  /* 0x0000000c1404723c */ /* 0x048ff00000041804 */
[----:B--2---:R-:W-:Y:S01]  /*e300*/  HMMA.16816.F32.BF16 R24, R20, R16, R24 ;  /* 0x000000101418723c */ /* 0x004fe20000041818 */
[----:B------:R-:W-:Y:S11]  /*e310*/  IMAD.MOV.U32 R28, RZ, RZ, R12 ;  /* 0x000000ffff1c7224 */ /* 0x000ff600078e000c */
[----:B------:R-:W-:Y:S11]  /*e320*/  @!UPT UIADD3 URZ, URZ, URZ, URZ ;  /* 0x0000003f3f3ff290 */ /* 0x000ff6000fffe03f */
[----:B------:R-:W-:Y:S04]  /*e330*/  STL.64 [R1+0x2d0], R24 ;  /* 0x0002d01801007387 */ /* 0x000fe80000100a00 */
[----:B------:R0:W-:Y:S02]  /*e340*/  STL.64 [R1+0x2d8], R26 ;  /* 0x0002d81a01007387 */ /* 0x0001e40000100a00 */
[----:B0-----:R-:W-:Y:S02]  /*e350*/  IMAD.MOV.U32 R26, RZ, RZ, R16 ;  /* 0x000000ffff1a7224 */ /* 0x001fe400078e0010 */
[----:B------:R-:W2:Y:S04]  /*e360*/  LDL.LU.64 R16, [R1+0x290] ;  /* 0x0002900001107983 */ /* 0x000ea80000300a00 */
[----:B------:R-:W2:Y:S01]  /*e370*/  LDL.LU.64 R18, [R1+0x298] ;  /* 0x0002980001127983 */ /* 0x000ea20000300a00 */
[----:B------:R-:W-:-:S03]  /*e380*/  IMAD.MOV.U32 R27, RZ, RZ, R13 ;  /* 0x000000ffff1b7224 */ /* 0x000fc600078e000d */
[----:B------:R-:W-:Y:S04]  /*e390*/  STL.64 [R1+0x2c0], R4 ;  /* 0x0002c00401007387 */ /* 0x000fe80000100a00 */
[----:B------:R0:W-:Y:S04]  /*e3a0*/  STL.64 [R1+0x2c8], R6 ;  /* 0x0002c80601007387 */ /* 0x0001e80000100a00 */
[----:B0-----:R-:W3:Y:S04]  /*e3b0*/  LDL.LU.64 R6, [R1+0xbe0] ;  /* 0x000be00001067983 */ /* 0x001ee80000300a00 */
[----:B------:R-:W3:Y:S04]  /*e3c0*/  LDL.LU.64 R4, [R1+0xbd8] ;  /* 0x000bd80001047983 */ /* 0x000ee80000300a00 */
[----:B------:R-:W3:Y:S02]  /*e3d0*/  LDL.LU.64 R12, [R1+0xbd0] ;  /* 0x000bd000010c7983 */ /* 0x000ee40000300a00 */
[----:B---3--:R-:W-:Y:S01]  /*e3e0*/  HMMA.16816.F32.BF16 R4, R20, R12, R4 ;  /* 0x0000000c1404723c */ /* 0x008fe20000041804 */
[----:B------:R-:W-:-:S02]  /*e3f0*/  IMAD.MOV.U32 R0, RZ, RZ, R12 ;  /* 0x000000ffff007224 */ /* 0x000fc400078e000c */
[----:B------:R-:W-:Y:S11]  /*e400*/  IMAD.MOV.U32 R29, RZ, RZ, R13 ;  /* 0x000000ffff1d7224 */ /* 0x000ff600078e000d */
[----:B------:R-:W-:Y:S09]  /*e410*/  @!UPT UIADD3 URZ, URZ, URZ, URZ ;  /* 0x0000003f3f3ff290 */ /* 0x000ff2000fffe03f */
[----:B------:R-:W-:Y:S04]  /*e420*/  STL.64 [R1+0x2b0], R4 ;  /* 0x0002b00401007387 */ /* 0x000fe80000100a00 */
[----:B------:R0:W-:Y:S04]  /*e430*/  STL.64 [R1+0x2b8], R6 ;  /* 0x0002b80601007387 */ /* 0x0001e80000100a00 */
[----:B0-----:R-:W3:Y:S04]  /*e440*/  LDL.LU.64 R6, [R1+0xbc8] ;  /* 0x000bc80001067983 */ /* 0x001ee80000300a00 */
[----:B------:R-:W3:Y:S04]  /*e450*/  LDL.LU.64 R4, [R1+0xbc0] ;  /* 0x000bc00001047983 */ /* 0x000ee80000300a00 */
[----:B------:R-:W4:Y:S04]  /*e460*/  LDL.LU.64 R14, [R1+0xbb8] ;  /* 0x000bb800010e7983 */ /* 0x000f280000300a00 */
[----:B------:R-:W3:Y:S02]  /*e470*/  LDL.LU.64 R12, [R1+0xbb0] ;  /* 0x000bb000010c7983 */ /* 0x000ee40000300a00 */
[----:B---3--:R-:W-:Y:S11]  /*e480*/  HMMA.16816.F32.BF16 R4, R20, R12, R4 ;  /* 0x0000000c1404723c */ /* 0x008ff60000041804 */
[----:B------:R-:W-:Y:S11]  /*e490*/  @!UPT UIADD3 URZ, URZ, URZ, URZ ;  /* 0x0000003f3f3ff290 */ /* 0x000ff6000fffe03f */
[----:B------:R-:W-:Y:S01]  /*e4a0*/  @!UPT UIADD3 URZ, URZ, URZ, URZ ;  /* 0x0000003f3f3ff290 */ /* 0x000fe2000fffe03f */
[----:B------:R-:W-:Y:S04]  /*e4b0*/  STL.64 [R1+0x2a0], R4 ;  /* 0x0002a00401007387 */ /* 0x000fe80000100a00 */
[----:B------:R0:W-:Y:S04]  /*e4c0*/  STL.64 [R1+0x2a8], R6 ;  /* 0x0002a80601007387 */ /* 0x0001e80000100a00 */
[----:B0-----:R-:W3:Y:S04]  /*e4d0*/  LDL.LU.64 R6, [R1+0xba8] ;  /* 0x000ba80001067983 */ /* 0x001ee80000300a00 */
[----:B------:R-:W2:Y:S01]  /*e4e0*/  LDL.LU.64 R4, [R1+0xba0] ;  /* 0x000ba00001047983 */ /* 0x000ea20000300a00 */
[----:B------:R-:W-:-:S02]  /*e4f0*/  IMAD.MOV.U32 R24, RZ, RZ, R10 ;  /* 0x000000ffff187224 */ /* 0x000fc400078e000a */
[----:B------:R-:W-:Y:S01]  /*e500*/  IMAD.MOV.U32 R25, RZ, RZ, R2 ;  /* 0x000000ffff197224 */ /* 0x000fe200078e0002 */
[----:B------:R-:W3:Y:S04]  /*e510*/  LDL.LU R10, [R1+0xb98] ;  /* 0x000b9800010a7983 */ /* 0x000ee80000300800 */
[----:B------:R-:W3:Y:S04]  /*e520*/  LDL.LU R2, [R1+0xb94] ;  /* 0x000b940001027983 */ /* 0x000ee80000300800 */
[----:B----4-:R-:W-:Y:S04]  /*e530*/  STL.64 [R1+0xb28], R14 ;  /* 0x000b280e01007387 */ /* 0x010fe80000100a00 */
[----:B------:R0:W-:Y:S02]  /*e540*/  STL.64 [R1+0xb20], R12 ;  /* 0x000b200c01007387 */ /* 0x0001e40000100a00 */
[----:B0-----:R-:W-:-:S02]  /*e550*/  IMAD.MOV.U32 R12, RZ, RZ, R0 ;  /* 0x000000ffff0c7224 */ /* 0x001fc400078e0000 */
[----:B------:R-:W-:Y:S01]  /*e560*/  IMAD.MOV.U32 R13, RZ, RZ, R29 ;  /* 0x000000ffff0d7224 */ /* 0x000fe200078e001d */
[----:B------:R-:W4:Y:S04]  /*e570*/  LDL.LU R0, [R1+0xb90] ;  /* 0x000b900001007983 */ /* 0x000f280000300800 */
[----:B------:R0:W-:Y:S02]  /*e580*/  STL.64 [R1+0xb40], R12 ;  /* 0x000b400c01007387 */ /* 0x0001e40000100a00 */
[----:B0-----:R-:W-:Y:S02]  /*e590*/  IMAD.MOV.U32 R12, RZ, RZ, R28 ;  /* 0x000000ffff0c7224 */ /* 0x001fe400078e001c */
[----:B------:R-:W-:-:S05]  /*e5a0*/  IMAD.MOV.U32 R13, RZ, RZ, R27 ;  /* 0x000000ffff0d7224 */ /* 0x000fca00078e001b */
[----:B------:R0:W-:Y:S02]  /*e5b0*/  STL.64 [R1+0xb58], R12 ;  /* 0x000b580c01007387 */ /* 0x0001e40000100a00 */
[----:B0-----:R-:W-:Y:S02]  /*e5c0*/  IMAD.MOV.U32 R12, RZ, RZ, R26 ;  /* 0x000000ffff0c7224 */ /* 0x001fe400078e001a */
[----:B------:R-:W-:-:S05]  /*e5d0*/  IMAD.MOV.U32 R13, RZ, RZ, R3 ;  /* 0x000000ffff0d7224 */ /* 0x000fca00078e0003 */
[----:B------:R2:W-:Y:S02]  /*e5e0*/  STL.64 [R1+0xb78], R12 ;  /* 0x000b780c01007387 */ /* 0x0005e40000100a00 */
[C---:B--2---:R-:W-:Y:S02]  /*e5f0*/  HMMA.16816.F32.BF16 R12, R20.reuse, R4, R16 ;  /* 0x00000004140c723c */ /* 0x044fe40000041810 */
[----:B------:R-:W2:Y:S04]  /*e600*/  LDL.LU.64 R16, [R1+0x180] ;  /* 0x0001800001107983 */ /* 0x000ea80000300a00 */
[----:B------:R-:W2:Y:S11]  /*e610*/  LDL.LU.64 R18, [R1+0x188] ;  /* 0x0001880001127983 */ /* 0x000eb60000300a00 */
[----:B------:R-:W-:Y:S06]  /*e620*/  @!UPT UIADD3 URZ, URZ, URZ, URZ ;  /* 0x0000003f3f3ff290 */ /* 0x000fec000fffe03f */
[----:B------:R0:W-:Y:S04]  /*e630*/  STL.64 [R1+0x290], R12 ;  /* 0x0002900c01007387 */ /* 0x0001e80000100a00 */
[----:B------:R1:W-:Y:S04]  /*e640*/  STL.64 [R1+0x298], R14 ;  /* 0x0002980e01007387 */ /* 0x0003e80000100a00 */
[----:B0-----:R-:W2:Y:S04]  /*e650*/  LDL.LU.64 R12, [R1+0xe0] ;  /* 0x0000e000010c7983 */ /* 0x001ea80000300a00 */
[----:B-1----:R-:W2:Y:S04]  /*e660*/  LDL.LU.64 R14, [R1+0xe8] ;  /* 0x0000e800010e7983 */ /* 0x002ea80000300a00 */
[----:B---3--:R-:W-:Y:S04]  /*e670*/  STL.64 [R1+0xb18], R6 ;  /* 0x000b180601007387 */ /* 0x008fe80000100a00 */
[----:B------:R0:W-:Y:S04]  /*e680*/  STL.64 [R1+0xb10], R4 ;  /* 0x000b100401007387 */ /* 0x0001e80000100a00 */
[----:B0-----:R-:W3:Y:S04]  /*e690*/  LDL.LU.64 R4, [R1+0x80] ;  /* 0x0000800001047983 */ /* 0x001ee80000300a00 */
[----:B------:R-:W2:Y:S04]  /*e6a0*/  LDL.LU.64 R6, [R1+0x88] ;  /* 0x0000880001067983 */ /* 0x000ea80000300a00 */
[----:B--2---:R-:W-:Y:S04]  /*e6b0*/  STL.64 [R1+0xb38], R6 ;  /* 0x000b380601007387 */ /* 0x004fe80000100a00 */
[----:B---3--:R0:W-:Y:S04]  /*e6c0*/  STL.64 [R1+0xb30], R4 ;  /* 0x000b300401007387 */ /* 0x0081e80000100a00 */
[----:B0-----:R-:W2:Y:S04]  /*e6d0*/  LDL.LU.64 R4, [R1+0x90] ;  /* 0x0000900001047983 */ /* 0x001ea80000300a00 */
[----:B------:R-:W3:Y:S04]  /*e6e0*/  LDL.LU.64 R6, [R1+0x98] ;  /* 0x0000980001067983 */ /* 0x000ee80000300a00 */
[----:B---3--:R-:W-:Y:S04]  /*e6f0*/  STL.64 [R1+0xb50], R6 ;  /* 0x000b500601007387 */ /* 0x008fe80000100a00 */
[----:B--2---:R0:W-:Y:S04]  /*e700*/  STL.64 [R1+0xb48], R4 ;  /* 0x000b480401007387 */ /* 0x0041e80000100a00 */
        /* <DEDUP_REMOVED lines=14> */
[----:B------:R-:W3:Y:S11]  /*e7f0*/  LDL.LU.64 R12, [R1+0xb78] ;  /* 0x000b7800010c7983 */ /* 0x000ef60000300a00 */
[----:B------:R-:W-:Y:S09]  /*e800*/  @!UPT UIADD3 URZ, URZ, URZ, URZ ;  /* 0x0000003f3f3ff290 */ /* 0x000ff2000fffe03f */
[----:B------:R0:W-:Y:S04]  /*e810*/  STL.64 [R1+0xe0], R24 ;  /* 0x0000e01801007387 */ /* 0x0001e80000100a00 */
[----:B------:R2:W-:Y:S04]  /*e820*/  STL.64 [R1+0xe8], R26 ;  /* 0x0000e81a01007387 */ /* 0x0005e80000100a00 */
[----:B0-----:R-:W2:Y:S02]  /*e830*/  LDL.LU.64 R24, [R1+0xb70] ;  /* 0x000b700001187983 */ /* 0x001ea40000300a00 */
[C---:B--2---:R-:W-:Y:S02]  /*e840*/  HMMA.16816.F32.BF16 R24, R16.reuse, R24, R20 ;  /* 0x000000181018723c */ /* 0x044fe40000041814 */
[----:B----4-:R-:W-:Y:S11]  /*e850*/  LDSM.16.MT88.4 R20, [R0+0x5000] ;  /* 0x005000000014783b */ /* 0x010ff60000004200 */
[----:B------:R-:W-:Y:S10]  /*e860*/  @!UPT UIADD3 URZ, URZ, URZ, URZ ;  /* 0x0000003f3f3ff290 */ /* 0x000ff4000fffe03f */
[----:B------:R-:W-:Y:S04]  /*e870*/  STL.64 [R1+0xd0], R24 ;  /* 0x0000d01801007387 */ /* 0x000fe80000100a00 */
[----:B------:R-:W-:Y:S04]  /*e880*/  STL.64 [R1+0xd8], R26 ;  /* 0x0000d81a01007387 */ /* 0x000fe80000100a00 */
[----:B------:R-:W0:Y:S01]  /*e890*/  LDSM.16.MT88.4 R24, [R0+0x5080] ;  /* 0x005080000018783b */ /* 0x000e220000004200 */
[C---:B---3--:R-:W-:Y:S03]  /*e8a0*/  HMMA.16816.F32.BF16 R12, R16.reuse, R12, R4 ;  /* 0x0000000c100c723c */ /* 0x048fe60000041804 */
[----:B0-----:R-:W-:Y:S04]  /*e8b0*/  STL.64 [R1+0xa88], R26 ;  /* 0x000a881a01007387 */ /* 0x001fe80000100a00 */
[----:B------:R0:W-:Y:S04]  /*e8c0*/  STL.64 [R1+0xa80], R24 ;  /* 0x000a801801007387 */ /* 0x0001e80000100a00 */
[----:B0-----:R-:W2:Y:S04]  /*e8d0*/  LDL.LU.64 R24, [R1+0xf0] ;  /* 0x0000f00001187983 */ /* 0x001ea80000300a00 */
[----:B------:R-:W2:Y:S04]  /*e8e0*/  LDL.LU.64 R26, [R1+0xf8] ;  /* 0x0000f800011a7983 */ /* 0x000ea80000300a00 */
[----:B------:R-:W3:Y:S04]  /*e8f0*/  LDL.LU.64 R6, [R1+0xb68] ;  /* 0x000b680001067983 */ /* 0x000ee80000300a00 */
[----:B------:R-:W3:Y:S04]  /*e900*/  LDL.LU.64 R4, [R1+0xb60] ;  /* 0x000b600001047983 */ /* 0x000ee80000300a00 */
[----:B------:R0:W-:Y:S04]  /*e910*/  STL.64 [R1+0xc0], R12 ;  /* 0x0000c00c01007387 */ /* 0x0001e80000100a00 */
[----:B------:R3:W-:Y:S04]  /*e920*/  STL.64 [R1+0xc8], R14 ;  /* 0x0000c80e01007387 */ /* 0x0007e80000100a00 */
[----:B0-----:R-:W3:Y:S02]  /*e930*/  LDL.LU.64 R12, [R1+0xb58] ;  /* 0x000b5800010c7983 */ /* 0x001ee40000300a00 */
[C---:B---3--:R-:W-:Y:S02]  /*e940*/  HMMA.16816.F32.BF16 R12, R16.reuse, R12, R4 ;  /* 0x0000000c100c723c */ /* 0x048fe40000041804 */
[----:B------:R-:W3:Y:S04]  /*e950*/  LDL.LU.64 R6, [R1+0xb50] ;  /* 0x000b500001067983 */ /* 0x000ee80000300a00 */
[----:B------:R-:W3:Y:S11]  /*e960*/  LDL.LU.64 R4, [R1+0xb48] ;  /* 0x000b480001047983 */ /* 0x000ef60000300a00 */
[----:B------:R-:W-:Y:S06]  /*e970*/  @!UPT UIADD3 URZ, URZ, URZ, URZ ;  /* 0x0000003f3f3ff290 */ /* 0x000fec000fffe03f */
        /* <DEDUP_REMOVED lines=9> */
[----:B0-----:R-:W4:Y:S04]  /*ea10*/  LDL.LU.64 R14, [R1+0xb28] ;  /* 0x000b2800010e7983 */ /* 0x001f280000300a00 */
[----:B------:R-:W3:Y:S02]  /*ea20*/  LDL.LU.64 R12, [R1+0xb20] ;  /* 0x000b2000010c7983 */ /* 0x000ee40000300a00 */
[C---:B---3--:R-:W-:Y:S11]  /*ea30*/  HMMA.16816.F32.BF16 R4, R16.reuse, R12, R4 ;  /* 0x0000000c1004723c */ /* 0x048ff60000041804 */
[----:B------:R-:W-:Y:S11]  /*ea40*/  @!UPT UIADD3 URZ, URZ, URZ, URZ ;  /* 0x0000003f3f3ff290 */ /* 0x000ff6000fffe03f */
[----:B------:R-:W-:Y:S01]  /*ea50*/  @!UPT UIADD3 URZ, URZ, URZ, URZ ;  /* 0x0000003f3f3ff290 */ /* 0x000fe2000fffe03f */
[----:B------:R-:W-:Y:S04]  /*ea60*/  STL.64 [R1+0x80], R4 ;  /* 0x0000800401007387 */ /* 0x000fe80000100a00 */
[----:B------:R0:W-:Y:S04]  /*ea70*/  STL.64 [R1+0x88], R6 ;  /* 0x0000880601007387 */ /* 0x0001e80000100a00 */
[----:B0-----:R-:W3:Y:S04]  /*ea80*/  LDL.LU.64 R6, [R1+0xb18] ;  /* 0x000b180001067983 */ /* 0x001ee80000300a00 */
[----:B------:R-:W2:Y:S04]  /*ea90*/  LDL.LU.64 R4, [R1+0xb10] ;  /* 0x000b100001047983 */ /* 0x000ea80000300a00 */
[----:B----4-:R0:W-:Y:S01]  /*eaa0*/  STL.64 [R1+0xaa8], R14 ;  /* 0x000aa80e01007387 */ /* 0x0101e20000100a00 */
[----:B------:R-:W-:Y:S01]  /*eab0*/  IMAD.MOV.U32 R13, RZ, RZ, R2 ;  /* 0x000000ffff0d7224 */ /* 0x000fe200078e0002 */
[----:B--2---:R-:W-:Y:S11]  /*eac0*/  HMMA.16816.F32.BF16 R24, R16, R4, R24 ;  /* 0x000000041018723c */ /* 0x004ff60000041818 */
[----:B------:R-:W-:Y:S11]  /*ead0*/  @!UPT UIADD3 URZ, URZ, URZ, URZ ;  /* 0x0000003f3f3ff290 */ /* 0x000ff6000fffe03f */
[----:B------:R-:W-:Y:S02]  /*eae0*/  @!UPT UIADD3 URZ, URZ, URZ, URZ ;  /* 0x0000003f3f3ff290 */ /* 0x000fe4000fffe03f */
[----:B------:R-:W-:Y:S02]  /*eaf0*/  IMAD.MOV.U32 R3, RZ, RZ, R24 ;  /* 0x000000ffff037224 */ /* 0x000fe400078e0018 */
[----:B------:R-:W-:Y:S02]  /*eb00*/  IMAD.MOV.U32 R29, RZ, RZ, R25 ;  /* 0x000000ffff1d7224 */ /* 0x000fe400078e0019 */
[----:B------:R-:W-:Y:S01]  /*eb10*/  IMAD.MOV.U32 R0, RZ, RZ, R26 ;  /* 0x000000ffff007224 */ /* 0x000fe200078e001a */
[----:B------:R-:W2:Y:S01]  /*eb20*/  LDL.LU.64 R24, [R1+0xa0] ;  /* 0x0000a00001187983 */ /* 0x000ea20000300a00 */
[----:B------:R-:W-:-:S03]  /*eb30*/  IMAD.MOV.U32 R28, RZ, RZ, R27 ;  /* 0x000000ffff1c7224 */ /* 0x000fc600078e001b */
[----:B------:R-:W2:Y:S04]  /*eb40*/  LDL.LU.64 R26, [R1+0xa8] ;  /* 0x0000a800011a7983 */ /* 0x000ea80000300a00 */
[----:B---3--:R-:W-:Y:S04]  /*eb50*/  STL.64 [R1+0xae0], R6 ;  /* 0x000ae00601007387 */ /* 0x008fe80000100a00 */
[----:B------:R-:W3:Y:S04]  /*eb60*/  LDL.LU R12, [R1+0x330] ;  /* 0x00033000010c7983 */ /* 0x000ee80000300800 */
[----:B------:R-:W4:Y:S04]  /*eb70*/  LDL.LU R2, [R1+0xb08] ;  /* 0x000b080001027983 */ /* 0x000f280000300800 */
[----:B0-----:R-:W2:Y:S04]  /*eb80*/  LDL.LU R14, [R1+0x338] ;  /* 0x00033800010e7983 */ /* 0x001ea80000300800 */
[----:B------:R-:W2:Y:S04]  /*eb90*/  LDL.LU R15, [R1+0x33c] ;  /* 0x00033c00010f7983 */ /* 0x000ea80000300800 */
[----:B--2---:R0:W-:Y:S04]  /*eba0*/  STL.64 [R1+0xab8], R14 ;  /* 0x000ab80e01007387 */ /* 0x0041e80000100a00 */
[----:B---3--:R-:W-:Y:S04]  /*ebb0*/  STL.64 [R1+0xab0], R12 ;  /* 0x000ab00c01007387 */ /* 0x008fe80000100a00 */
[----:B0-----:R-:W2:Y:S01]  /*ebc0*/  LDL.64 R14, [R1+0x18] ;  /* 0x00001800010e7983 */ /* 0x001ea20000100a00 */
[----:B------:R-:W-:Y:S03]  /*ebd0*/  HMMA.16816.F32.BF16 R4, R16, R8, R24 ;  /* 0x000000081004723c */ /* 0x000fe60000041818 */
[----:B--2---:R0:W-:Y:S04]  /*ebe0*/  STL.64 [R1+0xac0], R14 ;  /* 0x000ac00e01007387 */ /* 0x0041e80000100a00 */
[----:B0-----:R-:W2:Y:S01]  /*ebf0*/  LDL R14, [R1+0x28] ;  /* 0x00002800010e7983 */ /* 0x001ea20000100800 */
[----:B----4-:R-:W-:Y:S11]  /*ec00*/  IMAD.MOV.U32 R15, RZ, RZ, R2 ;  /* 0x000000ffff0f7224 */ /* 0x010ff600078e0002 */
[----:B------:R-:W-:Y:S05]  /*ec10*/  @!UPT UIADD3 URZ, URZ, URZ, URZ ;  /* 0x0000003f3f3ff290 */ /* 0x000fea000fffe03f */
[----:B------:R-:W-:Y:S01]  /*ec20*/  IMAD.MOV.U32 R2, RZ, RZ, R7 ;  /* 0x000000ffff027224 */ /* 0x000fe200078e0007 */
[----:B--2---:R-:W-:Y:S04]  /*ec30*/  STL.64 [R1+0xad8], R14 ;  /* 0x000ad80e01007387 */ /* 0x004fe80000100a00 */
[----:B------:R-:W-:Y:S04]  /*ec40*/  STL [R1+0x988], R0 ;  /* 0x0009880001007387 */ /* 0x000fe80000100800 */
[----:B------:R0:W-:Y:S04]  /*ec50*/  STL [R1+0x80c], R29 ;  /* 0x00080c1d01007387 */ /* 0x0001e80000100800 */
[----:B0-----:R-:W2:Y:S04]  /*ec60*/  LDL R29, [R1+0x6b4] ;  /* 0x0006b400011d7983 */ /* 0x001ea80000100800 */
[----:B------:R-:W-:Y:S04]  /*ec70*/  STL [R1+0x808], R3 ;  /* 0x0008080301007387 */ /* 0x000fe80000100800 */
[----:B------:R0:W-:Y:S04]  /*ec80*/  STL.64 [R1+0xa0], R4 ;  /* 0x0000a00401007387 */ /* 0x0001e80000100a00 */
[----:B------:R1:W-:Y:S04]  /*ec90*/  STL [R1+0xa8], R6 ;  /* 0x0000a80601007387 */ /* 0x0003e80000100800 */
[----:B0-----:R-:W3:Y:S04]  /*eca0*/  LDL.LU R4, [R1+0x360] ;  /* 0x0003600001047983 */ /* 0x001ee80000300800 */
[----:B------:R-:W3:Y:S04]  /*ecb0*/  LDL.LU R5, [R1+0x364] ;  /* 0x0003640001057983 */ /* 0x000ee80000300800 */
[----:B-1----:R-:W4:Y:S04]  /*ecc0*/  LDL.LU R6, [R1+0x368] ;  /* 0x0003680001067983 */ /* 0x002f280000300800 */
[----:B------:R-:W4:Y:S04]  /*ecd0*/  LDL.LU R7, [R1+0x36c] ;  /* 0x00036c0001077983 */ /* 0x000f280000300800 */
[----:B----4-:R0:W-:Y:S04]  /*ece0*/  STL.64 [R1+0xaf0], R6 ;  /* 0x000af00601007387 */ /* 0x0101e80000100a00 */
[----:B---3--:R-:W-:Y:S04]  /*ecf0*/  STL.64 [R1+0xae8], R4 ;  /* 0x000ae80401007387 */ /* 0x008fe80000100a00 */
[----:B------:R-:W3:Y:S04]  /*ed00*/  LDL.64 R14, [R1+0x38] ;  /* 0x00003800010e7983 */ /* 0x000ee80000100a00 */
[----:B0-----:R-:W4:Y:S01]  /*ed10*/  LDL.64 R6, [R1+0x48] ;  /* 0x0000480001067983 */ /* 0x001f220000100a00 */
[----:B------:R-:W-:-:S02]  /*ed20*/  IMAD.MOV.U32 R26, RZ, RZ, R10 ;  /* 0x000000ffff1a7224 */ /* 0x000fc400078e000a */
[----:B------:R-:W-:Y:S01]  /*ed30*/  IMAD.MOV.U32 R27, RZ, RZ, R11 ;  /* 0x000000ffff1b7224 */ /* 0x000fe200078e000b */
[----:B---3--:R0:W-:Y:S04]  /*ed40*/  STL.64 [R1+0xaf8], R14 ;  /* 0x000af80e01007387 */ /* 0x0081e80000100a00 */
[----:B------:R-:W4:Y:S04]  /*ed50*/  LDL.LU R12, [R1+0x370] ;  /* 0x00037000010c7983 */ /* 0x000f280000300800 */
[----:B------:R-:W4:Y:S04]  /*ed60*/  LDL.LU R13, [R1+0x374] ;  /* 0x00037400010d7983 */ /* 0x000f280000300800 */
[----:B0-----:R-:W4:Y:S04]  /*ed70*/  LDL.LU R14, [R1+0x378] ;  /* 0x00037800010e7983 */ /* 0x001f280000300800 */
[----:B------:R-:W4:Y:S04]  /*ed80*/  LDL.LU R15, [R1+0x37c] ;  /* 0x00037c00010f7983 */ /* 0x000f280000300800 */
[----:B------:R-:W3:Y:S04]  /*ed90*/  LDL.LU R24, [R1+0x320] ;  /* 0x0003200001187983 */ /* 0x000ee80000300800 */
[----:B------:R-:W3:Y:S04]  /*eda0*/  LDL.LU R25, [R1+0x324] ;  /* 0x0003240001197983 */ /* 0x000ee80000300800 */
[----:B------:R-:W2:Y:S04]  /*edb0*/  LDL.LU R10, [R1+0xb04] ;  /* 0x000b0400010a7983 */ /* 0x000ea80000300800 */
[----:B------:R-:W2:Y:S04]  /*edc0*/  LDL.LU R11, [R1+0xb00] ;  /* 0x000b0000010b7983 */ /* 0x000ea80000300800 */
[----:B------:R-:W-:Y:S04]  /*edd0*/  STL.64 [R1+0xad0], R26 ;  /* 0x000ad01a01007387 */ /* 0x000fe80000100a00 */
[----:B---3--:R0:W-:Y:S04]  /*ede0*/  STL.64 [R1+0xac8], R24 ;  /* 0x000ac81801007387 */ /* 0x0081e80000100a00 */
[----:B0-----:R-:W3:Y:S04]  /*edf0*/  LDL.LU R24, [R1+0x350] ;  /* 0x0003500001187983 */ /* 0x001ee80000300800 */
[----:B------:R-:W3:Y:S04]  /*ee00*/  LDL.LU R25, [R1+0x354] ;  /* 0x0003540001197983 */ /* 0x000ee80000300800 */
[----:B------:R-:W3:Y:S04]  /*ee10*/  LDL.LU R26, [R1+0x358] ;  /* 0x00035800011a7983 */ /* 0x000ee80000300800 */
[----:B------:R-:W3:Y:S04]  /*ee20*/  LDL.LU R27, [R1+0x35c] ;  /* 0x00035c00011b7983 */ /* 0x000ee80000300800 */
[----:B--2---:R0:W-:Y:S04]  /*ee30*/  STL.64 [R1+0xa90], R10 ;  /* 0x000a900a01007387 */ /* 0x0041e80000100a00 */
[----:B------:R-:W2:Y:S04]  /*ee40*/  LDL.LU R8, [R1+0x340] ;  /* 0x0003400001087983 */ /* 0x000ea80000300800 */
[----:B------:R-:W2:Y:S04]  /*ee50*/  LDL.LU R9, [R1+0x344] ;  /* 0x0003440001097983 */ /* 0x000ea80000300800 */
[----:B0-----:R-:W2:Y:S04]  /*ee60*/  LDL.LU R10, [R1+0x348] ;  /* 0x00034800010a7983 */ /* 0x001ea80000300800 */
[----:B------:R-:W2:Y:S04]  /*ee70*/  LDL.LU R11, [R1+0x34c] ;  /* 0x00034c00010b7983 */ /* 0x000ea80000300800 */
[----:B------:R-:W2:Y:S04]  /*ee80*/  LDL.LU R16, [R1+0x60] ;  /* 0x0000600001107983 */ /* 0x000ea80000300800 */
[----:B------:R-:W2:Y:S04]  /*ee90*/  LDL.LU R17, [R1+0x64] ;  /* 0x0000640001117983 */ /* 0x000ea80000300800 */
[----:B------:R-:W2:Y:S04]  /*eea0*/  LDL.LU R18, [R1+0x68] ;  /* 0x0000680001127983 */ /* 0x000ea80000300800 */
[----:B------:R-:W2:Y:S01]  /*eeb0*/  LDL.LU R19, [R1+0x6c] ;  /* 0x00006c0001137983 */ /* 0x000ea20000300800 */
[----:B----4-:R-:W-:Y:S03]  /*eec0*/  HMMA.16816.F32.BF16 R12, R20, R6, R12 ;  /* 0x00000006140c723c */ /* 0x010fe6000004180c */
[----:B--2---:R-:W-:Y:S04]  /*eed0*/  STL.64 [R1+0xa00], R18 ;  /* 0x000a001201007387 */ /* 0x004fe80000100a00 */
[----:B------:R0:W-:Y:S04]  /*eee0*/  STL.64 [R1+0x9f8], R16 ;  /* 0x0009f81001007387 */ /* 0x0001e80000100a00 */
[----:B0-----:R-:W2:Y:S04]  /*eef0*/  LDL.LU R16, [R1+0x120] ;  /* 0x0001200001107983 */ /* 0x001ea80000300800 */
[----:B------:R-:W2:Y:S04]  /*ef00*/  LDL.LU R17, [R1+0x124] ;  /* 0x0001240001117983 */ /* 0x000ea80000300800 */
[----:B------:R-:W4:Y:S04]  /*ef10*/  LDL.LU R18, [R1+0x128] ;  /* 0x0001280001127983 */ /* 0x000f280000300800 */
[----:B------:R-:W4:Y:S01]  /*ef20*/  LDL.LU R19, [R1+0x12c] ;  /* 0x00012c0001137983 */ /* 0x000f220000300800 */
[----:B------:R-:W-:-:S02]  /*ef30*/  IMAD.MOV.U32 R3, RZ, RZ, R6 ;  /* 0x000000ffff037224 */ /* 0x000fc400078e0006 */
[----:B------:R-:W-:Y:S01]  /*ef40*/  IMAD.MOV.U32 R0, RZ, RZ, R7 ;  /* 0x000000ffff007224 */ /* 0x000fe200078e0007 */
[----:B----4-:R0:W-:Y:S04]  /*ef50*/  STL.64 [R1+0xa10], R18 ;  /* 0x000a101201007387 */ /* 0x0101e80000100a00 */
[----:B--2---:R-:W-:Y:S04]  /*ef60*/  STL.64 [R1+0xa08], R16 ;  /* 0x000a081001007387 */ /* 0x004fe80000100a00 */
[----:B0-----:R-:W2:Y:S04]  /*ef70*/  LDL R18, [R1+0x8] ;  /* 0x0000080001127983 */ /* 0x001ea80000100800 */
[----:B------:R-:W2:Y:S04]  /*ef80*/  LDL R19, [R1+0xc] ;  /* 0x00000c0001137983 */ /* 0x000ea80000100800 */
[----:B------:R-:W-:Y:S04]  /*ef90*/  STL.64 [R1+0x370], R12 ;  /* 0x0003700c01007387 */ /* 0x000fe80000100a00 */
[----:B------:R0:W-:Y:S04]  /*efa0*/  STL.64 [R1+0x378], R14 ;  /* 0x0003780e01007387 */ /* 0x0001e80000100a00 */
[----:B0-----:R-:W4:Y:S04]  /*efb0*/  LDL.LU.64 R14, [R1+0xaf8] ;  /* 0x000af800010e7983 */ /* 0x001f280000300a00 */
[----:B------:R-:W4:Y:S04]  /*efc0*/  LDL.LU.64 R6, [R1+0xaf0] ;  /* 0x000af00001067983 */ /* 0x000f280000300a00 */
[----:B------:R-:W4:Y:S02]  /*efd0*/  LDL.LU.64 R4, [R1+0xae8] ;  /* 0x000ae80001047983 */ /* 0x000f240000300a00 */
[C---:B----4-:R-:W-:Y:S11]  /*efe0*/  HMMA.16816.F32.BF16 R4, R20.reuse, R14, R4 ;  /* 0x0000000e1404723c */ /* 0x050ff60000041804 */
[----:B------:R-:W-:Y:S11]  /*eff0*/  @!UPT UIADD3 URZ, URZ, URZ, URZ ;  /* 0x0000003f3f3ff290 */ /* 0x000ff6000fffe03f */
[----:B------:R-:W-:Y:S01]  /*f000*/  @!UPT UIADD3 URZ, URZ, URZ, URZ ;  /* 0x0000003f3f3ff290 */ /* 0x000fe2000fffe03f */
[----:B------:R0:W-:Y:S04]  /*f010*/  STL.64 [R1+0x360], R4 ;  /* 0x0003600401007387 */ /* 0x0001e80000100a00 */
[----:B------:R1:W-:Y:S01]  /*f020*/  STL.64 [R1+0x368], R6 ;  /* 0x0003680601007387 */ /* 0x0003e20000100a00 */
[----:B0-----:R-:W-:Y:S02]  /*f030*/  IMAD.MOV.U32 R5, RZ, RZ, R14 ;  /* 0x000000ffff057224 */ /* 0x001fe400078e000e */
[----:B------:R-:W-:Y:S01]  /*f040*/  IMAD.MOV.U32 R4, RZ, RZ, R15 ;  /* 0x000000ffff047224 */ /* 0x000fe200078e000f */
[----:B-1----:R-:W4:Y:S04]  /*f050*/  LDL.LU.64 R6, [R1+0xae0] ;  /* 0x000ae00001067983 */ /* 0x002f280000300a00 */
[----:B------:R-:W3:Y:S02]  /*f060*/  LDL.LU.64 R14, [R1+0xad8] ;  /* 0x000ad800010e7983 */ /* 0x000ee40000300a00 */
[C---:B---3--:R-:W-:Y:S02]  /*f070*/  HMMA.16816.F32.BF16 R12, R20.reuse, R14, R24 ;  /* 0x0000000e140c723c */ /* 0x048fe40000041818 */
[----:B------:R-:W3:Y:S04]  /*f080*/  LDL.LU.64 R26, [R1+0xad0] ;  /* 0x000ad000011a7983 */ /* 0x000ee80000300a00 */
[----:B------:R-:W3:Y:S11]  /*f090*/  LDL.LU.64 R24, [R1+0xac8] ;  /* 0x000ac80001187983 */ /* 0x000ef60000300a00 */
[----:B------:R-:W-:Y:S06]  /*f0a0*/  @!UPT UIADD3 URZ, URZ, URZ, URZ ;  /* 0x0000003f3f3ff290 */ /* 0x000fec000fffe03f */
[----:B------:R-:W-:Y:S04]  /*f0b0*/  STL.64 [R1+0x350], R12 ;  /* 0x0003500c01007387 */ /* 0x000fe80000100a00 */
[----:B------:R0:W-:Y:S04]  /*f0c0*/  STL.64 [R1+0x358], R14 ;  /* 0x0003580e01007387 */ /* 0x0001e80000100a00 */
[----:B0-----:R-:W2:Y:S02]  /*f0d0*/  LDL.LU.64 R14, [R1+0xac0] ;  /* 0x000ac000010e7983 */ /* 0x001ea40000300a00 */
[C---:B--2---:R-:W-:Y:S11]  /*f0e0*/  HMMA.16816.F32.BF16 R8, R20.reuse, R14, R8 ;  /* 0x0000000e1408723c */ /* 0x044ff60000041808 */
[----:B------:R-:W-:Y:S11]  /*f0f0*/  @!UPT UIADD3 URZ, URZ, URZ, URZ ;  /* 0x0000003f3f3ff290 */ /* 0x000ff6000fffe03f */
[----:B------:R-:W-:Y:S01]  /*f100*/  @!UPT UIADD3 URZ, URZ, URZ, URZ ;  /* 0x0000003f3f3ff290 */ /* 0x000fe2000fffe03f */
[----:B------:R0:W-:Y:S04]  /*f110*/  STL.64 [R1+0x340], R8 ;  /* 0x0003400801007387 */ /* 0x0001e80000100a00 */
[----:B------:R-:W-:Y:S01]  /*f120*/  STL.64 [R1+0x348], R10 ;  /* 0x0003480a01007387 */ /* 0x000fe20000100a00 */
[----:B0-----:R-:W-:Y:S02]  /*f130*/  IMAD.MOV.U32 R9, RZ, RZ, R14 ;  /* 0x000000ffff097224 */ /* 0x001fe400078e000e */
[----:B------:R-:W-:Y:S02]  /*f140*/  IMAD.MOV.U32 R8, RZ, RZ, R15 ;  /* 0x000000ffff087224 */ /* 0x000fe400078e000f */
[----:B------:R-:W2:Y:S04]  /*f150*/  LDL.LU.64 R14, [R1+0xab8] ;  /* 0x000ab800010e7983 */ /* 0x000ea80000300a00 */
[----:B------:R-:W2:Y:S02]  /*f160*/  LDL.LU.64 R12, [R1+0xab0] ;  /* 0x000ab000010c7983 */ /* 0x000ea40000300a00 */
[----:B--2---:R-:W-:Y:S11]  /*f170*/  HMMA.16816.F32.BF16 R12, R20, R18, R12 ;  /* 0x00000012140c723c */ /* 0x004ff6000004180c */
[----:B------:R-:W-:Y:S11]  /*f180*/  @!UPT UIADD3 URZ, URZ, URZ, URZ ;  /* 0x0000003f3f3ff290 */ /* 0x000ff6000fffe03f */
[----:B------:R-:W-:Y:S01]  /*f190*/  @!UPT UIADD3 URZ, URZ, URZ, URZ ;  /* 0x0000003f3f3ff290 */ /* 0x000fe2000fffe03f */
[----:B------:R-:W-:Y:S04]  /*f1a0*/  STL.64 [R1+0x330], R12 ;  /* 0x0003300c01007387 */ /* 0x000fe80000100a00 */
[----:B------:R0:W-:Y:S04]  /*f1b0*/  STL.64 [R1+0x338], R14 ;  /* 0x0003380e01007387 */ /* 0x0001e80000100a00 */
[----:B0-----:R-:W3:Y:S04]  /*f1c0*/  LDL.LU.64 R14, [R1+0xaa8] ;  /* 0x000aa800010e7983 */ /* 0x001ee80000300a00 */
[----:B------:R0:W-:Y:S02]  /*f1d0*/  STL.64 [R1+0xa20], R18 ;  /* 0x000a201201007387 */ /* 0x0001e40000100a00 */
[----:B0-----:R-:W-:-:S02]  /*f1e0*/  IMAD.MOV.U32 R18, RZ, RZ, R9 ;  /* 0x000000ffff127224 */ /* 0x001fc400078e0009 */
[----:B------:R-:W-:-:S05]  /*f1f0*/  IMAD.MOV.U32 R19, RZ, RZ, R8 ;  /* 0x000000ffff137224 */ /* 0x000fca00078e0008 */
[----:B------:R0:W-:Y:S04]  /*f200*/  STL.64 [R1+0xa38], R18 ;  /* 0x000a381201007387 */ /* 0x0001e80000100a00 */
[----:B0-----:R-:W2:Y:S01]  /*f210*/  LDL.64 R18, [R1+0x28] ;  /* 0x0000280001127983 */ /* 0x001ea20000100a00 */
[----:B---3--:R-:W-:Y:S03]  /*f220*/  HMMA.16816.F32.BF16 R24, R20, R14, R24 ;  /* 0x0000000e1418723c */ /* 0x008fe60000041818 */
[----:B--2---:R0:W-:Y:S02]  /*f230*/  STL.64 [R1+0xa50], R18 ;  /* 0x000a501201007387 */ /* 0x0041e40000100a00 */
[----:B0-----:R-:W-:-:S02]  /*f240*/  IMAD.MOV.U32 R18, RZ, RZ, R5 ;  /* 0x000000ffff127224 */ /* 0x001fc400078e0005 */
[----:B------:R-:W-:-:S05]  /*f250*/  IMAD.MOV.U32 R19, RZ, RZ, R4 ;  /* 0x000000ffff137224 */ /* 0x000fca00078e0004 */
[----:B------:R-:W-:Y:S04]  /*f260*/  STL.64 [R1+0xa68], R18 ;  /* 0x000a681201007387 */ /* 0x000fe80000100a00 */
[----:B------:R-:W2:Y:S07]  /*f270*/  LDL.LU R8, [R1+0x310] ;  /* 0x0003100001087983 */ /* 0x000eae0000300800 */
[----:B------:R0:W-:Y:S04]  /*f280*/  STL.64 [R1+0x320], R24 ;  /* 0x0003201801007387 */ /* 0x0001e80000100a00 */
[----:B------:R1:W-:Y:S04]  /*f290*/  STL.64 [R1+0x328], R26 ;  /* 0x0003281a01007387 */ /* 0x0003e80000100a00 */
[----:B------:R-:W2:Y:S04]  /*f2a0*/  LDL.LU R9, [R1+0x314] ;  /* 0x0003140001097983 */ /* 0x000ea80000300800 */
[----:B------:R-:W2:Y:S04]  /*f2b0*/  LDL.LU R10, [R1+0x318] ;  /* 0x00031800010a7983 */ /* 0x000ea80000300800 */
[----:B------:R-:W2:Y:S04]  /*f2c0*/  LDL.LU R11, [R1+0x31c] ;  /* 0x00031c00010b7983 */ /* 0x000ea80000300800 */
[----:B0-----:R-:W3:Y:S04]  /*f2d0*/  LDL.LU R24, [R1+0x200] ;  /* 0x0002000001187983 */ /* 0x001ee80000300800 */
[----:B------:R-:W3:Y:S04]  /*f2e0*/  LDL.LU R25, [R1+0x204] ;  /* 0x0002040001197983 */ /* 0x000ee80000300800 */
[----:B-1----:R-:W3:Y:S04]  /*f2f0*/  LDL.LU R26, [R1+0x208] ;  /* 0x00020800011a7983 */ /* 0x002ee80000300800 */
[----:B------:R-:W3:Y:S04]  /*f300*/  LDL.LU R27, [R1+0x20c] ;  /* 0x00020c00011b7983 */ /* 0x000ee80000300800 */
[----:B------:R0:W-:Y:S04]  /*f310*/  STL.64 [R1+0xa18], R14 ;  /* 0x000a180e01007387 */ /* 0x0001e80000100a00 */
[----:B------:R-:W2:Y:S04]  /*f320*/  LDL.LU R12, [R1+0x130] ;  /* 0x00013000010c7983 */ /* 0x000ea80000300800 */
[----:B------:R-:W2:Y:S04]  /*f330*/  LDL.LU R13, [R1+0x134] ;  /* 0x00013400010d7983 */ /* 0x000ea80000300800 */
[----:B0-----:R-:W2:Y:S04]  /*f340*/  LDL.LU R14, [R1+0x138] ;  /* 0x00013800010e7983 */ /* 0x001ea80000300800 */
[----:B------:R-:W2:Y:S04]  /*f350*/  LDL.LU R15, [R1+0x13c] ;  /* 0x00013c00010f7983 */ /* 0x000ea80000300800 */
[----:B--2---:R-:W-:Y:S04]  /*f360*/  STL.64 [R1+0xa30], R14 ;  /* 0x000a300e01007387 */ /* 0x004fe80000100a00 */
[----:B------:R0:W-:Y:S04]  /*f370*/  STL.64 [R1+0xa28], R12 ;  /* 0x000a280c01007387 */ /* 0x0001e80000100a00 */
[----:B0-----:R-:W2:Y:S04]  /*f380*/  LDL.LU R12, [R1+0x140] ;  /* 0x00014000010c7983 */ /* 0x001ea80000300800 */
[----:B------:R-:W2:Y:S01]  /*f390*/  LDL.LU R13, [R1+0x144] ;  /* 0x00014400010d7983 */ /* 0x000ea20000300800 */
[----:B----4-:R-:W-:-:S02]  /*f3a0*/  IMAD.MOV.U32 R14, RZ, RZ, R7 ;  /* 0x000000ffff0e7224 */ /* 0x010fc400078e0007 */
[----:B------:R-:W-:Y:S01]  /*f3b0*/  IMAD.MOV.U32 R15, RZ, RZ, R6 ;  /* 0x000000ffff0f7224 */ /* 0x000fe200078e0006 */
[----:B------:R-:W4:Y:S04]  /*f3c0*/  LDL.LU R7, [R1+0xaa4] ;  /* 0x000aa40001077983 */ /* 0x000f280000300800 */
[----:B------:R-:W3:Y:S04]  /*f3d0*/  LDL.LU R6, [R1+0xaa0] ;  /* 0x000aa00001067983 */ /* 0x000ee80000300800 */
[----:B------:R-:W-:Y:S04]  /*f3e0*/  STL.64 [R1+0xa48], R14 ;  /* 0x000a480e01007387 */ /* 0x000fe80000100a00 */
[----:B--2---:R0:W-:Y:S04]  /*f3f0*/  STL.64 [R1+0xa40], R12 ;  /* 0x000a400c01007387 */ /* 0x0041e80000100a00 */
[----:B0-----:R-:W2:Y:S04]  /*f400*/  LDL.LU R12, [R1+0x150] ;  /* 0x00015000010c7983 */ /* 0x001ea80000300800 */
[----:B------:R-:W2:Y:S04]  /*f410*/  LDL.LU R13, [R1+0x154] ;  /* 0x00015400010d7983 */ /* 0x000ea80000300800 */
[----:B------:R-:W2:Y:S04]  /*f420*/  LDL.LU R14, [R1+0x158] ;  /* 0x00015800010e7983 */ /* 0x000ea80000300800 */
[----:B------:R-:W2:Y:S04]  /*f430*/  LDL.LU R15, [R1+0x15c] ;  /* 0x00015c00010f7983 */ /* 0x000ea80000300800 */
[----:B--2---:R3:W-:Y:S04]  /*f440*/  STL.64 [R1+0xa60], R14 ;  /* 0x000a600e01007387 */ /* 0x0047e80000100a00 */
[----:B------:R0:W-:Y:S01]  /*f450*/  STL.64 [R1+0xa58], R12 ;  /* 0x000a580c01007387 */ /* 0x0001e20000100a00 */
[----:B---3--:R-:W-:-:S02]  /*f460*/  IMAD.MOV.U32 R14, RZ, RZ, R6 ;  /* 0x000000ffff0e7224 */ /* 0x008fc400078e0006 */
[----:B----4-:R-:W-:Y:S01]  /*f470*/  IMAD.MOV.U32 R15, RZ, RZ, R7 ;  /* 0x000000ffff0f7224 */ /* 0x010fe200078e0007 */
[----:B0-----:R-:W2:Y:S04]  /*f480*/  LDL.LU R12, [R1+0x160] ;  /* 0x00016000010c7983 */ /* 0x001ea80000300800 */
[----:B------:R-:W2:Y:S04]  /*f490*/  LDL.LU R13, [R1+0x164] ;  /* 0x00016400010d7983 */ /* 0x000ea80000300800 */
[----:B------:R-:W3:Y:S04]  /*f4a0*/  LDL.LU R6, [R1+0xa9c] ;  /* 0x000a9c0001067983 */ /* 0x000ee80000300800 */
[----:B------:R-:W3:Y:S04]  /*f4b0*/  LDL.LU R7, [R1+0xa98] ;  /* 0x000a980001077983 */ /* 0x000ee80000300800 */
[----:B------:R-:W-:Y:S01]  /*f4c0*/  STL.64 [R1+0xa78], R14 ;  /* 0x000a780e01007387 */ /* 0x000fe20000100a00 */
[----:B---3--:R-:W-:Y:S03]  /*f4d0*/  HMMA.16816.F32.BF16 R8, R20, R6, R8 ;  /* 0x000000061408723c */ /* 0x008fe60000041808 */
[----:B--2---:R0:W-:Y:S04]  /*f4e0*/  STL.64 [R1+0xa70], R12 ;  /* 0x000a700c01007387 */ /* 0x0041e80000100a00 */
[----:B0-----:R-:W2:Y:S04]  /*f4f0*/  LDL.LU R12, [R1+0x170] ;  /* 0x00017000010c7983 */ /* 0x001ea80000300800 */
[----:B------:R-:W2:Y:S04]  /*f500*/  LDL.LU R13, [R1+0x174] ;  /* 0x00017400010d7983 */ /* 0x000ea80000300800 */
[----:B------:R-:W2:Y:S04]  /*f510*/  LDL.LU R14, [R1+0x178] ;  /* 0x00017800010e7983 */ /* 0x000ea80000300800 */
[----:B------:R-:W2:Y:S04]  /*f520*/  LDL.LU R15, [R1+0x17c] ;  /* 0x00017c00010f7983 */ /* 0x000ea80000300800 */
[----:B------:R-:W-:Y:S04]  /*f530*/  STL.64 [R1+0x310], R8 ;  /* 0x0003100801007387 */ /* 0x000fe80000100a00 */
[----:B------:R0:W-:Y:S04]  /*f540*/  STL.64 [R1+0x318], R10 ;  /* 0x0003180a01007387 */ /* 0x0001e80000100a00 */
[----:B0-----:R-:W3:Y:S01]  /*f550*/  LDL.LU.64 R10, [R1+0xa90] ;  /* 0x000a9000010a7983 */ /* 0x001ee20000300a00 */
[----:B------:R-:W-:-:S02]  /*f560*/  IMAD.MOV.U32 R18, RZ, RZ, R3 ;  /* 0x000000ffff127224 */ /* 0x000fc400078e0003 */
[----:B------:R-:W-:Y:S01]  /*f570*/  IMAD.MOV.U32 R19, RZ, RZ, R0 ;  /* 0x000000ffff137224 */ /* 0x000fe200078e0000 */
[----:B---3--:R-:W-:Y:S01]  /*f580*/  HMMA.16816.F32.BF16 R20, R20, R10, R24 ;  /* 0x0000000a1414723c */ /* 0x008fe20000041818 */
[----:B------:R-:W2:Y:S04]  /*f590*/  LDL.LU.64 R26, [R1+0xa88] ;  /* 0x000a8800011a7983 */ /* 0x000ea80000300a00 */
[----:B------:R-:W2:Y:S11]  /*f5a0*/  LDL.LU.64 R24, [R1+0xa80] ;  /* 0x000a800001187983 */ /* 0x000eb60000300a00 */
[----:B------:R-:W-:Y:S07]  /*f5b0*/  @!UPT UIADD3 URZ, URZ, URZ, URZ ;  /* 0x0000003f3f3ff290 */ /* 0x000fee000fffe03f */
[----:B------:R0:W-:Y:S04]  /*f5c0*/  STL.64 [R1+0x200], R20 ;  /* 0x0002001401007387 */ /* 0x0001e80000100a00 */
[----:B------:R1:W-:Y:S04]  /*f5d0*/  STL.64 [R1+0x208], R22 ;  /* 0x0002081601007387 */ /* 0x0003e80000100a00 */
[----:B0-----:R-:W3:Y:S04]  /*f5e0*/  LDL.LU R20, [R1+0x110] ;  /* 0x0001100001147983 */ /* 0x001ee80000300800 */
[----:B------:R-:W3:Y:S04]  /*f5f0*/  LDL.LU R21, [R1+0x114] ;  /* 0x0001140001157983 */ /* 0x000ee80000300800 */
[----:B-1----:R-:W3:Y:S04]  /*f600*/  LDL.LU R22, [R1+0x118] ;  /* 0x0001180001167983 */ /* 0x002ee80000300800 */
[----:B------:R-:W3:Y:S01]  /*f610*/  LDL.LU R23, [R1+0x11c] ;  /* 0x00011c0001177983 */ /* 0x000ee20000300800 */
[C---:B--2---:R-:W-:Y:S03]  /*f620*/  HMMA.16816.F32.BF16 R16, R24.reuse, R18, R12 ;  /* 0x000000121810723c */ /* 0x044fe6000004180c */
[----:B------:R-:W2:Y:S04]  /*f630*/  LDL.LU.64 R14, [R1+0xa78] ;  /* 0x000a7800010e7983 */ /* 0x000ea80000300a00 */
[----:B------:R-:W2:Y:S11]  /*f640*/  LDL.LU.64 R12, [R1+0xa70] ;  /* 0x000a7000010c7983 */ /* 0x000eb60000300a00 */
[----:B------:R-:W-:Y:S05]  /*f650*/  @!UPT UIADD3 URZ, URZ, URZ, URZ ;  /* 0x0000003f3f3ff290 */ /* 0x000fea000fffe03f */
[----:B------:R-:W-:Y:S04]  /*f660*/  STL.64 [R1+0x170], R16 ;  /* 0x0001701001007387 */ /* 0x000fe80000100a00 */
[----:B------:R0:W-:Y:S04]  /*f670*/  STL.64 [R1+0x178], R18 ;  /* 0x0001781201007387 */ /* 0x0001e80000100a00 */
[----:B0-----:R-:W2:Y:S04]  /*f680*/  LDL.LU.64 R18, [R1+0xa68] ;  /* 0x000a680001127983 */ /* 0x001ea80000300a00 */
[----:B------:R-:W4:Y:S01]  /*f690*/  LDL R0, [R1+0x6b8] ;  /* 0x0006b80001007983 */ /* 0x000f220000100800 */
[C---:B--2---:R-:W-:Y:S03]  /*f6a0*/  HMMA.16816.F32.BF16 R16, R24.reuse, R18, R12 ;  /* 0x000000121810723c */ /* 0x044fe6000004180c */
[----:B------:R-:W2:Y:S04]  /*f6b0*/  LDL.LU.64 R14, [R1+0xa60] ;  /* 0x000a6000010e7983 */ /* 0x000ea80000300a00 */
[----:B------:R-:W2:Y:S11]  /*f6c0*/  LDL.LU.64 R12, [R1+0xa58] ;  /* 0x000a5800010c7983 */ /* 0x000eb60000300a00 */
[----:B------:R-:W-:Y:S05]  /*f6d0*/  @!UPT UIADD3 URZ, URZ, URZ, URZ ;  /* 0x0000003f3f3ff290 */ /* 0x000fea000fffe03f */
[----:B------:R-:W-:Y:S04]  /*f6e0*/  STL.64 [R1+0x160], R16 ;  /* 0x0001601001007387 */ /* 0x000fe80000100a00 */
[----:B------:R0:W-:Y:S04]  /*f6f0*/  STL.64 [R1+0x168], R18 ;  /* 0x0001681201007387 */ /* 0x0001e80000100a00 */
[----:B0-----:R-:W2:Y:S02]  /*f700*/  LDL.LU.64 R18, [R1+0xa50] ;  /* 0x000a500001127983 */ /* 0x001ea40000300a00 */
[----:B--2---:R-:W-:Y:S01]  /*f710*/  HMMA.16816.F32.BF16 R12, R24, R18, R12 ;  /* 0x00000012180c723c */ /* 0x004fe2000004180c */
[----:B------:R-:W-:-:S02]  /*f720*/  IMAD.MOV.U32 R4, RZ, RZ, R18 ;  /* 0x000000ffff047224 */ /* 0x000fc400078e0012 */
[----:B------:R-:W-:Y:S11]  /*f730*/  IMAD.MOV.U32 R3, RZ, RZ, R19 ;  /* 0x000000ffff037224 */ /* 0x000ff600078e0013 */
[----:B------:R-:W-:Y:S09]  /*f740*/  @!UPT UIADD3 URZ, URZ, URZ, URZ ;  /* 0x0000003f3f3ff290 */ /* 0x000ff2000fffe03f */
[----:B------:R-:W-:Y:S04]  /*f750*/  STL.64 [R1+0x150], R12 ;  /* 0x0001500c01007387 */ /* 0x000fe80000100a00 */
[----:B------:R0:W-:Y:S04]  /*f760*/  STL.64 [R1+0x158], R14 ;  /* 0x0001580e01007387 */ /* 0x0001e80000100a00 */
[----:B0-----:R-:W2:Y:S04]  /*f770*/  LDL.LU.64 R14, [R1+0xa48] ;  /* 0x000a4800010e7983 */ /* 0x001ea80000300a00 */
[----:B------:R-:W2:Y:S04]  /*f780*/  LDL.LU.64 R12, [R1+0xa40] ;  /* 0x000a4000010c7983 */ /* 0x000ea80000300a00 */
[----:B------:R-:W2:Y:S02]  /*f790*/  LDL.LU.64 R18, [R1+0xa38] ;  /* 0x000a380001127983 */ /* 0x000ea40000300a00 */
[C---:B--2---:R-:W-:Y:S02]  /*f7a0*/  HMMA.16816.F32.BF16 R16, R24.reuse, R18, R12 ;  /* 0x000000121810723c */ /* 0x044fe4000004180c */
[----:B------:R-:W2:Y:S04]  /*f7b0*/  LDL.LU.64 R14, [R1+0xa30] ;  /* 0x000a3000010e7983 */ /* 0x000ea80000300a00 */
[----:B------:R-:W2:Y:S11]  /*f7c0*/  LDL.LU.64 R12, [R1+0xa28] ;  /* 0x000a2800010c7983 */ /* 0x000eb60000300a00 */
[----:B------:R-:W-:Y:S06]  /*f7d0*/  @!UPT UIADD3 URZ, URZ, URZ, URZ ;  /* 0x0000003f3f3ff290 */ /* 0x000fec000fffe03f */
[----:B------:R-:W-:Y:S04]  /*f7e0*/  STL.64 [R1+0x140], R16 ;  /* 0x0001401001007387 */ /* 0x000fe80000100a00 */
[----:B------:R0:W-:Y:S04]  /*f7f0*/  STL.64 [R1+0x148], R18 ;  /* 0x0001481201007387 */ /* 0x0001e80000100a00 */
[----:B0-----:R-:W2:Y:S02]  /*f800*/  LDL.LU.64 R18, [R1+0xa20] ;  /* 0x000a200001127983 */ /* 0x001ea40000300a00 */
[C---:B--2---:R-:W-:Y:S02]  /*f810*/  HMMA.16816.F32.BF16 R16, R24.reuse, R18, R12 ;  /* 0x000000121810723c */ /* 0x044fe4000004180c */
[----:B------:R-:W2:Y:S11]  /*f820*/  LDL.LU.64 R14, [R1+0xa18] ;  /* 0x000a1800010e7983 */ /* 0x000eb60000300a00 */
[----:B------:R-:W-:Y:S10]  /*f830*/  @!UPT UIADD3 URZ, URZ, URZ, URZ ;  /* 0x0000003f3f3ff290 */ /* 0x000ff4000fffe03f */
[----:B------:R-:W-:Y:S04]  /*f840*/  STL.64 [R1+0x130], R16 ;  /* 0x0001301001007387 */ /* 0x000fe80000100a00 */
[----:B------:R0:W-:Y:S04]  /*f850*/  STL.64 [R1+0x138], R18 ;  /* 0x0001381201007387 */ /* 0x0001e80000100a00 */
[----:B0-----:R-:W2:Y:S04]  /*f860*/  LDL.LU.64 R18, [R1+0xa10] ;  /* 0x000a100001127983 */ /* 0x001ea80000300a00 */
[----:B------:R-:W2:Y:S02]  /*f870*/  LDL.LU.64 R16, [R1+0xa08] ;  /* 0x000a080001107983 */ /* 0x000ea40000300a00 */
[C---:B--2---:R-:W-:Y:S11]  /*f880*/  HMMA.16816.F32.BF16 R16, R24.reuse, R14, R16 ;  /* 0x0000000e1810723c */ /* 0x044ff60000041810 */
[----:B------:R-:W-:Y:S11]  /*f890*/  @!UPT UIADD3 URZ, URZ, URZ, URZ ;  /* 0x0000003f3f3ff290 */ /* 0x000ff6000fffe03f */
[----:B------:R-:W-:Y:S01]  /*f8a0*/  @!UPT UIADD3 URZ, URZ, URZ, URZ ;  /* 0x0000003f3f3ff290 */ /* 0x000fe2000fffe03f */
[----:B------:R-:W-:Y:S04]  /*f8b0*/  STL.64 [R1+0x120], R16 ;  /* 0x0001201001007387 */ /* 0x000fe80000100a00 */
[----:B------:R0:W-:Y:S04]  /*f8c0*/  STL.64 [R1+0x128], R18 ;  /* 0x0001281201007387 */ /* 0x0001e80000100a00 */
[----:B0-----:R-:W2:Y:S04]  /*f8d0*/  LDL.LU.64 R18, [R1+0xa00] ;  /* 0x000a000001127983 */ /* 0x001ea80000300a00 */
[----:B------:R-:W2:Y:S04]  /*f8e0*/  LDL.LU.64 R16, [R1+0x9f8] ;  /* 0x0009f80001107983 */ /* 0x000ea80000300a00 */
[----:B------:R0:W-:Y:S04]  /*f8f0*/  STL.64 [R1+0x9b8], R14 ;  /* 0x0009b80e01007387 */ /* 0x0001e80000100a00 */
[----:B------:R-:W2:Y:S04]  /*f900*/  LDL.LU R12, [R1+0x420] ;  /* 0x00042000010c7983 */ /* 0x000ea80000300800 */
[----:B------:R-:W2:Y:S04]  /*f910*/  LDL.LU R13, [R1+0x424] ;  /* 0x00042400010d7983 */ /* 0x000ea80000300800 */
[----:B0-----:R-:W2:Y:S04]  /*f920*/  LDL.LU R14, [R1+0x428] ;  /* 0x00042800010e7983 */ /* 0x001ea80000300800 */
[----:B------:R-:W2:Y:S01]  /*f930*/  LDL.LU R15, [R1+0x42c] ;  /* 0x00042c00010f7983 */ /* 0x000ea20000300800 */
[----:B---3--:R-:W-:Y:S03]  /*f940*/  HMMA.16816.F32.BF16 R20, R24, R6, R20 ;  /* 0x000000061814723c */ /* 0x008fe60000041814 */
[----:B--2---:R0:W-:Y:S04]  /*f950*/  STL.64 [R1+0x9c8], R14 ;  /* 0x0009c80e01007387 */ /* 0x0041e80000100a00 */
[----:B------:R-:W-:Y:S01]  /*f960*/  STL.64 [R1+0x9c0], R12 ;  /* 0x0009c00c01007387 */ /* 0x000fe20000100a00 */
[----:B0-----:R-:W-:-:S02]  /*f970*/  IMAD.MOV.U32 R14, RZ, RZ, R4 ;  /* 0x000000ffff0e7224 */ /* 0x001fc400078e0004 */
[----:B------:R-:W-:-:S05]  /*f980*/  IMAD.MOV.U32 R15, RZ, RZ, R3 ;  /* 0x000000ffff0f7224 */ /* 0x000fca00078e0003 */
[----:B------:R0:W-:Y:S04]  /*f990*/  STL.64 [R1+0x9d8], R14 ;  /* 0x0009d80e01007387 */ /* 0x0001e80000100a00 */
[----:B0-----:R-:W2:Y:S04]  /*f9a0*/  LDL.64 R14, [R1+0x38] ;  /* 0x00003800010e7983 */ /* 0x001ea80000100a00 */
[----:B--2---:R0:W-:Y:S04]  /*f9b0*/  STL.64 [R1+0x9e8], R14 ;  /* 0x0009e80e01007387 */ /* 0x0041e80000100a00 */
[----:B------:R1:W-:Y:S04]  /*f9c0*/  STL.64 [R1+0x9f0], R6 ;  /* 0x0009f00601007387 */ /* 0x0003e80000100a00 */
[----:B------:R-:W-:Y:S04]  /*f9d0*/  STL.64 [R1+0x110], R20 ;  /* 0x0001101401007387 */ /* 0x000fe80000100a00 */
[----:B------:R-:W-:Y:S04]  /*f9e0*/  STL.64 [R1+0x118], R22 ;  /* 0x0001181601007387 */ /* 0x000fe80000100a00 */
[----:B----4-:R-:W2:Y:S01]  /*f9f0*/  LDSM.16.MT88.4 R20, [R0+0x5080] ;  /* 0x005080000014783b */ /* 0x010ea20000004200 */
[----:B0-----:R-:W-:Y:S03]  /*fa00*/  HMMA.16816.F32.BF16 R12, R24, R10, R16 ;  /* 0x0000000a180c723c */ /* 0x001fe60000041810 */
[----:B------:R-:W3:Y:S04]  /*fa10*/  LDL.LU R4, [R1+0x450] ;  /* 0x0004500001047983 */ /* 0x000ee80000300800 */
[----:B------:R-:W-:Y:S04]  /*fa20*/  LDSM.16.MT88.4 R24, [R29+0x5000] ;  /* 0x005000001d18783b */ /* 0x000fe80000004200 */
[----:B------:R-:W3:Y:S11]  /*fa30*/  LDSM.16.MT88.4 R16, [R0+0x5000] ;  /* 0x005000000010783b */ /* 0x000ef60000004200 */
[----:B------:R-:W-:Y:S01]  /*fa40*/  @!UPT UIADD3 URZ, URZ, URZ, URZ ;  /* 0x0000003f3f3ff290 */ /* 0x000fe2000fffe03f */
[----:B------:R-:W-:Y:S04]  /*fa50*/  STL.64 [R1+0x60], R12 ;  /* 0x0000600c01007387 */ /* 0x000fe80000100a00 */
[----:B------:R0:W-:Y:S04]  /*fa60*/  STL.64 [R1+0x68], R14 ;  /* 0x0000680e01007387 */ /* 0x0001e80000100a00 */
[----:B------:R-:W3:Y:S04]  /*fa70*/  LDL.LU R5, [R1+0x454] ;  /* 0x0004540001057983 */ /* 0x000ee80000300800 */
[----:B-1----:R-:W3:Y:S04]  /*fa80*/  LDL.LU R6, [R1+0x458] ;  /* 0x0004580001067983 */ /* 0x002ee80000300800 */
[----:B------:R-:W3:Y:S04]  /*fa90*/  LDL.LU R7, [R1+0x45c] ;  /* 0x00045c0001077983 */ /* 0x000ee80000300800 */
[----:B0-----:R-:W3:Y:S04]  /*faa0*/  LDL.64 R14, [R1+0x48] ;  /* 0x00004800010e7983 */ /* 0x001ee80000100a00 */
[----:B------:R0:W-:Y:S04]  /*fab0*/  STL.64 [R1+0x9e0], R10 ;  /* 0x0009e00a01007387 */ /* 0x0001e80000100a00 */
[----:B------:R-:W4:Y:S04]  /*fac0*/  LDL.LU R8, [R1+0x440] ;  /* 0x0004400001087983 */ /* 0x000f280000300800 */
[----:B------:R-:W4:Y:S04]  /*fad0*/  LDL.LU R9, [R1+0x444] ;  /* 0x0004440001097983 */ /* 0x000f280000300800 */
[----:B0-----:R-:W4:Y:S04]  /*fae0*/  LDL.LU R10, [R1+0x448] ;  /* 0x00044800010a7983 */ /* 0x001f280000300800 */
[----:B------:R-:W4:Y:S04]  /*faf0*/  LDL.LU R11, [R1+0x44c] ;  /* 0x00044c00010b7983 */ /* 0x000f280000300800 */
[----:B--2---:R0:W-:Y:S04]  /*fb00*/  STL.64 [R1+0x998], R22 ;  /* 0x0009981601007387 */ /* 0x0041e80000100a00 */
[----:B------:R-:W-:Y:S04]  /*fb10*/  STL.64 [R1+0x990], R20 ;  /* 0x0009901401007387 */ /* 0x000fe80000100a00 */
[----:B0-----:R-:W2:Y:S04]  /*fb20*/  LDL.64 R22, [R1+0x8] ;  /* 0x0000080001167983 */ /* 0x001ea80000100a00 */
[----:B--2---:R0:W-:Y:S04]  /*fb30*/  STL.64 [R1+0x9b0], R22 ;  /* 0x0009b01601007387 */ /* 0x0041e80000100a00 */
[----:B0-----:R-:W2:Y:S01]  /*fb40*/  LDL.64 R22, [R1+0x18] ;  /* 0x0000180001167983 */ /* 0x001ea20000100a00 */
[----:B---3--:R-:W-:Y:S03]  /*fb50*/  HMMA.16816.F32.BF16 R4, R16, R14, R4 ;  /* 0x0000000e1004723c */ /* 0x008fe60000041804 */
[----:B--2---:R0:W-:Y:S04]  /*fb60*/  STL.64 [R1+0x9d0], R22 ;  /* 0x0009d01601007387 */ /* 0x0041e80000100a00 */
[----:B------:R-:W2:Y:S04]  /*fb70*/  LDL.LU R20, [R1+0x430] ;  /* 0x0004300001147983 */ /* 0x000ea80000300800 */
[----:B------:R-:W2:Y:S04]  /*fb80*/  LDL.LU R21, [R1+0x434] ;  /* 0x0004340001157983 */ /* 0x000ea80000300800 */
[----:B0-----:R-:W2:Y:S04]  /*fb90*/  LDL.LU R22, [R1+0x438] ;  /* 0x0004380001167983 */ /* 0x001ea80000300800 */
[----:B------:R-:W2:Y:S04]  /*fba0*/  LDL.LU R23, [R1+0x43c] ;  /* 0x00043c0001177983 */ /* 0x000ea80000300800 */
[----:B------:R-:W-:Y:S04]  /*fbb0*/  STL.64 [R1+0x918], R26 ;  /* 0x0009181a01007387 */ /* 0x000fe80000100a00 */
[----:B------:R0:W-:Y:S04]  /*fbc0*/  STL.64 [R1+0x910], R24 ;  /* 0x0009101801007387 */ /* 0x0001e80000100a00 */
[----:B0-----:R-:W3:Y:S04]  /*fbd0*/  LDL.LU R24, [R1+0x400] ;  /* 0x0004000001187983 */ /* 0x001ee80000300800 */
[----:B------:R-:W3:Y:S04]  /*fbe0*/  LDL.LU R25, [R1+0x404] ;  /* 0x0004040001197983 */ /* 0x000ee80000300800 */
[----:B------:R-:W2:Y:S04]  /*fbf0*/  LDL.LU R26, [R1+0x408] ;  /* 0x00040800011a7983 */ /* 0x000ea80000300800 */
[----:B------:R-:W2:Y:S01]  /*fc00*/  LDL.LU R27, [R1+0x40c] ;  /* 0x00040c00011b7983 */ /* 0x000ea20000300800 */
[----:B------:R-:W-:-:S03]  /*fc10*/  IMAD.MOV.U32 R3, RZ, RZ, R15 ;  /* 0x000000ffff037224 */ /* 0x000fc600078e000f */
[----:B--2---:R-:W-:Y:S04]  /*fc20*/  STL.64 [R1+0x9a8], R26 ;  /* 0x0009a81a01007387 */ /* 0x004fe80000100a00 */
[----:B---3--:R0:W-:Y:S04]  /*fc30*/  STL.64 [R1+0x9a0], R24 ;  /* 0x0009a01801007387 */ /* 0x0081e80000100a00 */
[----:B0-----:R-:W2:Y:S04]  /*fc40*/  LDL.LU R24, [R1+0x410] ;  /* 0x0004100001187983 */ /* 0x001ea80000300800 */
[----:B------:R-:W2:Y:S04]  /*fc50*/  LDL.LU R25, [R1+0x414] ;  /* 0x0004140001197983 */ /* 0x000ea80000300800 */
[----:B------:R-:W2:Y:S04]  /*fc60*/  LDL.LU R26, [R1+0x418] ;  /* 0x00041800011a7983 */ /* 0x000ea80000300800 */
[----:B------:R-:W2:Y:S04]  /*fc70*/  LDL.LU R27, [R1+0x41c] ;  /* 0x00041c00011b7983 */ /* 0x000ea80000300800 */
[----:B------:R0:W-:Y:S04]  /*fc80*/  STL.64 [R1+0x450], R4 ;  /* 0x0004500401007387 */ /* 0x0001e80000100a00 */
[----:B------:R1:W-:Y:S01]  /*fc90*/  STL.64 [R1+0x458], R6 ;  /* 0x0004580601007387 */ /* 0x0003e20000100a00 */
[----:B0-----:R-:W-:-:S03]  /*fca0*/  IMAD.MOV.U32 R4, RZ, RZ, R14 ;  /* 0x000000ffff047224 */ /* 0x001fc600078e000e */
[----:B-1----:R-:W3:Y:S04]  /*fcb0*/  LDL.LU.64 R6, [R1+0x9f0] ;  /* 0x0009f00001067983 */ /* 0x002ee80000300a00 */
[----:B------:R-:W4:Y:S02]  /*fcc0*/  LDL.LU.64 R14, [R1+0x9e8] ;  /* 0x0009e800010e7983 */ /* 0x000f240000300a00 */
[----:B----4-:R-:W-:Y:S01]  /*fcd0*/  HMMA.16816.F32.BF16 R8, R16, R14, R8 ;  /* 0x0000000e1008723c */ /* 0x010fe20000041808 */
[----:B------:R-:W-:Y:S11]  /*fce0*/  IMAD.MOV.U32 R5, RZ, RZ, R15 ;  /* 0x000000ffff057224 */ /* 0x000ff600078e000f */
[----:B------:R-:W-:Y:S11]  /*fcf0*/  @!UPT UIADD3 URZ, URZ, URZ, URZ ;  /* 0x0000003f3f3ff290 */ /* 0x000ff6000fffe03f */
[----:B------:R0:W-:Y:S04]  /*fd00*/  STL.64 [R1+0x440], R8 ;  /* 0x0004400801007387 */ /* 0x0001e80000100a00 */
[----:B------:R1:W-:Y:S01]  /*fd10*/  STL.64 [R1+0x448], R10 ;  /* 0x0004480a01007387 */ /* 0x0003e20000100a00 */
[----:B0-----:R-:W-:-:S03]  /*fd20*/  IMAD.MOV.U32 R8, RZ, RZ, R14 ;  /* 0x000000ffff087224 */ /* 0x001fc600078e000e */
[----:B-1----:R-:W4:Y:S04]  /*fd30*/  LDL.LU.64 R10, [R1+0x9e0] ;  /* 0x0009e000010a7983 */ /* 0x002f280000300a00 */
[----:B------:R-:W2:Y:S02]  /*fd40*/  LDL.LU.64 R14, [R1+0x9d8] ;  /* 0x0009d800010e7983 */ /* 0x000ea40000300a00 */
[C---:B--2---:R-:W-:Y:S02]  /*fd50*/  HMMA.16816.F32.BF16 R12, R16.reuse, R14, R20 ;  /* 0x0000000e100c723c */ /* 0x044fe40000041814 */
[----:B------:R-:W2:Y:S11]  /*fd60*/  LDL.LU.64 R22, [R1+0x9d0] ;  /* 0x0009d00001167983 */ /* 0x000eb60000300a00 */
[----:B------:R-:W-:Y:S10]  /*fd70*/  @!UPT UIADD3 URZ, URZ, URZ, URZ ;  /* 0x0000003f3f3ff290 */ /* 0x000ff4000fffe03f */
[----:B------:R-:W-:Y:S04]  /*fd80*/  STL.64 [R1+0x430], R12 ;  /* 0x0004300c01007387 */ /* 0x000fe80000100a00 */
[----:B------:R0:W-:Y:S04]  /*fd90*/  STL.64 [R1+0x438], R14 ;  /* 0x0004380e01007387 */ /* 0x0001e80000100a00 */
[----:B0-----:R-:W3:Y:S04]  /*fda0*/  LDL.LU.64 R14, [R1+0x9c8] ;  /* 0x0009c800010e7983 */ /* 0x001ee80000300a00 */
[----:B------:R-:W3:Y:S01]  /*fdb0*/  LDL.LU.64 R12, [R1+0x9c0] ;  /* 0x0009c000010c7983 */ /* 0x000ee20000300a00 */
[----:B--2---:R-:W-:Y:S01]  /*fdc0*/  IMAD.MOV.U32 R9, RZ, RZ, R23 ;  /* 0x000000ffff097224 */ /* 0x004fe200078e0017 */
[----:B---3--:R-:W-:Y:S11]  /*fdd0*/  HMMA.16816.F32.BF16 R12, R16, R22, R12 ;  /* 0x00000016100c723c */ /* 0x008ff6000004180c */
[----:B------:R-:W-:Y:S11]  /*fde0*/  @!UPT UIADD3 URZ, URZ, URZ, URZ ;  /* 0x0000003f3f3ff290 */ /* 0x000ff6000fffe03f */
[----:B------:R-:W-:Y:S01]  /*fdf0*/  @!UPT UIADD3 URZ, URZ, URZ, URZ ;  /* 0x0000003f3f3ff290 */ /* 0x000fe2000fffe03f */
[----:B------:R0:W-:Y:S04]  /*fe00*/  STL.64 [R1+0x420], R12 ;  /* 0x0004200c01007387 */ /* 0x0001e80000100a00 */
[----:B------:R1:W-:Y:S01]  /*fe10*/  STL.64 [R1+0x428], R14 ;  /* 0x0004280e01007387 */ /* 0x0003e20000100a00 */
[----:B0-----:R-:W-:-:S03]  /*fe20*/  IMAD.MOV.U32 R12, RZ, RZ, R22 ;  /* 0x000000ffff0c7224 */ /* 0x001fc600078e0016 */
[----:B-1----:R-:W2:Y:S04]  /*fe30*/  LDL.LU.64 R14, [R1+0x9b8] ;  /* 0x0009b800010e7983 */ /* 0x002ea80000300a00 */
[----:B------:R-:W3:Y:S02]  /*fe40*/  LDL.LU.64 R22, [R1+0x9b0] ;  /* 0x0009b00001167983 */ /* 0x000ee40000300a00 */
[----:B---3--:R-:W-:Y:S11]  /*fe50*/  HMMA.16816.F32.BF16 R24, R16, R22, R24 ;  /* 0x000000161018723c */ /* 0x008ff60000041818 */
[----:B------:R-:W-:Y:S11]  /*fe60*/  @!UPT UIADD3 URZ, URZ, URZ, URZ ;  /* 0x0000003f3f3ff290 */ /* 0x000ff6000fffe03f */
[----:B------:R-:W-:Y:S01]  /*fe70*/  @!UPT UIADD3 URZ, URZ, URZ, URZ ;  /* 0x0000003f3f3ff290 */ /* 0x000fe2000fffe03f */
[----:B------:R-:W-:Y:S04]  /*fe80*/  STL.64 [R1+0x410], R24 ;  /* 0x0004101801007387 */ /* 0x000fe80000100a00 */
[----:B------:R0:W-:Y:S04]  /*fe90*/  STL.64 [R1+0x418], R26 ;  /* 0x0004181a01007387 */ /* 0x0001e80000100a00 */
[----:B0-----:R-:W2:Y:S04]  /*fea0*/  LDL.LU.64 R26, [R1+0x9a8] ;  /* 0x0009a800011a7983 */ /* 0x001ea80000300a00 */
[----:B------:R-:W2:Y:S01]  /*feb0*/  LDL.LU.64 R24, [R1+0x9a0] ;  /* 0x0009a00001187983 */ /* 0x000ea20000300a00 */
[----:B------:R-:W-:-:S02]  /*fec0*/  IMAD.MOV.U32 R0, RZ, RZ, R22 ;  /* 0x000000ffff007224 */ /* 0x000fc400078e0016 */
[----:B------:R-:W-:Y:S02]  /*fed0*/  IMAD.MOV.U32 R13, RZ, RZ, R23 ;  /* 0x000000ffff0d7224 */ /* 0x000fe400078e0017 */
[----:B------:R-:W3:Y:S04]  /*fee0*/  LDL.LU.64 R22, [R1+0x998] ;  /* 0x0009980001167983 */ /* 0x000ee80000300a00 */
[----:B------:R-:W3:Y:S01]  /*fef0*/  LDL.LU.64 R20, [R1+0x990] ;  /* 0x0009900001147983 */ /* 0x000ee20000300a00 */
[----:B--2---:R-:W-:Y:S11]  /*ff00*/  HMMA.16816.F32.BF16 R24, R16, R14, R24 ;  /* 0x0000000e1018723c */ /* 0x004ff60000041818 */
[----:B------:R-:W-:Y:S11]  /*ff10*/  @!UPT UIADD3 URZ, URZ, URZ, URZ ;  /* 0x0000003f3f3ff290 */ /* 0x000ff6000fffe03f */
[----:B------:R-:W-:Y:S01]  /*ff20*/  @!UPT UIADD3 URZ, URZ, URZ, URZ ;  /* 0x0000003f3f3ff290 */ /* 0x000fe2000fffe03f */
[----:B------:R0:W-:Y:S04]  /*ff30*/  STL.64 [R1+0x400], R24 ;  /* 0x0004001801007387 */ /* 0x0001e80000100a00 */
[----:B------:R1:W-:Y:S04]  /*ff40*/  STL.64 [R1+0x408], R26 ;  /* 0x0004081a01007387 */ /* 0x0003e80000100a00 */
[----:B0-----:R-:W4:Y:S04]  /*ff50*/  LDL.LU R24, [R1+0x300] ;  /* 0x0003000001187983 */ /* 0x001f280000300800 */
[----:B------:R-:W4:Y:S04]  /*ff60*/  LDL.LU R25, [R1+0x304] ;  /* 0x0003040001197983 */ /* 0x000f280000300800 */
[----:B-1----:R-:W4:Y:S04]  /*ff70*/  LDL.LU R26, [R1+0x308] ;  /* 0x00030800011a7983 */ /* 0x002f280000300800 */
[----:B------:R-:W4:Y:S04]  /*ff80*/  LDL.LU R27, [R1+0x30c] ;  /* 0x00030c00011b7983 */ /* 0x000f280000300800 */
[----:B------:R0:W-:Y:S02]  /*ff90*/  STL.64 [R1+0x920], R14 ;  /* 0x0009200e01007387 */ /* 0x0001e40000100a00 */
[----:B0-----:R-:W-:-:S02]  /*ffa0*/  IMAD.MOV.U32 R14, RZ, RZ, R0 ;  /* 0x000000ffff0e7224 */ /* 0x001fc400078e0000 */
[----:B------:R-:W-:Y:S01]  /*ffb0*/  IMAD.MOV.U32 R15, RZ, RZ, R13 ;  /* 0x000000ffff0f7224 */ /* 0x000fe200078e000d */
[----:B------:R-:W2:Y:S04]  /*ffc0*/  LDL.LU R0, [R1+0x988] ;  /* 0x0009880001007983 */ /* 0x000ea80000300800 */
[----:B------:R0:W-:Y:S02]  /*ffd0*/  STL.64 [R1+0x930], R14 ;  /* 0x0009300e01007387 */ /* 0x0001e40000100a00 */
[----:B0-----:R-:W-:Y:S02]  /*ffe0*/  IMAD.MOV.U32 R14, RZ, RZ, R12 ;  /* 0x000000ffff0e7224 */ /* 0x001fe400078e000c */
[----:B------:R-:W-:-:S05]  /*fff0*/  IMAD.MOV.U32 R15, RZ, RZ, R9 ;  /* 0x000000ffff0f7224 */ /* 0x000fca00078e0009 */
[----:B------:R0:W-:Y:S04]  /*10000*/  STL.64 [R1+0x948], R14 ;  /* 0x0009480e01007387 */ /* 0x0001e80000100a00 */
[----:B0-----:R-:W2:Y:S04]  /*10010*/  LDL.64 R14, [R1+0x28] ;  /* 0x00002800010e7983 */ /* 0x001ea80000100a00 */
[----:B--2---:R0:W-:Y:S02]  /*10020*/  STL.64 [R1+0x958], R14 ;  /* 0x0009580e01007387 */ /* 0x0041e40000100a00 */
[----:B0-----:R-:W-:-:S02]  /*10030*/  IMAD.MOV.U32 R14, RZ, RZ, R8 ;  /* 0x000000ffff0e7224 */ /* 0x001fc400078e0008 */
[----:B------:R-:W-:-:S05]  /*10040*/  IMAD.MOV.U32 R15, RZ, RZ, R5 ;  /* 0x000000ffff0f7224 */ /* 0x000fca00078e0005 */
[----:B------:R0:W-:Y:S04]  /*10050*/  STL.64 [R1+0x970], R14 ;  /* 0x0009700e01007387 */ /* 0x0001e80000100a00 */
[----:B------:R-:W2:Y:S04]  /*10060*/  LDL.LU R12, [R1+0x3f0] ;  /* 0x0003f000010c7983 */ /* 0x000ea80000300800 */
[----:B------:R-:W2:Y:S04]  /*10070*/  LDL.LU R13, [R1+0x3f4] ;  /* 0x0003f400010d7983 */ /* 0x000ea80000300800 */
[----:B0-----:R-:W2:Y:S04]  /*10080*/  LDL.LU R14, [R1+0x3f8] ;  /* 0x0003f800010e7983 */ /* 0x001ea80000300800 */
[----:B------:R-:W2:Y:S02]  /*10090*/  LDL.LU R15, [R1+0x3fc] ;  /* 0x0003fc00010f7983 */ /* 0x000ea40000300800 */
[----:B--2---:R-:W-:Y:S11]  /*100a0*/  HMMA.16816.F32.BF16 R12, R16, R6, R12 ;  /* 0x00000006100c723c */ /* 0x004ff6000004180c */
[----:B------:R-:W-:Y:S11]  /*100b0*/  @!UPT UIADD3 URZ, URZ, URZ, URZ ;  /* 0x0000003f3f3ff290 */ /* 0x000ff6000fffe03f */
[----:B------:R-:W-:Y:S01]  /*100c0*/  @!UPT UIADD3 URZ, URZ, URZ, URZ ;  /* 0x0000003f3f3ff290 */ /* 0x000fe2000fffe03f */
[----:B------:R-:W-:Y:S04]  /*100d0*/  STL.64 [R1+0x3f0], R12 ;  /* 0x0003f00c01007387 */ /* 0x000fe80000100a00 */
[----:B------:R0:W-:Y:S04]  /*100e0*/  STL.64 [R1+0x3f8], R14 ;  /* 0x0003f80e01007387 */ /* 0x0001e80000100a00 */
[----:B------:R1:W-:Y:S01]  /*100f0*/  STL.64 [R1+0x950], R6 ;  /* 0x0009500601007387 */ /* 0x0003e20000100a00 */
[----:B0-----:R-:W-:-:S03]  /*10100*/  IMAD.MOV.U32 R14, RZ, RZ, R4 ;  /* 0x000000ffff0e7224 */ /* 0x001fc600078e0004 */
[----:B------:R-:W2:Y:S04]  /*10110*/  LDL.LU R4, [R1+0x260] ;  /* 0x0002600001047983 */ /* 0x000ea80000300800 */
[----:B------:R-:W2:Y:S04]  /*10120*/  LDL.LU R5, [R1+0x264] ;  /* 0x0002640001057983 */ /* 0x000ea80000300800 */
[----:B-1----:R-:W2:Y:S04]  /*10130*/  LDL.LU R6, [R1+0x268] ;  /* 0x0002680001067983 */ /* 0x002ea80000300800 */
        /* <DEDUP_REMOVED lines=8> */
[----:B------:R-:W-:-:S03]  /*101c0*/  IMAD.MOV.U32 R15, RZ, RZ, R3 ;  /* 0x000000ffff0f7224 */ /* 0x000fc600078e0003 */
[----:B----4-:R-:W-:Y:S04]  /*101d0*/  STL.64 [R1+0x980], R6 ;  /* 0x0009800601007387 */ /* 0x010fe80000100a00 */
[----:B--2---:R0:W-:Y:S04]  /*101e0*/  STL.64 [R1+0x978], R4 ;  /* 0x0009780401007387 */ /* 0x0041e80000100a00 */
[----:B0-----:R-:W3:Y:S04]  /*101f0*/  LDL.LU R4, [R1+0x280] ;  /* 0x0002800001047983 */ /* 0x001ee80000300800 */
[----:B------:R-:W3:Y:S04]  /*10200*/  LDL.LU R5, [R1+0x284] ;  /* 0x0002840001057983 */ /* 0x000ee80000300800 */
[----:B------:R-:W3:Y:S04]  /*10210*/  LDL.LU R6, [R1+0x288] ;  /* 0x0002880001067983 */ /* 0x000ee80000300800 */
[----:B------:R-:W3:Y:S04]  /*10220*/  LDL.LU R7, [R1+0x28c] ;  /* 0x00028c0001077983 */ /* 0x000ee80000300800 */
[----:B------:R0:W-:Y:S04]  /*10230*/  STL.64 [R1+0x928], R10 ;  /* 0x0009280a01007387 */ /* 0x0001e80000100a00 */
[----:B------:R-:W2:Y:S04]  /*10240*/  LDL.LU R8, [R1+0x240] ;  /* 0x0002400001087983 */ /* 0x000ea80000300800 */
[----:B------:R-:W-:Y:S04]  /*10250*/  STL.64 [R1+0x300], R16 ;  /* 0x0003001001007387 */ /* 0x000fe80000100a00 */
[----:B------:R-:W-:Y:S04]  /*10260*/  STL.64 [R1+0x308], R18 ;  /* 0x0003081201007387 */ /* 0x000fe80000100a00 */
[----:B------:R-:W2:Y:S04]  /*10270*/  LDL.LU R9, [R1+0x244] ;  /* 0x0002440001097983 */ /* 0x000ea80000300800 */
[----:B0-----:R-:W4:Y:S04]  /*10280*/  LDL.LU R10, [R1+0x248] ;  /* 0x00024800010a7983 */ /* 0x001f280000300800 */
[----:B------:R-:W4:Y:S01]  /*10290*/  LDL.LU R11, [R1+0x24c] ;  /* 0x00024c00010b7983 */ /* 0x000f220000300800 */
[C---:B---3--:R-:W-:Y:S03]  /*102a0*/  HMMA.16816.F32.BF16 R12, R20.reuse, R14, R4 ;  /* 0x0000000e140c723c */ /* 0x048fe60000041804 */
[----:B----4-:R-:W-:Y:S04]  /*102b0*/  STL.64 [R1+0x940], R10 ;  /* 0x0009400a01007387 */ /* 0x010fe80000100a00 */
[----:B--2---:R0:W-:Y:S04]  /*102c0*/  STL.64 [R1+0x938], R8 ;  /* 0x0009380801007387 */ /* 0x0041e80000100a00 */
[----:B0-----:R-:W2:Y:S04]  /*102d0*/  LDL.LU R8, [R1+0x250] ;  /* 0x0002500001087983 */ /* 0x001ea80000300800 */
[----:B------:R-:W2:Y:S04]  /*102e0*/  LDL.LU R9, [R1+0x254] ;  /* 0x0002540001097983 */ /* 0x000ea80000300800 */
[----:B------:R-:W2:Y:S04]  /*102f0*/  LDL.LU R10, [R1+0x258] ;  /* 0x00025800010a7983 */ /* 0x000ea80000300800 */
[----:B------:R-:W2:Y:S04]  /*10300*/  LDL.LU R11, [R1+0x25c] ;  /* 0x00025c00010b7983 */ /* 0x000ea80000300800 */
[----:B------:R-:W3:Y:S04]  /*10310*/  LDL.LU R16, [R1+0x230] ;  /* 0x0002300001107983 */ /* 0x000ee80000300800 */
[----:B------:R-:W3:Y:S04]  /*10320*/  LDL.LU R17, [R1+0x234] ;  /* 0x0002340001117983 */ /* 0x000ee80000300800 */
[----:B------:R-:W3:Y:S04]  /*10330*/  LDL.LU R18, [R1+0x238] ;  /* 0x0002380001127983 */ /* 0x000ee80000300800 */
[----:B------:R-:W3:Y:S04]  /*10340*/  LDL.LU R19, [R1+0x23c] ;  /* 0x00023c0001137983 */ /* 0x000ee80000300800 */
[----:B------:R-:W4:Y:S04]  /*10350*/  LDL.LU R24, [R1+0x100] ;  /* 0x0001000001187983 */ /* 0x000f280000300800 */
[----:B------:R-:W4:Y:S04]  /*10360*/  LDL.LU R25, [R1+0x104] ;  /* 0x0001040001197983 */ /* 0x000f280000300800 */
[----:B------:R-:W4:Y:S04]  /*10370*/  LDL.LU R26, [R1+0x108] ;  /* 0x00010800011a7983 */ /* 0x000f280000300800 */
[----:B------:R-:W4:Y:S04]  /*10380*/  LDL.LU R27, [R1+0x10c] ;  /* 0x00010c00011b7983 */ /* 0x000f280000300800 */
[----:B------:R-:W2:Y:S04]  /*10390*/  LDL.LU.64 R6, [R1+0x980] ;  /* 0x0009800001067983 */ /* 0x000ea80000300a00 */
[----:B------:R-:W2:Y:S04]  /*103a0*/  LDL.LU.64 R4, [R1+0x978] ;  /* 0x0009780001047983 */ /* 0x000ea80000300a00 */
[----:B------:R-:W-:Y:S04]  /*103b0*/  STL.64 [R1+0x280], R12 ;  /* 0x0002800c01007387 */ /* 0x000fe80000100a00 */
        /* <DEDUP_REMOVED lines=8> */
[----:B0-----:R-:W2:Y:S02]  /*10440*/  LDL.LU.64 R14, [R1+0x958] ;  /* 0x00095800010e7983 */ /* 0x001ea40000300a00 */
[----:B--2---:R-:W-:Y:S01]  /*10450*/  HMMA.16816.F32.BF16 R4, R20, R14, R4 ;  /* 0x0000000e1404723c */ /* 0x004fe20000041804 */
[----:B------:R-:W-:Y:S11]  /*10460*/  IMAD.MOV.U32 R3, RZ, RZ, R15 ;  /* 0x000000ffff037224 */ /* 0x000ff600078e000f */
[----:B------:R-:W-:Y:S11]  /*10470*/  @!UPT UIADD3 URZ, URZ, URZ, URZ ;  /* 0x0000003f3f3ff290 */ /* 0x000ff6000fffe03f */
[----:B------:R0:W-:Y:S04]  /*10480*/  STL.64 [R1+0x260], R4 ;  /* 0x0002600401007387 */ /* 0x0001e80000100a00 */
[----:B------:R1:W-:Y:S01]  /*10490*/  STL.64 [R1+0x268], R6 ;  /* 0x0002680601007387 */ /* 0x0003e20000100a00 */
[----:B0-----:R-:W-:-:S03]  /*104a0*/  IMAD.MOV.U32 R4, RZ, RZ, R14 ;  /* 0x000000ffff047224 */ /* 0x001fc600078e000e */
[----:B-1----:R-:W2:Y:S04]  /*104b0*/  LDL.LU.64 R6, [R1+0x950] ;  /* 0x0009500001067983 */ /* 0x002ea80000300a00 */
        /* <DEDUP_REMOVED lines=9> */
[----:B------:R-:W4:Y:S11]  /*10550*/  LDL.LU.64 R10, [R1+0x928] ;  /* 0x00092800010a7983 */ /* 0x000f360000300a00 */
[----:B------:R-:W-:Y:S10]  /*10560*/  @!UPT UIADD3 URZ, URZ, URZ, URZ ;  /* 0x0000003f3f3ff290 */ /* 0x000ff4000fffe03f */
[----:B------:R-:W-:Y:S04]  /*10570*/  STL.64 [R1+0x240], R12 ;  /* 0x0002400c01007387 */ /* 0x000fe80000100a00 */
[----:B------:R0:W-:Y:S04]  /*10580*/  STL.64 [R1+0x248], R14 ;  /* 0x0002480e01007387 */ /* 0x0001e80000100a00 */
[----:B0-----:R-:W3:Y:S02]  /*10590*/  LDL.LU.64 R14, [R1+0x920] ;  /* 0x00092000010e7983 */ /* 0x001ee40000300a00 */
[C---:B---3--:R-:W-:Y:S02]  /*105a0*/  HMMA.16816.F32.BF16 R16, R20.reuse, R14, R16 ;  /* 0x0000000e1410723c */ /* 0x048fe40000041810 */
[----:B------:R0:W-:Y:S04]  /*105b0*/  STL.64 [R1+0x8f0], R14 ;  /* 0x0008f00e01007387 */ /* 0x0001e80000100a00 */
[----:B------:R-:W2:Y:S11]  /*105c0*/  LDL.LU R12, [R1+0x220] ;  /* 0x00022000010c7983 */ /* 0x000eb60000300800 */
[----:B------:R-:W-:Y:S06]  /*105d0*/  @!UPT UIADD3 URZ, URZ, URZ, URZ ;  /* 0x0000003f3f3ff290 */ /* 0x000fec000fffe03f */
[----:B------:R1:W-:Y:S04]  /*105e0*/  STL.64 [R1+0x230], R16 ;  /* 0x0002301001007387 */ /* 0x0003e80000100a00 */
[----:B------:R3:W-:Y:S04]  /*105f0*/  STL.64 [R1+0x238], R18 ;  /* 0x0002381201007387 */ /* 0x0007e80000100a00 */
[----:B------:R-:W2:Y:S04]  /*10600*/  LDL.LU R13, [R1+0x224] ;  /* 0x00022400010d7983 */ /* 0x000ea80000300800 */
[----:B0-----:R-:W2:Y:S04]  /*10610*/  LDL.LU R14, [R1+0x228] ;  /* 0x00022800010e7983 */ /* 0x001ea80000300800 */
[----:B------:R-:W2:Y:S04]  /*10620*/  LDL.LU R15, [R1+0x22c] ;  /* 0x00022c00010f7983 */ /* 0x000ea80000300800 */
[----:B-1----:R-:W4:Y:S04]  /*10630*/  LDL.LU R16, [R1+0x1c0] ;  /* 0x0001c00001107983 */ /* 0x002f280000300800 */
[----:B------:R-:W4:Y:S04]  /*10640*/  LDL.LU R17, [R1+0x1c4] ;  /* 0x0001c40001117983 */ /* 0x000f280000300800 */
[----:B---3--:R-:W3:Y:S04]  /*10650*/  LDL.LU R18, [R1+0x1c8] ;  /* 0x0001c80001127983 */ /* 0x008ee80000300800 */
[----:B------:R-:W3:Y:S01]  /*10660*/  LDL.LU R19, [R1+0x1cc] ;  /* 0x0001cc0001137983 */ /* 0x000ee20000300800 */
[----:B--2---:R-:W-:Y:S03]  /*10670*/  HMMA.16816.F32.BF16 R12, R20, R6, R12 ;  /* 0x00000006140c723c */ /* 0x004fe6000004180c */
[----:B---3--:R0:W-:Y:S04]  /*10680*/  STL.64 [R1+0x8d8], R18 ;  /* 0x0008d81201007387 */ /* 0x0081e80000100a00 */
[----:B----4-:R-:W-:Y:S01]  /*10690*/  STL.64 [R1+0x8d0], R16 ;  /* 0x0008d01001007387 */ /* 0x010fe20000100a00 */
[----:B0-----:R-:W-:-:S02]  /*106a0*/  IMAD.MOV.U32 R18, RZ, RZ, R4 ;  /* 0x000000ffff127224 */ /* 0x001fc400078e0004 */
[----:B------:R-:W-:-:S05]  /*106b0*/  IMAD.MOV.U32 R19, RZ, RZ, R3 ;  /* 0x000000ffff137224 */ /* 0x000fca00078e0003 */
[----:B------:R-:W-:Y:S04]  /*106c0*/  STL.64 [R1+0x8e8], R18 ;  /* 0x0008e81201007387 */ /* 0x000fe80000100a00 */
[----:B------:R0:W-:Y:S04]  /*106d0*/  STL.64 [R1+0x8f8], R6 ;  /* 0x0008f80601007387 */ /* 0x0001e80000100a00 */
[----:B0-----:R-:W2:Y:S04]  /*106e0*/  LDL.64 R6, [R1+0x48] ;  /* 0x0000480001067983 */ /* 0x001ea80000100a00 */
[----:B------:R0:W-:Y:S04]  /*106f0*/  STL.64 [R1+0x220], R12 ;  /* 0x0002200c01007387 */ /* 0x0001e80000100a00 */
[----:B------:R1:W-:Y:S04]  /*10700*/  STL.64 [R1+0x228], R14 ;  /* 0x0002280e01007387 */ /* 0x0003e80000100a00 */
[----:B0-----:R-:W3:Y:S04]  /*10710*/  LDL.LU R12, [R1+0x1e0] ;  /* 0x0001e000010c7983 */ /* 0x001ee80000300800 */
[----:B------:R-:W3:Y:S04]  /*10720*/  LDL.LU R13, [R1+0x1e4] ;  /* 0x0001e400010d7983 */ /* 0x000ee80000300800 */
[----:B-1----:R-:W4:Y:S04]  /*10730*/  LDL.LU R14, [R1+0x1e8] ;  /* 0x0001e800010e7983 */ /* 0x002f280000300800 */
[----:B------:R-:W4:Y:S01]  /*10740*/  LDL.LU R15, [R1+0x1ec] ;  /* 0x0001ec00010f7983 */ /* 0x000f220000300800 */
[----:B------:R-:W-:Y:S03]  /*10750*/  HMMA.16816.F32.BF16 R20, R20, R10, R24 ;  /* 0x0000000a1414723c */ /* 0x000fe60000041818 */
[----:B----4-:R-:W-:Y:S04]  /*10760*/  STL.64 [R1+0x908], R14 ;  /* 0x0009080e01007387 */ /* 0x010fe80000100a00 */
[----:B---3--:R0:W-:Y:S04]  /*10770*/  STL.64 [R1+0x900], R12 ;  /* 0x0009000c01007387 */ /* 0x0081e80000100a00 */
[----:B0-----:R-:W2:Y:S04]  /*10780*/  LDL.LU R12, [R1+0x1f0] ;  /* 0x0001f000010c7983 */ /* 0x001ea80000300800 */
[----:B------:R-:W2:Y:S04]  /*10790*/  LDL.LU R13, [R1+0x1f4] ;  /* 0x0001f400010d7983 */ /* 0x000ea80000300800 */
[----:B------:R-:W2:Y:S04]  /*107a0*/  LDL.LU R14, [R1+0x1f8] ;  /* 0x0001f800010e7983 */ /* 0x000ea80000300800 */
[----:B------:R-:W2:Y:S04]  /*107b0*/  LDL.LU R15, [R1+0x1fc] ;  /* 0x0001fc00010f7983 */ /* 0x000ea80000300800 */
[----:B------:R-:W3:Y:S04]  /*107c0*/  LDL.64 R18, [R1+0x38] ;  /* 0x0000380001127983 */ /* 0x000ee80000100a00 */
[----:B------:R-:W2:Y:S04]  /*107d0*/  LDL.LU.64 R26, [R1+0x918] ;  /* 0x00091800011a7983 */ /* 0x000ea80000300a00 */
[----:B------:R-:W2:Y:S04]  /*107e0*/  LDL.LU.64 R24, [R1+0x910] ;  /* 0x0009100001187983 */ /* 0x000ea80000300a00 */
[----:B------:R0:W-:Y:S04]  /*107f0*/  STL.64 [R1+0x100], R20 ;  /* 0x0001001401007387 */ /* 0x0001e80000100a00 */
[----:B------:R1:W-:Y:S04]  /*10800*/  STL.64 [R1+0x108], R22 ;  /* 0x0001081601007387 */ /* 0x0003e80000100a00 */
[----:B0-----:R-:W4:Y:S04]  /*10810*/  LDL.LU R20, [R1+0x190] ;  /* 0x0001900001147983 */ /* 0x001f280000300800 */
[----:B------:R-:W4:Y:S04]  /*10820*/  LDL.LU R21, [R1+0x194] ;  /* 0x0001940001157983 */ /* 0x000f280000300800 */
[----:B-1----:R-:W2:Y:S04]  /*10830*/  LDL.LU R22, [R1+0x198] ;  /* 0x0001980001167983 */ /* 0x002ea80000300800 */
[----:B------:R-:W2:Y:S04]  /*10840*/  LDL.LU R23, [R1+0x19c] ;  /* 0x00019c0001177983 */ /* 0x000ea80000300800 */
[----:B--2---:R-:W-:Y:S04]  /*10850*/  STL.64 [R1+0x8a0], R22 ;  /* 0x0008a01601007387 */ /* 0x004fe80000100a00 */
[----:B----4-:R0:W-:Y:S04]  /*10860*/  STL.64 [R1+0x898], R20 ;  /* 0x0008981401007387 */ /* 0x0101e80000100a00 */
[----:B0-----:R-:W2:Y:S04]  /*10870*/  LDL.LU R20, [R1+0x1a0] ;  /* 0x0001a00001147983 */ /* 0x001ea80000300800 */
[----:B------:R-:W2:Y:S04]  /*10880*/  LDL.LU R21, [R1+0x1a4] ;  /* 0x0001a40001157983 */ /* 0x000ea80000300800 */
[----:B------:R-:W4:Y:S04]  /*10890*/  LDL.LU R22, [R1+0x1a8] ;  /* 0x0001a80001167983 */ /* 0x000f280000300800 */
[----:B------:R-:W4:Y:S04]  /*108a0*/  LDL.LU R23, [R1+0x1ac] ;  /* 0x0001ac0001177983 */ /* 0x000f280000300800 */
[----:B----4-:R0:W-:Y:S04]  /*108b0*/  STL.64 [R1+0x8b0], R22 ;  /* 0x0008b01601007387 */ /* 0x0101e80000100a00 */
[----:B--2---:R-:W-:Y:S04]  /*108c0*/  STL.64 [R1+0x8a8], R20 ;  /* 0x0008a81401007387 */ /* 0x004fe80000100a00 */
[----:B0-----:R-:W2:Y:S01]  /*108d0*/  LDL.64 R22, [R1+0x8] ;  /* 0x0000080001167983 */ /* 0x001ea20000100a00 */
[----:B------:R-:W-:Y:S03]  /*108e0*/  HMMA.16816.F32.BF16 R12, R24, R6, R12 ;  /* 0x00000006180c723c */ /* 0x000fe6000004180c */
[----:B--2---:R0:W-:Y:S04]  /*108f0*/  STL.64 [R1+0x8c8], R22 ;  /* 0x0008c81601007387 */ /* 0x0041e80000100a00 */
[----:B0-----:R-:W2:Y:S04]  /*10900*/  LDL.64 R22, [R1+0x18] ;  /* 0x0000180001167983 */ /* 0x001ea80000100a00 */
[----:B--2---:R0:W-:Y:S04]  /*10910*/  STL.64 [R1+0x8e0], R22 ;  /* 0x0008e01601007387 */ /* 0x0041e80000100a00 */
[----:B------:R-:W2:Y:S04]  /*10920*/  LDL.LU R20, [R1+0x1d0] ;  /* 0x0001d00001147983 */ /* 0x000ea80000300800 */
[----:B------:R-:W2:Y:S04]  /*10930*/  LDL.LU R21, [R1+0x1d4] ;  /* 0x0001d40001157983 */ /* 0x000ea80000300800 */
[----:B0-----:R-:W2:Y:S04]  /*10940*/  LDL.LU R22, [R1+0x1d8] ;  /* 0x0001d80001167983 */ /* 0x001ea80000300800 */
[----:B------:R-:W2:Y:S04]  /*10950*/  LDL.LU R23, [R1+0x1dc] ;  /* 0x0001dc0001177983 */ /* 0x000ea80000300800 */
[----:B------:R-:W-:Y:S04]  /*10960*/  STL.64 [R1+0x1f0], R12 ;  /* 0x0001f00c01007387 */ /* 0x000fe80000100a00 */
[----:B------:R0:W-:Y:S04]  /*10970*/  STL.64 [R1+0x1f8], R14 ;  /* 0x0001f80e01007387 */ /* 0x0001e80000100a00 */
[----:B0-----:R-:W4:Y:S04]  /*10980*/  LDL.LU.64 R14, [R1+0x908] ;  /* 0x00090800010e7983 */ /* 0x001f280000300a00 */
[----:B------:R-:W4:Y:S01]  /*10990*/  LDL.LU.64 R12, [R1+0x900] ;  /* 0x00090000010c7983 */ /* 0x000f220000300a00 */
[----:B------:R-:W-:-:S02]  /*109a0*/  IMAD.MOV.U32 R9, RZ, RZ, R6 ;  /* 0x000000ffff097224 */ /* 0x000fc400078e0006 */
[----:B------:R-:W-:Y:S02]  /*109b0*/  IMAD.MOV.U32 R8, RZ, RZ, R7 ;  /* 0x000000ffff087224 */ /* 0x000fe400078e0007 */
[----:B------:R-:W2:Y:S04]  /*109c0*/  LDL.LU.64 R6, [R1+0x8f8] ;  /* 0x0008f80001067983 */ /* 0x000ea80000300a00 */
[----:B------:R-:W-:Y:S04]  /*109d0*/  STL.64 [R1+0x8c0], R10 ;  /* 0x0008c00a01007387 */ /* 0x000fe80000100a00 */
[----:B------:R0:W-:Y:S01]  /*109e0*/  STL.64 [R1+0x8b8], R8 ;  /* 0x0008b80801007387 */ /* 0x0001e20000100a00 */
[----:B---3--:R-:W-:-:S03]  /*109f0*/  IMAD.MOV.U32 R5, RZ, RZ, R19 ;  /* 0x000000ffff057224 */ /* 0x008fc600078e0013 */
[----:B0-----:R-:W3:Y:S04]  /*10a00*/  LDL.LU R8, [R1+0x1b0] ;  /* 0x0001b00001087983 */ /* 0x001ee80000300800 */
[----:B------:R-:W3:Y:S04]  /*10a10*/  LDL.LU R9, [R1+0x1b4] ;  /* 0x0001b40001097983 */ /* 0x000ee80000300800 */
[----:B------:R-:W3:Y:S04]  /*10a20*/  LDL.LU R10, [R1+0x1b8] ;  /* 0x0001b800010a7983 */ /* 0x000ee80000300800 */
[----:B------:R-:W3:Y:S01]  /*10a30*/  LDL.LU R11, [R1+0x1bc] ;  /* 0x0001bc00010b7983 */ /* 0x000ee20000300800 */
[----:B----4-:R-:W-:Y:S11]  /*10a40*/  HMMA.16816.F32.BF16 R12, R24, R18, R12 ;  /* 0x00000012180c723c */ /* 0x010ff6000004180c */
[----:B------:R-:W-:Y:S11]  /*10a50*/  @!UPT UIADD3 URZ, URZ, URZ, URZ ;  /* 0x0000003f3f3ff290 */ /* 0x000ff6000fffe03f */
[----:B------:R-:W-:Y:S01]  /*10a60*/  @!UPT UIADD3 URZ, URZ, URZ, URZ ;  /* 0x0000003f3f3ff290 */ /* 0x000fe2000fffe03f */
        /* <DEDUP_REMOVED lines=17> */
[----:B------:R-:W-:Y:S01]  /*10b80*/  STL.64 [R1+0x1c8], R18 ;  /* 0x0001c81201007387 */ /* 0x000fe20000100a00 */
[----:B0-----:R-:W-:-:S03]  /*10b90*/  IMAD.MOV.U32 R16, RZ, RZ, R22 ;  /* 0x000000ffff107224 */ /* 0x001fc600078e0016 */
[----:B------:R-:W2:Y:S02]  /*10ba0*/  LDL.LU.64 R22, [R1+0x8c8] ;  /* 0x0008c80001167983 */ /* 0x000ea40000300a00 */
[C---:B--2---:R-:W-:Y:S01]  /*10bb0*/  HMMA.16816.F32.BF16 R8, R24.reuse, R22, R8 ;  /* 0x000000161808723c */ /* 0x044fe20000041808 */
[----:B------:R-:W-:Y:S02]  /*10bc0*/  IMAD.MOV.U32 R4, RZ, RZ, R22 ;  /* 0x000000ffff047224 */ /* 0x000fe400078e0016 */
[----:B------:R-:W-:Y:S11]  /*10bd0*/  IMAD.MOV.U32 R3, RZ, RZ, R23 ;  /* 0x000000ffff037224 */ /* 0x000ff600078e0017 */
[----:B------:R-:W-:Y:S09]  /*10be0*/  @!UPT UIADD3 URZ, URZ, URZ, URZ ;  /* 0x0000003f3f3ff290 */ /* 0x000ff2000fffe03f */
[----:B------:R-:W-:Y:S04]  /*10bf0*/  STL.64 [R1+0x1b0], R8 ;  /* 0x0001b00801007387 */ /* 0x000fe80000100a00 */
[----:B------:R0:W-:Y:S04]  /*10c00*/  STL.64 [R1+0x1b8], R10 ;  /* 0x0001b80a01007387 */ /* 0x0001e80000100a00 */
[----:B0-----:R-:W2:Y:S04]  /*10c10*/  LDL.LU.64 R10, [R1+0x8c0] ;  /* 0x0008c000010a7983 */ /* 0x001ea80000300a00 */
[----:B------:R-:W3:Y:S04]  /*10c20*/  LDL.LU.64 R8, [R1+0x8b8] ;  /* 0x0008b80001087983 */ /* 0x000ee80000300a00 */
[----:B------:R-:W4:Y:S04]  /*10c30*/  LDL.LU.64 R22, [R1+0x8b0] ;  /* 0x0008b00001167983 */ /* 0x000f280000300a00 */
[----:B------:R-:W4:Y:S02]  /*10c40*/  LDL.LU.64 R20, [R1+0x8a8] ;  /* 0x0008a80001147983 */ /* 0x000f240000300a00 */
[C---:B----4-:R-:W-:Y:S11]  /*10c50*/  HMMA.16816.F32.BF16 R20, R24.reuse, R14, R20 ;  /* 0x0000000e1814723c */ /* 0x050ff60000041814 */
[----:B------:R-:W-:Y:S11]  /*10c60*/  @!UPT UIADD3 URZ, URZ, URZ, URZ ;  /* 0x0000003f3f3ff290 */ /* 0x000ff6000fffe03f */
[----:B------:R-:W-:Y:S01]  /*10c70*/  @!UPT UIADD3 URZ, URZ, URZ, URZ ;  /* 0x0000003f3f3ff290 */ /* 0x000fe2000fffe03f */
[----:B------:R-:W-:Y:S04]  /*10c80*/  STL.64 [R1+0x1a0], R20 ;  /* 0x0001a01401007387 */ /* 0x000fe80000100a00 */
[----:B------:R0:W-:Y:S04]  /*10c90*/  STL.64 [R1+0x1a8], R22 ;  /* 0x0001a81601007387 */ /* 0x0001e80000100a00 */
[----:B0-----:R-:W4:Y:S04]  /*10ca0*/  LDL.LU.64 R22, [R1+0x8a0] ;  /* 0x0008a00001167983 */ /* 0x001f280000300a00 */
[----:B------:R-:W4:Y:S04]  /*10cb0*/  LDL.LU.64 R20, [R1+0x898] ;  /* 0x0008980001147983 */ /* 0x000f280000300a00 */
[----:B------:R-:W-:Y:S04]  /*10cc0*/  STL.64 [R1+0x830], R14 ;  /* 0x0008300e01007387 */ /* 0x000fe80000100a00 */
[----:B------:R0:W-:Y:S01]  /*10cd0*/  STL.64 [R1+0x838], R6 ;  /* 0x0008380601007387 */ /* 0x0001e20000100a00 */
[----:B----4-:R-:W-:Y:S07]  /*10ce0*/  HMMA.16816.F32.BF16 R20, R24, R6, R20 ;  /* 0x000000061814723c */ /* 0x010fee0000041814 */
[----:B0-----:R-:W-:-:S02]  /*10cf0*/  IMAD.MOV.U32 R6, RZ, RZ, R16 ;  /* 0x000000ffff067224 */ /* 0x001fc400078e0010 */
[----:B------:R-:W-:Y:S11]  /*10d00*/  IMAD.MOV.U32 R7, RZ, RZ, R13 ;  /* 0x000000ffff077224 */ /* 0x000ff600078e000d */
[----:B------:R-:W-:Y:S03]  /*10d10*/  @!UPT UIADD3 URZ, URZ, URZ, URZ ;  /* 0x0000003f3f3ff290 */ /* 0x000fe6000fffe03f */
[----:B------:R-:W-:Y:S04]  /*10d20*/  STL.64 [R1+0x190], R20 ;  /* 0x0001901401007387 */ /* 0x000fe80000100a00 */
[----:B------:R-:W-:Y:S04]  /*10d30*/  STL.64 [R1+0x198], R22 ;  /* 0x0001981601007387 */ /* 0x000fe80000100a00 */
[----:B------:R0:W-:Y:S04]  /*10d40*/  STL.64 [R1+0x850], R6 ;  /* 0x0008500601007387 */ /* 0x0001e80000100a00 */
[----:B0-----:R-:W4:Y:S04]  /*10d50*/  LDL.LU.64 R6, [R1+0x28] ;  /* 0x0000280001067983 */ /* 0x001f280000300a00 */
[----:B----4-:R0:W-:Y:S04]  /*10d60*/  STL.64 [R1+0x868], R6 ;  /* 0x0008680601007387 */ /* 0x0101e80000100a00 */
[----:B------:R-:W2:Y:S04]  /*10d70*/  LDL.LU R16, [R1+0x70] ;  /* 0x0000700001107983 */ /* 0x000ea80000300800 */
[----:B------:R-:W2:Y:S01]  /*10d80*/  LDL.LU R17, [R1+0x74] ;  /* 0x0000740001117983 */ /* 0x000ea20000300800 */
[----:B0-----:R-:W-:-:S03]  /*10d90*/  IMAD.MOV.U32 R6, RZ, RZ, R12 ;  /* 0x000000ffff067224 */ /* 0x001fc600078e000c */
[----:B------:R-:W2:Y:S01]  /*10da0*/  LDL.LU R18, [R1+0x78] ;  /* 0x0000780001127983 */ /* 0x000ea20000300800 */
[----:B------:R-:W-:-:S03]  /*10db0*/  IMAD.MOV.U32 R7, RZ, RZ, R5 ;  /* 0x000000ffff077224 */ /* 0x000fc600078e0005 */
[----:B------:R-:W2:Y:S04]  /*10dc0*/  LDL.LU R19, [R1+0x7c] ;  /* 0x00007c0001137983 */ /* 0x000ea80000300800 */
[----:B------:R-:W4:Y:S04]  /*10dd0*/  LDL R5, [R1+0x6b0] ;  /* 0x0006b00001057983 */ /* 0x000f280000100800 */
[----:B------:R-:W-:Y:S04]  /*10de0*/  STL.64 [R1+0x880], R6 ;  /* 0x0008800601007387 */ /* 0x000fe80000100a00 */
[----:B------:R-:W3:Y:S04]  /*10df0*/  LDL.LU R12, [R1+0x3a0] ;  /* 0x0003a000010c7983 */ /* 0x000ee80000300800 */
[----:B------:R-:W3:Y:S04]  /*10e00*/  LDL.LU R13, [R1+0x3a4] ;  /* 0x0003a400010d7983 */ /* 0x000ee80000300800 */
[----:B------:R-:W3:Y:S04]  /*10e10*/  LDL.LU R14, [R1+0x3a8] ;  /* 0x0003a800010e7983 */ /* 0x000ee80000300800 */
[----:B------:R-:W3:Y:S01]  /*10e20*/  LDL.LU R15, [R1+0x3ac] ;  /* 0x0003ac00010f7983 */ /* 0x000ee20000300800 */
[----:B--2---:R-:W-:Y:S03]  /*10e30*/  HMMA.16816.F32.BF16 R24, R24, R10, R16 ;  /* 0x0000000a1818723c */ /* 0x004fe60000041810 */
[----:B------:R-:W-:Y:S04]  /*10e40*/  LDSM.16.MT88.4 R16, [R29+0x5080] ;  /* 0x005080001d10783b */ /* 0x000fe80000004200 */
[----:B----4-:R-:W0:Y:S04]  /*10e50*/  LDSM.16.MT88.4 R20, [R5+0x5000] ;  /* 0x005000000514783b */ /* 0x010e280000004200 */
[----:B---3--:R-:W-:Y:S04]  /*10e60*/  STL.64 [R1+0x848], R14 ;  /* 0x0008480e01007387 */ /* 0x008fe80000100a00 */
[----:B------:R1:W-:Y:S04]  /*10e70*/  STL.64 [R1+0x840], R12 ;  /* 0x0008400c01007387 */ /* 0x0003e80000100a00 */
[----:B-1----:R-:W2:Y:S04]  /*10e80*/  LDL.LU R12, [R1+0x3b0] ;  /* 0x0003b000010c7983 */ /* 0x002ea80000300800 */
[----:B------:R-:W2:Y:S04]  /*10e90*/  LDL.LU R13, [R1+0x3b4] ;  /* 0x0003b400010d7983 */ /* 0x000ea80000300800 */
[----:B------:R-:W3:Y:S04]  /*10ea0*/  LDL.LU R14, [R1+0x3b8] ;  /* 0x0003b800010e7983 */ /* 0x000ee80000300800 */
[----:B------:R-:W3:Y:S04]  /*10eb0*/  LDL.LU R15, [R1+0x3bc] ;  /* 0x0003bc00010f7983 */ /* 0x000ee80000300800 */
[----:B---3--:R-:W-:Y:S04]  /*10ec0*/  STL.64 [R1+0x860], R14 ;  /* 0x0008600e01007387 */ /* 0x008fe80000100a00 */
[----:B--2---:R1:W-:Y:S04]  /*10ed0*/  STL.64 [R1+0x858], R12 ;  /* 0x0008580c01007387 */ /* 0x0043e80000100a00 */
        /* <DEDUP_REMOVED lines=9> */
[----:B------:R-:W3:Y:S01]  /*10f70*/  LDL.LU R15, [R1+0x3dc] ;  /* 0x0003dc00010f7983 */ /* 0x000ee20000300800 */
[----:B------:R-:W-:-:S03]  /*10f80*/  IMAD.MOV.U32 R6, RZ, RZ, R9 ;  /* 0x000000ffff067224 */ /* 0x000fc600078e0009 */
[----:B---3--:R-:W-:Y:S04]  /*10f90*/  STL.64 [R1+0x890], R14 ;  /* 0x0008900e01007387 */ /* 0x008fe80000100a00 */
[----:B--2---:R1:W-:Y:S04]  /*10fa0*/  STL.64 [R1+0x888], R12 ;  /* 0x0008880c01007387 */ /* 0x0043e80000100a00 */
[----:B-1----:R-:W2:Y:S04]  /*10fb0*/  LDL.LU R12, [R1+0x3e0] ;  /* 0x0003e000010c7983 */ /* 0x002ea80000300800 */
[----:B------:R-:W2:Y:S04]  /*10fc0*/  LDL.LU R13, [R1+0x3e4] ;  /* 0x0003e400010d7983 */ /* 0x000ea80000300800 */
[----:B------:R-:W2:Y:S04]  /*10fd0*/  LDL.LU R14, [R1+0x3e8] ;  /* 0x0003e800010e7983 */ /* 0x000ea80000300800 */
[----:B------:R-:W2:Y:S04]  /*10fe0*/  LDL.LU R15, [R1+0x3ec] ;  /* 0x0003ec00010f7983 */ /* 0x000ea80000300800 */
[----:B------:R-:W-:Y:S04]  /*10ff0*/  STL.64 [R1+0x70], R24 ;  /* 0x0000701801007387 */ /* 0x000fe80000100a00 */
[----:B------:R-:W-:Y:S04]  /*11000*/  STL.64 [R1+0x78], R26 ;  /* 0x0000781a01007387 */ /* 0x000fe80000100a00 */
[----:B------:R-:W1:Y:S01]  /*11010*/  LDSM.16.MT88.4 R24, [R5+0x5080] ;  /* 0x005080000518783b */ /* 0x000e620000004200 */
[----:B------:R-:W-:-:S03]  /*11020*/  IMAD.MOV.U32 R7, RZ, RZ, R8 ;  /* 0x000000ffff077224 */ /* 0x000fc600078e0008 */
[----:B0-----:R-:W-:Y:S04]  /*11030*/  STL.64 [R1+0x818], R22 ;  /* 0x0008181601007387 */ /* 0x001fe80000100a00 */
[----:B------:R0:W-:Y:S04]  /*11040*/  STL.64 [R1+0x810], R20 ;  /* 0x0008101401007387 */ /* 0x0001e80000100a00 */
[----:B0-----:R-:W3:Y:S04]  /*11050*/  LDL.LU R20, [R1+0x390] ;  /* 0x0003900001147983 */ /* 0x001ee80000300800 */
[----:B------:R-:W3:Y:S04]  /*11060*/  LDL.LU R21, [R1+0x394] ;  /* 0x0003940001157983 */ /* 0x000ee80000300800 */
[----:B------:R-:W3:Y:S04]  /*11070*/  LDL.LU R22, [R1+0x398] ;  /* 0x0003980001167983 */ /* 0x000ee80000300800 */
[----:B------:R-:W3:Y:S04]  /*11080*/  LDL.LU R23, [R1+0x39c] ;  /* 0x00039c0001177983 */ /* 0x000ee80000300800 */
[----:B-1----:R0:W-:Y:S02]  /*11090*/  STL.64 [R1+0x7a0], R26 ;  /* 0x0007a01a01007387 */ /* 0x0021e40000100a00 */
[----:B0-----:R-:W-:-:S02]  /*110a0*/  IMAD.MOV.U32 R26, RZ, RZ, R4 ;  /* 0x000000ffff1a7224 */ /* 0x001fc400078e0004 */
[----:B------:R-:W-:Y:S01]  /*110b0*/  STL.64 [R1+0x798], R24 ;  /* 0x0007981801007387 */ /* 0x000fe20000100a00 */
[C---:B--2---:R-:W-:Y:S03]  /*110c0*/  HMMA.16816.F32.BF16 R4, R16.reuse, R6, R12 ;  /* 0x000000061004723c */ /* 0x044fe6000004180c */
[----:B------:R-:W2:Y:S04]  /*110d0*/  LDL.LU.64 R14, [R1+0x890] ;  /* 0x00089000010e7983 */ /* 0x000ea80000300a00 */
[----:B------:R-:W2:Y:S11]  /*110e0*/  LDL.LU.64 R12, [R1+0x888] ;  /* 0x00088800010c7983 */ /* 0x000eb60000300a00 */
[----:B------:R-:W-:Y:S05]  /*110f0*/  @!UPT UIADD3 URZ, URZ, URZ, URZ ;  /* 0x0000003f3f3ff290 */ /* 0x000fea000fffe03f */
        /* <DEDUP_REMOVED lines=9> */
[----:B0-----:R-:W2:Y:S01]  /*11190*/  LDL.LU.64 R6, [R1+0x868] ;  /* 0x0008680001067983 */ /* 0x001ea20000300a00 */
[----:B------:R-:W-:Y:S01]  /*111a0*/  IMAD.MOV.U32 R27, RZ, RZ, R3 ;  /* 0x000000ffff1b7224 */ /* 0x000fe200078e0003 */
        /* <DEDUP_REMOVED lines=15> */
[----:B0-----:R-:W4:Y:S04]  /*112a0*/  LDL.LU.64 R6, [R1+0x838] ;  /* 0x0008380001067983 */ /* 0x001f280000300a00 */
[----:B------:R-:W3:Y:S04]  /*112b0*/  LDL.LU R4, [R1+0x4f8] ;  /* 0x0004f80001047983 */ /* 0x000ee80000300800 */
[----:B------:R-:W3:Y:S04]  /*112c0*/  LDL.LU R5, [R1+0x5a4] ;  /* 0x0005a40001057983 */ /* 0x000ee80000300800 */
[----:B------:R-:W3:Y:S04]  /*112d0*/  LDL.LU R8, [R1+0x5a8] ;  /* 0x0005a80001087983 */ /* 0x000ee80000300800 */
[----:B------:R-:W3:Y:S04]  /*112e0*/  LDL.LU R9, [R1+0x654] ;  /* 0x0006540001097983 */ /* 0x000ee80000300800 */
[----:B------:R-:W-:Y:S01]  /*112f0*/  STL.64 [R1+0x828], R10 ;  /* 0x0008280a01007387 */ /* 0x000fe20000100a00 */
[C---:B--2---:R-:W-:Y:S03]  /*11300*/  HMMA.16816.F32.BF16 R24, R16.reuse, R26, R12 ;  /* 0x0000001a1018723c */ /* 0x044fe6000004180c */
[----:B---3--:R0:W-:Y:S04]  /*11310*/  STL.64 [R1+0x820], R8 ;  /* 0x0008200801007387 */ /* 0x0081e80000100a00 */
[----:B0-----:R-:W4:Y:S04]  /*11320*/  LDL.LU R8, [R1+0x380] ;  /* 0x0003800001087983 */ /* 0x001f280000300800 */
[----:B------:R-:W4:Y:S04]  /*11330*/  LDL.LU R9, [R1+0x384] ;  /* 0x0003840001097983 */ /* 0x000f280000300800 */
[----:B------:R-:W4:Y:S04]  /*11340*/  LDL.LU R10, [R1+0x388] ;  /* 0x00038800010a7983 */ /* 0x000f280000300800 */
[----:B------:R-:W4:Y:S04]  /*11350*/  LDL.LU R11, [R1+0x38c] ;  /* 0x00038c00010b7983 */ /* 0x000f280000300800 */
[----:B------:R-:W2:Y:S04]  /*11360*/  LDL.LU.64 R14, [R1+0x830] ;  /* 0x00083000010e7983 */ /* 0x000ea80000300a00 */
[----:B------:R-:W-:Y:S04]  /*11370*/  STL.64 [R1+0x3a0], R24 ;  /* 0x0003a01801007387 */ /* 0x000fe80000100a00 */
[----:B------:R2:W-:Y:S02]  /*11380*/  STL.64 [R1+0x3a8], R26 ;  /* 0x0003a81a01007387 */ /* 0x0005e40000100a00 */
[C---:B--2---:R-:W-:Y:S02]  /*11390*/  HMMA.16816.F32.BF16 R24, R16.reuse, R14, R20 ;  /* 0x0000000e1018723c */ /* 0x044fe40000041814 */
[----:B------:R-:W2:Y:S11]  /*113a0*/  LDL.LU R20, [R1+0x210] ;  /* 0x0002100001147983 */ /* 0x000eb60000300800 */
[----:B------:R-:W-:Y:S10]  /*113b0*/  @!UPT UIADD3 URZ, URZ, URZ, URZ ;  /* 0x0000003f3f3ff290 */ /* 0x000ff4000fffe03f */
[----:B------:R-:W-:Y:S04]  /*113c0*/  STL.64 [R1+0x390], R24 ;  /* 0x0003901801007387 */ /* 0x000fe80000100a00 */
[----:B------:R-:W-:Y:S04]  /*113d0*/  STL.64 [R1+0x398], R26 ;  /* 0x0003981a01007387 */ /* 0x000fe80000100a00 */
[----:B------:R-:W2:Y:S04]  /*113e0*/  LDL.LU R21, [R1+0x214] ;  /* 0x0002140001157983 */ /* 0x000ea80000300800 */
[----:B------:R-:W2:Y:S04]  /*113f0*/  LDL.LU R22, [R1+0x218] ;  /* 0x0002180001167983 */ /* 0x000ea80000300800 */
[----:B------:R-:W2:Y:S04]  /*11400*/  LDL.LU R23, [R1+0x21c] ;  /* 0x00021c0001177983 */ /* 0x000ea80000300800 */
[----:B------:R0:W-:Y:S04]  /*11410*/  STL.64 [R1+0x7c8], R14 ;  /* 0x0007c80e01007387 */ /* 0x0001e80000100a00 */
[----:B0-----:R-:W3:Y:S04]  /*11420*/  LDL.LU.64 R14, [R1+0x8] ;  /* 0x00000800010e7983 */ /* 0x001ee80000300a00 */
[----:B---3--:R0:W-:Y:S04]  /*11430*/  STL.64 [R1+0x7e0], R14 ;  /* 0x0007e00e01007387 */ /* 0x0081e80000100a00 */
[----:B0-----:R-:W3:Y:S04]  /*11440*/  LDL.LU.64 R14, [R1+0x18] ;  /* 0x00001800010e7983 */ /* 0x001ee80000300a00 */
[----:B---3--:R0:W-:Y:S04]  /*11450*/  STL.64 [R1+0x7e8], R14 ;  /* 0x0007e80e01007387 */ /* 0x0081e80000100a00 */
[----:B------:R-:W3:Y:S04]  /*11460*/  LDL.LU R12, [R1+0x2d0] ;  /* 0x0002d000010c7983 */ /* 0x000ee80000300800 */
[----:B------:R-:W3:Y:S04]  /*11470*/  LDL.LU R13, [R1+0x2d4] ;  /* 0x0002d400010d7983 */ /* 0x000ee80000300800 */
[----:B0-----:R-:W2:Y:S04]  /*11480*/  LDL.LU R14, [R1+0x2d8] ;  /* 0x0002d800010e7983 */ /* 0x001ea80000300800 */
[----:B------:R-:W2:Y:S04]  /*11490*/  LDL.LU R15, [R1+0x2dc] ;  /* 0x0002dc00010f7983 */ /* 0x000ea80000300800 */
[----:B------:R-:W3:Y:S04]  /*114a0*/  LDL.LU R24, [R1+0x2f0] ;  /* 0x0002f00001187983 */ /* 0x000ee80000300800 */
[----:B------:R-:W3:Y:S04]  /*114b0*/  LDL.LU R25, [R1+0x2f4] ;  /* 0x0002f40001197983 */ /* 0x000ee80000300800 */
[----:B------:R-:W3:Y:S04]  /*114c0*/  LDL.LU R26, [R1+0x2f8] ;  /* 0x0002f800011a7983 */ /* 0x000ee80000300800 */
[----:B------:R-:W3:Y:S01]  /*114d0*/  LDL.LU R27, [R1+0x2fc] ;  /* 0x0002fc00011b7983 */ /* 0x000ee20000300800 */
[C---:B----4-:R-:W-:Y:S03]  /*114e0*/  HMMA.16816.F32.BF16 R8, R16.reuse, R6, R8 ;  /* 0x000000061008723c */ /* 0x050fe60000041808 */
[----:B--2---:R0:W-:Y:S04]  /*114f0*/  STL.64 [R1+0x7f8], R14 ;  /* 0x0007f80e01007387 */ /* 0x0041e80000100a00 */
[----:B---3--:R-:W-:Y:S04]  /*11500*/  STL.64 [R1+0x7f0], R12 ;  /* 0x0007f00c01007387 */ /* 0x008fe80000100a00 */
[----:B0-----:R-:W2:Y:S04]  /*11510*/  LDL.LU.64 R14, [R1+0x38] ;  /* 0x00003800010e7983 */ /* 0x001ea80000300a00 */
[----:B--2---:R0:W-:Y:S04]  /*11520*/  STL.64 [R1+0x800], R14 ;  /* 0x0008000e01007387 */ /* 0x0041e80000100a00 */
[----:B0-----:R-:W2:Y:S04]  /*11530*/  LDL.LU.64 R14, [R1+0x48] ;  /* 0x00004800010e7983 */ /* 0x001ea80000300a00 */
[----:B------:R-:W-:Y:S04]  /*11540*/  STL.64 [R1+0x380], R8 ;  /* 0x0003800801007387 */ /* 0x000fe80000100a00 */
[----:B------:R0:W-:Y:S04]  /*11550*/  STL.64 [R1+0x388], R10 ;  /* 0x0003880a01007387 */ /* 0x0001e80000100a00 */
[----:B0-----:R-:W3:Y:S04]  /*11560*/  LDL.LU.64 R10, [R1+0x828] ;  /* 0x00082800010a7983 */ /* 0x001ee80000300a00 */
[----:B------:R-:W4:Y:S04]  /*11570*/  LDL.LU.64 R8, [R1+0x820] ;  /* 0x0008200001087983 */ /* 0x000f280000300a00 */
[----:B------:R-:W-:Y:S04]  /*11580*/  STL.64 [R1+0x7c0], R6 ;  /* 0x0007c00601007387 */ /* 0x000fe80000100a00 */
[----:B------:R0:W-:Y:S04]  /*11590*/  STL.64 [R1+0x7b8], R4 ;  /* 0x0007b80401007387 */ /* 0x0001e80000100a00 */
[----:B0-----:R-:W2:Y:S04]  /*115a0*/  LDL.LU R4, [R1+0x2a0] ;  /* 0x0002a00001047983 */ /* 0x001ea80000300800 */
[----:B------:R-:W2:Y:S04]  /*115b0*/  LDL.LU R5, [R1+0x2a4] ;  /* 0x0002a40001057983 */ /* 0x000ea80000300800 */
[----:B------:R-:W2:Y:S04]  /*115c0*/  LDL.LU R6, [R1+0x2a8] ;  /* 0x0002a80001067983 */ /* 0x000ea80000300800 */
[----:B------:R-:W2:Y:S01]  /*115d0*/  LDL.LU R7, [R1+0x2ac] ;  /* 0x0002ac0001077983 */ /* 0x000ea20000300800 */
[----:B---3--:R-:W-:Y:S11]  /*115e0*/  HMMA.16816.F32.BF16 R20, R16, R10, R20 ;  /* 0x0000000a1014723c */ /* 0x008ff60000041814 */
[----:B------:R-:W-:Y:S11]  /*115f0*/  @!UPT UIADD3 URZ, URZ, URZ, URZ ;  /* 0x0000003f3f3ff290 */ /* 0x000ff6000fffe03f */
[----:B------:R-:W-:Y:S02]  /*11600*/  @!UPT UIADD3 URZ, URZ, URZ, URZ ;  /* 0x0000003f3f3ff290 */ /* 0x000fe4000fffe03f */
[----:B------:R-:W-:Y:S02]  /*11610*/  IMAD.MOV.U32 R17, RZ, RZ, R21 ;  /* 0x000000ffff117224 */ /* 0x000fe400078e0015 */
[----:B------:R-:W-:Y:S01]  /*11620*/  IMAD.MOV.U32 R16, RZ, RZ, R20 ;  /* 0x000000ffff107224 */ /* 0x000fe200078e0014 */
[----:B--2---:R-:W-:Y:S04]  /*11630*/  STL.64 [R1+0x7d8], R6 ;  /* 0x0007d80601007387 */ /* 0x004fe80000100a00 */
[----:B------:R0:W-:Y:S04]  /*11640*/  STL.64 [R1+0x7d0], R4 ;  /* 0x0007d00401007387 */ /* 0x0001e80000100a00 */
[----:B0-----:R-:W2:Y:S04]  /*11650*/  LDL.LU R4, [R1+0x2b0] ;  /* 0x0002b00001047983 */ /* 0x001ea80000300800 */
[----:B------:R-:W2:Y:S04]  /*11660*/  LDL.LU R5, [R1+0x2b4] ;  /* 0x0002b40001057983 */ /* 0x000ea80000300800 */
[----:B------:R-:W2:Y:S04]  /*11670*/  LDL.LU R6, [R1+0x2b8] ;  /* 0x0002b80001067983 */ /* 0x000ea80000300800 */
[----:B------:R-:W2:Y:S04]  /*11680*/  LDL.LU R7, [R1+0x2bc] ;  /* 0x0002bc0001077983 */ /* 0x000ea80000300800 */
[----:B------:R-:W-:Y:S04]  /*11690*/  STL.64 [R1+0x210], R20 ;  /* 0x0002101401007387 */ /* 0x000fe80000100a00 */
[----:B------:R0:W-:Y:S04]  /*116a0*/  STL.64 [R1+0x218], R22 ;  /* 0x0002181601007387 */ /* 0x0001e80000100a00 */
[----:B0-----:R-:W3:Y:S04]  /*116b0*/  LDL.LU.64 R22, [R1+0x818] ;  /* 0x0008180001167983 */ /* 0x001ee80000300a00 */
[----:B------:R-:W3:Y:S04]  /*116c0*/  LDL.LU.64 R20, [R1+0x810] ;  /* 0x0008100001147983 */ /* 0x000ee80000300a00 */
[----:B------:R-:W-:Y:S04]  /*116d0*/  STL.64 [R1+0x7b0], R10 ;  /* 0x0007b00a01007387 */ /* 0x000fe80000100a00 */
[----:B----4-:R0:W-:Y:S01]  /*116e0*/  STL.64 [R1+0x7a8], R8 ;  /* 0x0007a80801007387 */ /* 0x0101e20000100a00 */
[----:B------:R-:W-:-:S02]  /*116f0*/  IMAD.MOV.U32 R18, RZ, RZ, R29 ;  /* 0x000000ffff127224 */ /* 0x000fc400078e001d */
[----:B------:R-:W-:Y:S01]  /*11700*/  IMAD.MOV.U32 R19, RZ, RZ, R3 ;  /* 0x000000ffff137224 */ /* 0x000fe200078e0003 */
[----:B0-----:R-:W4:Y:S04]  /*11710*/  LDL.LU R8, [R1+0x2e0] ;  /* 0x0002e00001087983 */ /* 0x001f280000300800 */
[----:B------:R-:W4:Y:S04]  /*11720*/  LDL.LU R9, [R1+0x2e4] ;  /* 0x0002e40001097983 */ /* 0x000f280000300800 */
[----:B------:R-:W4:Y:S04]  /*11730*/  LDL.LU R10, [R1+0x2e8] ;  /* 0x0002e800010a7983 */ /* 0x000f280000300800 */
[----:B------:R-:W4:Y:S04]  /*11740*/  LDL.LU R11, [R1+0x2ec] ;  /* 0x0002ec00010b7983 */ /* 0x000f280000300800 */
[----:B------:R-:W-:Y:S04]  /*11750*/  STL.64 [R1+0x758], R16 ;  /* 0x0007581001007387 */ /* 0x000fe80000100a00 */
[----:B------:R-:W2:Y:S04]  /*11760*/  LDL.LU R29, [R1+0x80c] ;  /* 0x00080c00011d7983 */ /* 0x000ea80000300800 */
[----:B------:R-:W2:Y:S01]  /*11770*/  LDL.LU R3, [R1+0x808] ;  /* 0x0008080001037983 */ /* 0x000ea20000300800 */
[C---:B---3--:R-:W-:Y:S11]  /*11780*/  HMMA.16816.F32.BF16 R24, R20.reuse, R14, R24 ;  /* 0x0000000e1418723c */ /* 0x048ff60000041818 */
[----:B------:R-:W-:Y:S11]  /*11790*/  @!UPT UIADD3 URZ, URZ, URZ, URZ ;  /* 0x0000003f3f3ff290 */ /* 0x000ff6000fffe03f */
[----:B------:R-:W-:Y:S01]  /*117a0*/  @!UPT UIADD3 URZ, URZ, URZ, URZ ;  /* 0x0000003f3f3ff290 */ /* 0x000fe2000fffe03f */
[----:B------:R0:W-:Y:S04]  /*117b0*/  STL.64 [R1+0x2f0], R24 ;  /* 0x0002f01801007387 */ /* 0x0001e80000100a00 */
[----:B------:R-:W-:Y:S01]  /*117c0*/  STL.64 [R1+0x2f8], R26 ;  /* 0x0002f81a01007387 */ /* 0x000fe20000100a00 */
[----:B0-----:R-:W-:Y:S02]  /*117d0*/  IMAD.MOV.U32 R25, RZ, RZ, R14 ;  /* 0x000000ffff197224 */ /* 0x001fe400078e000e */
[----:B------:R-:W-:Y:S02]  /*117e0*/  IMAD.MOV.U32 R24, RZ, RZ, R15 ;  /* 0x000000ffff187224 */ /* 0x000fe400078e000f */
[----:B------:R-:W4:Y:S02]  /*117f0*/  LDL.LU.64 R14, [R1+0x800] ;  /* 0x00080000010e7983 */ /* 0x000f240000300a00 */
[C---:B----4-:R-:W-:Y:S11]  /*11800*/  HMMA.16816.F32.BF16 R8, R20.reuse, R14, R8 ;  /* 0x0000000e1408723c */ /* 0x050ff60000041808 */
[----:B------:R-:W-:Y:S11]  /*11810*/  @!UPT UIADD3 URZ, URZ, URZ, URZ ;  /* 0x0000003f3f3ff290 */ /* 0x000ff6000fffe03f */
[----:B------:R-:W-:Y:S01]  /*11820*/  @!UPT UIADD3 URZ, URZ, URZ, URZ ;  /* 0x0000003f3f3ff290 */ /* 0x000fe2000fffe03f */
[----:B------:R0:W-:Y:S04]  /*11830*/  STL.64 [R1+0x2e0], R8 ;  /* 0x0002e00801007387 */ /* 0x0001e80000100a00 */
[----:B------:R-:W-:Y:S01]  /*11840*/  STL.64 [R1+0x2e8], R10 ;  /* 0x0002e80a01007387 */ /* 0x000fe20000100a00 */
[----:B0-----:R-:W-:Y:S02]  /*11850*/  IMAD.MOV.U32 R9, RZ, RZ, R14 ;  /* 0x000000ffff097224 */ /* 0x001fe400078e000e */
[----:B------:R-:W-:Y:S02]  /*11860*/  IMAD.MOV.U32 R8, RZ, RZ, R15 ;  /* 0x000000ffff087224 */ /* 0x000fe400078e000f */
[----:B------:R-:W3:Y:S04]  /*11870*/  LDL.LU.64 R14, [R1+0x7f8] ;  /* 0x0007f800010e7983 */ /* 0x000ee80000300a00 */
[----:B------:R-:W3:Y:S02]  /*11880*/  LDL.LU.64 R12, [R1+0x7f0] ;  /* 0x0007f000010c7983 */ /* 0x000ee40000300a00 */
[C---:B---3--:R-:W-:Y:S11]  /*11890*/  HMMA.16816.F32.BF16 R12, R20.reuse, R18, R12 ;  /* 0x00000012140c723c */ /* 0x048ff6000004180c */
[----:B------:R-:W-:Y:S11]  /*118a0*/  @!UPT UIADD3 URZ, URZ, URZ, URZ ;  /* 0x0000003f3f3ff290 */ /* 0x000ff6000fffe03f */
[----:B------:R-:W-:Y:S01]  /*118b0*/  @!UPT UIADD3 URZ, URZ, URZ, URZ ;  /* 0x0000003f3f3ff290 */ /* 0x000fe2000fffe03f */
[----:B------:R-:W-:Y:S04]  /*118c0*/  STL.64 [R1+0x2d0], R12 ;  /* 0x0002d00c01007387 */ /* 0x000fe80000100a00 */
[----:B------:R0:W-:Y:S04]  /*118d0*/  STL.64 [R1+0x2d8], R14 ;  /* 0x0002d80e01007387 */ /* 0x0001e80000100a00 */
[----:B0-----:R-:W3:Y:S04]  /*118e0*/  LDL.LU.64 R14, [R1+0x7e8] ;  /* 0x0007e800010e7983 */ /* 0x001ee80000300a00 */
[----:B------:R0:W-:Y:S04]  /*118f0*/  STL.64 [R1+0x768], R18 ;  /* 0x0007681201007387 */ /* 0x0001e80000100a00 */
[----:B------:R-:W3:Y:S04]  /*11900*/  LDL.LU R16, [R1+0x2c0] ;  /* 0x0002c00001107983 */ /* 0x000ee80000300800 */
[----:B------:R-:W3:Y:S04]  /*11910*/  LDL.LU R17, [R1+0x2c4] ;  /* 0x0002c40001117983 */ /* 0x000ee80000300800 */
[----:B0-----:R-:W3:Y:S04]  /*11920*/  LDL.LU R18, [R1+0x2c8] ;  /* 0x0002c80001127983 */ /* 0x001ee80000300800 */
[----:B------:R-:W3:Y:S02]  /*11930*/  LDL.LU R19, [R1+0x2cc] ;  /* 0x0002cc0001137983 */ /* 0x000ee40000300800 */
[C---:B---3--:R-:W-:Y:S11]  /*11940*/  HMMA.16816.F32.BF16 R16, R20.reuse, R14, R16 ;  /* 0x0000000e1410723c */ /* 0x048ff60000041810 */
[----:B------:R-:W-:Y:S11]  /*11950*/  @!UPT UIADD3 URZ, URZ, URZ, URZ ;  /* 0x0000003f3f3ff290 */ /* 0x000ff6000fffe03f */
[----:B------:R-:W-:Y:S01]  /*11960*/  @!UPT UIADD3 URZ, URZ, URZ, URZ ;  /* 0x0000003f3f3ff290 */ /* 0x000fe2000fffe03f */
[----:B------:R0:W-:Y:S04]  /*11970*/  STL.64 [R1+0x2c0], R16 ;  /* 0x0002c01001007387 */ /* 0x0001e80000100a00 */
[----:B------:R-:W-:Y:S01]  /*11980*/  STL.64 [R1+0x2c8], R18 ;  /* 0x0002c81201007387 */ /* 0x000fe20000100a00 */
[----:B0-----:R-:W-:Y:S02]  /*11990*/  IMAD.MOV.U32 R17, RZ, RZ, R14 ;  /* 0x000000ffff117224 */ /* 0x001fe400078e000e */
[----:B------:R-:W-:Y:S02]  /*119a0*/  IMAD.MOV.U32 R16, RZ, RZ, R15 ;  /* 0x000000ffff107224 */ /* 0x000fe400078e000f */
[----:B------:R-:W2:Y:S02]  /*119b0*/  LDL.LU.64 R14, [R1+0x7e0] ;  /* 0x0007e000010e7983 */ /* 0x000ea40000300a00 */
        /* <DEDUP_REMOVED lines=8> */
[----:B------:R-:W2:Y:S04]  /*11a40*/  LDL.LU.64 R14, [R1+0x7c8] ;  /* 0x0007c800010e7983 */ /* 0x000ea80000300a00 */
[----:B------:R-:W3:Y:S04]  /*11a50*/  LDL.LU R12, [R1+0x5b0] ;  /* 0x0005b000010c7983 */ /* 0x000ee80000300800 */
[----:B------:R-:W3:Y:S01]  /*11a60*/  LDL.LU R13, [R1+0x658] ;  /* 0x00065800010d7983 */ /* 0x000ee20000300800 */
[----:B------:R-:W-:-:S02]  /*11a70*/  IMAD.MOV.U32 R18, RZ, RZ, R9 ;  /* 0x000000ffff127224 */ /* 0x000fc400078e0009 */
[----:B------:R-:W-:Y:S01]  /*11a80*/  IMAD.MOV.U32 R19, RZ, RZ, R8 ;  /* 0x000000ffff137224 */ /* 0x000fe200078e0008 */
[----:B--2---:R-:W-:Y:S11]  /*11a90*/  HMMA.16816.F32.BF16 R4, R20, R14, R4 ;  /* 0x0000000e1404723c */ /* 0x004ff60000041804 */
[----:B------:R-:W-:Y:S11]  /*11aa0*/  @!UPT UIADD3 URZ, URZ, URZ, URZ ;  /* 0x0000003f3f3ff290 */ /* 0x000ff6000fffe03f */
[----:B------:R-:W-:Y:S01]  /*11ab0*/  @!UPT UIADD3 URZ, URZ, URZ, URZ ;  /* 0x0000003f3f3ff290 */ /* 0x000fe2000fffe03f */
[----:B------:R-:W-:Y:S04]  /*11ac0*/  STL.64 [R1+0x2a0], R4 ;  /* 0x0002a00401007387 */ /* 0x000fe80000100a00 */
[----:B------:R0:W-:Y:S04]  /*11ad0*/  STL.64 [R1+0x2a8], R6 ;  /* 0x0002a80601007387 */ /* 0x0001e80000100a00 */
[----:B0-----:R-:W2:Y:S04]  /*11ae0*/  LDL.LU.64 R6, [R1+0x7c0] ;  /* 0x0007c00001067983 */ /* 0x001ea80000300a00 */
[----:B------:R-:W4:Y:S04]  /*11af0*/  LDL.LU.64 R4, [R1+0x7b8] ;  /* 0x0007b80001047983 */ /* 0x000f280000300a00 */
[----:B------:R-:W2:Y:S04]  /*11b00*/  LDL.LU R8, [R1+0x290] ;  /* 0x0002900001087983 */ /* 0x000ea80000300800 */
[----:B------:R-:W2:Y:S04]  /*11b10*/  LDL.LU R9, [R1+0x294] ;  /* 0x0002940001097983 */ /* 0x000ea80000300800 */
[----:B------:R-:W2:Y:S04]  /*11b20*/  LDL.LU R10, [R1+0x298] ;  /* 0x00029800010a7983 */ /* 0x000ea80000300800 */
[----:B------:R-:W2:Y:S04]  /*11b30*/  LDL.LU R11, [R1+0x29c] ;  /* 0x00029c00010b7983 */ /* 0x000ea80000300800 */
[----:B------:R-:W-:Y:S04]  /*11b40*/  STL.64 [R1+0x780], R18 ;  /* 0x0007801201007387 */ /* 0x000fe80000100a00 */
[----:B------:R0:W-:Y:S04]  /*11b50*/  STL.64 [R1+0x728], R14 ;  /* 0x0007280e01007387 */ /* 0x0001e80000100a00 */
[----:B---3--:R-:W-:Y:S01]  /*11b60*/  STL.64 [R1+0x720], R12 ;  /* 0x0007200c01007387 */ /* 0x008fe20000100a00 */
[----:B0-----:R-:W-:-:S02]  /*11b70*/  IMAD.MOV.U32 R14, RZ, RZ, R27 ;  /* 0x000000ffff0e7224 */ /* 0x001fc400078e001b */
[----:B------:R-:W-:Y:S02]  /*11b80*/  IMAD.MOV.U32 R15, RZ, RZ, R26 ;  /* 0x000000ffff0f7224 */ /* 0x000fe400078e001a */
[----:B------:R-:W-:-:S03]  /*11b90*/  IMAD.MOV.U32 R19, RZ, RZ, R24 ;  /* 0x000000ffff137224 */ /* 0x000fc600078e0018 */
[----:B------:R0:W-:Y:S01]  /*11ba0*/  STL.64 [R1+0x740], R14 ;  /* 0x0007400e01007387 */ /* 0x0001e20000100a00 */
[----:B------:R-:W-:-:S03]  /*11bb0*/  IMAD.MOV.U32 R18, RZ, RZ, R25 ;  /* 0x000000ffff127224 */ /* 0x000fc600078e0019 */
[----:B------:R-:W3:Y:S04]  /*11bc0*/  LDL.LU R24, [R1+0x180] ;  /* 0x0001800001187983 */ /* 0x000ee80000300800 */
[----:B------:R-:W3:Y:S01]  /*11bd0*/  LDL.LU R25, [R1+0x184] ;  /* 0x0001840001197983 */ /* 0x000ee20000300800 */
[----:B0-----:R-:W-:-:S03]  /*11be0*/  IMAD.MOV.U32 R14, RZ, RZ, R17 ;  /* 0x000000ffff0e7224 */ /* 0x001fc600078e0011 */
[----:B------:R-:W3:Y:S01]  /*11bf0*/  LDL.LU R26, [R1+0x188] ;  /* 0x00018800011a7983 */ /* 0x000ee20000300800 */
[----:B------:R-:W-:-:S03]  /*11c00*/  IMAD.MOV.U32 R15, RZ, RZ, R16 ;  /* 0x000000ffff0f7224 */ /* 0x000fc600078e0010 */
        /* <DEDUP_REMOVED lines=9> */
[----:B------:R-:W2:Y:S04]  /*11ca0*/  LDL.LU R13, [R1+0xd4] ;  /* 0x0000d400010d7983 */ /* 0x000ea80000300800 */
[----:B------:R-:W2:Y:S04]  /*11cb0*/  LDL.LU R14, [R1+0xd8] ;  /* 0x0000d800010e7983 */ /* 0x000ea80000300800 */
[----:B------:R-:W2:Y:S01]  /*11cc0*/  LDL.LU R15, [R1+0xdc] ;  /* 0x0000dc00010f7983 */ /* 0x000ea20000300800 */
[C---:B------:R-:W-:Y:S03]  /*11cd0*/  HMMA.16816.F32.BF16 R8, R20.reuse, R6, R8 ;  /* 0x000000061408723c */ /* 0x040fe60000041808 */
        /* <DEDUP_REMOVED lines=9> */
[----:B------:R-:W2:Y:S04]  /*11d70*/  LDL.LU.64 R8, [R1+0x7a8] ;  /* 0x0007a80001087983 */ /* 0x000ea80000300a00 */
[----:B------:R-:W-:Y:S04]  /*11d80*/  STL.64 [R1+0x738], R6 ;  /* 0x0007380601007387 */ /* 0x000fe80000100a00 */
[----:B----4-:R0:W-:Y:S04]  /*11d90*/  STL.64 [R1+0x730], R4 ;  /* 0x0007300401007387 */ /* 0x0101e80000100a00 */
[----:B0-----:R-:W4:Y:S04]  /*11da0*/  LDL.LU R4, [R1+0x90] ;  /* 0x0000900001047983 */ /* 0x001f280000300800 */
[----:B------:R-:W4:Y:S04]  /*11db0*/  LDL.LU R5, [R1+0x94] ;  /* 0x0000940001057983 */ /* 0x000f280000300800 */
[----:B------:R-:W2:Y:S04]  /*11dc0*/  LDL.LU R6, [R1+0x98] ;  /* 0x0000980001067983 */ /* 0x000ea80000300800 */
[----:B------:R-:W2:Y:S01]  /*11dd0*/  LDL.LU R7, [R1+0x9c] ;  /* 0x00009c0001077983 */ /* 0x000ea20000300800 */
[----:B---3--:R-:W-:Y:S03]  /*11de0*/  HMMA.16816.F32.BF16 R20, R20, R10, R24 ;  /* 0x0000000a1414723c */ /* 0x008fe60000041818 */
[----:B--2---:R-:W-:Y:S04]  /*11df0*/  STL.64 [R1+0x750], R6 ;  /* 0x0007500601007387 */ /* 0x004fe80000100a00 */
[----:B----4-:R0:W-:Y:S04]  /*11e00*/  STL.64 [R1+0x748], R4 ;  /* 0x0007480401007387 */ /* 0x0101e80000100a00 */
[----:B0-----:R-:W2:Y:S04]  /*11e10*/  LDL.LU R4, [R1+0xb0] ;  /* 0x0000b00001047983 */ /* 0x001ea80000300800 */
[----:B------:R-:W2:Y:S04]  /*11e20*/  LDL.LU R5, [R1+0xb4] ;  /* 0x0000b40001057983 */ /* 0x000ea80000300800 */
[----:B------:R-:W2:Y:S04]  /*11e30*/  LDL.LU R6, [R1+0xb8] ;  /* 0x0000b80001067983 */ /* 0x000ea80000300800 */
[----:B------:R-:W2:Y:S04]  /*11e40*/  LDL.LU R7, [R1+0xbc] ;  /* 0x0000bc0001077983 */ /* 0x000ea80000300800 */
[----:B------:R-:W3:Y:S04]  /*11e50*/  LDL.LU.64 R26, [R1+0x7a0] ;  /* 0x0007a000011a7983 */ /* 0x000ee80000300a00 */
[----:B------:R-:W3:Y:S04]  /*11e60*/  LDL.LU.64 R24, [R1+0x798] ;  /* 0x0007980001187983 */ /* 0x000ee80000300a00 */
[----:B------:R0:W-:Y:S04]  /*11e70*/  STL.64 [R1+0x180], R20 ;  /* 0x0001801401007387 */ /* 0x0001e80000100a00 */
[----:B------:R1:W-:Y:S04]  /*11e80*/  STL.64 [R1+0x188], R22 ;  /* 0x0001881601007387 */ /* 0x0003e80000100a00 */
[----:B0-----:R-:W4:Y:S04]  /*11e90*/  LDL.LU R20, [R1+0x80] ;  /* 0x0000800001147983 */ /* 0x001f280000300800 */
[----:B------:R-:W4:Y:S04]  /*11ea0*/  LDL.LU R21, [R1+0x84] ;  /* 0x0000840001157983 */ /* 0x000f280000300800 */
[----:B-1----:R-:W4:Y:S04]  /*11eb0*/  LDL.LU R22, [R1+0x88] ;  /* 0x0000880001167983 */ /* 0x002f280000300800 */
[----:B------:R-:W4:Y:S01]  /*11ec0*/  LDL.LU R23, [R1+0x8c] ;  /* 0x00008c0001177983 */ /* 0x000f220000300800 */
[C---:B---3--:R-:W-:Y:S03]  /*11ed0*/  HMMA.16816.F32.BF16 R16, R24.reuse, R18, R12 ;  /* 0x000000121810723c */ /* 0x048fe6000004180c */
[----:B------:R-:W3:Y:S04]  /*11ee0*/  LDL.LU.64 R14, [R1+0x790] ;  /* 0x00079000010e7983 */ /* 0x000ee80000300a00 */
[----:B------:R-:W3:Y:S11]  /*11ef0*/  LDL.LU.64 R12, [R1+0x788] ;  /* 0x00078800010c7983 */ /* 0x000ef60000300a00 */
[----:B------:R-:W-:Y:S05]  /*11f00*/  @!UPT UIADD3 URZ, URZ, URZ, URZ ;  /* 0x0000003f3f3ff290 */ /* 0x000fea000fffe03f */
[----:B------:R-:W-:Y:S04]  /*11f10*/  STL.64 [R1+0xe0], R16 ;  /* 0x0000e01001007387 */ /* 0x000fe80000100a00 */
        /* <DEDUP_REMOVED lines=8> */
[----:B0-----:R-:W3:Y:S02]  /*11fa0*/  LDL.LU.64 R18, [R1+0x768] ;  /* 0x0007680001127983 */ /* 0x001ee40000300a00 */
[C---:B---3--:R-:W-:Y:S02]  /*11fb0*/  HMMA.16816.F32.BF16 R16, R24.reuse, R18, R12 ;  /* 0x000000121810723c */ /* 0x048fe4000004180c */
[----:B------:R-:W2:Y:S11]  /*11fc0*/  LDL.LU.64 R14, [R1+0x760] ;  /* 0x00076000010e7983 */ /* 0x000eb60000300a00 */
[----:B------:R-:W-:Y:S10]  /*11fd0*/  @!UPT UIADD3 URZ, URZ, URZ, URZ ;  /* 0x0000003f3f3ff290 */ /* 0x000ff4000fffe03f */
[----:B------:R0:W-:Y:S04]  /*11fe0*/  STL.64 [R1+0xc0], R16 ;  /* 0x0000c01001007387 */ /* 0x0001e80000100a00 */
[----:B------:R-:W-:Y:S04]  /*11ff0*/  STL.64 [R1+0xc8], R18 ;  /* 0x0000c81201007387 */ /* 0x000fe80000100a00 */
[----:B0-----:R0:W5:Y:S01]  /*12000*/  LDL.LU.64 R16, [R1+0x758] ;  /* 0x0007580001107983 */ /* 0x0011620000300a00 */
[C---:B--2---:R-:W-:Y:S03]  /*12010*/  HMMA.16816.F32.BF16 R12, R24.reuse, R14, R4 ;  /* 0x0000000e180c723c */ /* 0x044fe60000041804 */
[----:B------:R-:W2:Y:S04]  /*12020*/  LDL.LU.64 R6, [R1+0x750] ;  /* 0x0007500001067983 */ /* 0x000ea80000300a00 */
[----:B------:R-:W2:Y:S11]  /*12030*/  LDL.LU.64 R4, [R1+0x748] ;  /* 0x0007480001047983 */ /* 0x000eb60000300a00 */
[----:B------:R-:W-:Y:S05]  /*12040*/  @!UPT UIADD3 URZ, URZ, URZ, URZ ;  /* 0x0000003f3f3ff290 */ /* 0x000fea000fffe03f */
[----:B------:R-:W-:Y:S04]  /*12050*/  STL.64 [R1+0xb0], R12 ;  /* 0x0000b00c01007387 */ /* 0x000fe80000100a00 */
[----:B------:R1:W-:Y:S04]  /*12060*/  STL.64 [R1+0xb8], R14 ;  /* 0x0000b80e01007387 */ /* 0x0003e80000100a00 */
[----:B-1----:R-:W2:Y:S02]  /*12070*/  LDL.LU.64 R14, [R1+0x740] ;  /* 0x00074000010e7983 */ /* 0x002ea40000300a00 */
[----:B--2---:R-:W-:Y:S02]  /*12080*/  HMMA.16816.F32.BF16 R12, R24, R14, R4 ;  /* 0x0000000e180c723c */ /* 0x004fe40000041804 */
[----:B------:R-:W2:Y:S04]  /*12090*/  LDL.LU.64 R6, [R1+0x738] ;  /* 0x0007380001067983 */ /* 0x000ea80000300a00 */
[----:B------:R-:W3:Y:S11]  /*120a0*/  LDL.LU.64 R4, [R1+0x730] ;  /* 0x0007300001047983 */ /* 0x000ef60000300a00 */
[----:B------:R-:W-:Y:S06]  /*120b0*/  @!UPT UIADD3 URZ, URZ, URZ, URZ ;  /* 0x0000003f3f3ff290 */ /* 0x000fec000fffe03f */
[----:B------:R-:W-:Y:S04]  /*120c0*/  STL.64 [R1+0x90], R12 ;  /* 0x0000900c01007387 */ /* 0x000fe80000100a00 */
[----:B------:R1:W-:Y:S04]  /*120d0*/  STL.64 [R1+0x98], R14 ;  /* 0x0000980e01007387 */ /* 0x0003e80000100a00 */
[----:B-1----:R-:W4:Y:S01]  /*120e0*/  LDL.LU.64 R14, [R1+0x728] ;  /* 0x00072800010e7983 */ /* 0x002f220000300a00 */
[----:B------:R-:W-:Y:S01]  /*120f0*/  IMAD.MOV.U32 R18, RZ, RZ, c[0x0][0x18c] ;  /* 0x00006300ff127624 */ /* 0x000fe200078e00ff */
[----:B------:R-:W-:-:S02]  /*12100*/  LOP3.LUT R9, R9, R8, RZ, 0x3c, !PT ;  /* 0x0000000809097212 */ /* 0x000fc400078e3cff */
[----:B------:R-:W2:Y:S01]  /*12110*/  LDL.LU.64 R12, [R1+0x720] ;  /* 0x00072000010c7983 */ /* 0x000ea20000300a00 */
[----:B------:R-:W-:Y:S01]  /*12120*/  IMAD.SHL.U32 R18, R18, 0x20, RZ ;  /* 0x0000002012127824 */ /* 0x000fe200078e00ff */
[C---:B------:R-:W-:Y:S02]  /*12130*/  LOP3.LUT R8, R9.reuse, R8, RZ, 0x3c, !PT ;  /* 0x0000000809087212 */ /* 0x040fe400078e3cff */
[----:B------:R-:W2:Y:S02]  /*12140*/  LDL.LU R19, [R1+0x65c] ;  /* 0x00065c0001137983 */ /* 0x000ea40000300800 */
[----:B------:R-:W-:-:S05]  /*12150*/  LOP3.LUT R9, R9, R8, RZ, 0x3c, !PT ;  /* 0x0000000809097212 */ /* 0x000fca00078e3cff */
[----:B------:R-:W-:Y:S01]  /*12160*/  IMAD.WIDE R8, R18, 0x2, R8 ;  /* 0x0000000212087825 */ /* 0x000fe200078e0208 */
[----:B---3--:R-:W-:-:S04]  /*12170*/  LOP3.LUT R5, R5, R4, RZ, 0x3c, !PT ;  /* 0x0000000405057212 */ /* 0x008fc800078e3cff */
[----:B------:R-:W-:-:S04]  /*12180*/  LOP3.LUT R4, R5, R4, RZ, 0x3c, !PT ;  /* 0x0000000405047212 */ /* 0x000fc800078e3cff */
[----:B------:R-:W-:-:S05]  /*12190*/  LOP3.LUT R5, R5, R4, RZ, 0x3c, !PT ;  /* 0x0000000405057212 */ /* 0x000fca00078e3cff */
[----:B------:R-:W-:Y:S01]  /*121a0*/  IMAD.WIDE R4, R18, 0x2, R4 ;  /* 0x0000000212047825 */ /* 0x000fe200078e0204 */
[----:B----4-:R-:W-:Y:S04]  /*121b0*/  HMMA.16816.F32.BF16 R20, R24, R14, R20 ;  /* 0x0000000e1814723c */ /* 0x010fe80000041814 */
[----:B------:R1:W-:Y:S11]  /*121c0*/  STL [R1+0x5a4], R4 ;  /* 0x0005a40401007387 */ /* 0x0003f60000100800 */
[----:B------:R-:W-:Y:S08]  /*121d0*/  @!UPT UIADD3 URZ, URZ, URZ, URZ ;  /* 0x0000003f3f3ff290 */ /* 0x000ff0000fffe03f */
[----:B------:R-:W-:Y:S04]  /*121e0*/  STL.64 [R1+0x80], R20 ;  /* 0x0000801401007387 */ /* 0x000fe80000100a00 */
[----:B------:R-:W-:Y:S04]  /*121f0*/  STL.64 [R1+0x88], R22 ;  /* 0x0000881601007387 */ /* 0x000fe80000100a00 */
[----:B------:R3:W-:Y:S04]  /*12200*/  STL [R1+0x4f8], R5 ;  /* 0x0004f80501007387 */ /* 0x0007e80000100800 */
[----:B-1----:R-:W4:Y:S04]  /*12210*/  LDL.LU R4, [R1+0x4a8] ;  /* 0x0004a80001047983 */ /* 0x002f280000300800 */
[----:B---3--:R-:W4:Y:S04]  /*12220*/  LDL.LU R5, [R1+0x4fc] ;  /* 0x0004fc0001057983 */ /* 0x008f280000300800 */
[----:B------:R1:W-:Y:S04]  /*12230*/  STL [R1+0x654], R8 ;  /* 0x0006540801007387 */ /* 0x0003e80000100800 */
[----:B------:R-:W3:Y:S04]  /*12240*/  LDL.LU R14, [R1+0x4b0] ;  /* 0x0004b000010e7983 */ /* 0x000ee80000300800 */
[----:B------:R-:W3:Y:S04]  /*12250*/  LDL.LU R15, [R1+0x50c] ;  /* 0x00050c00010f7983 */ /* 0x000ee80000300800 */
[----:B------:R-:W3:Y:S04]  /*12260*/  LDL.LU R20, [R1+0x510] ;  /* 0x0005100001147983 */ /* 0x000ee80000300800 */
[----:B------:R-:W3:Y:S04]  /*12270*/  LDL.LU R21, [R1+0x5bc] ;  /* 0x0005bc0001157983 */ /* 0x000ee80000300800 */
[----:B------:R-:W3:Y:S04]  /*12280*/  LDL.LU R22, [R1+0x5c0] ;  /* 0x0005c00001167983 */ /* 0x000ee80000300800 */
[----:B------:R-:W3:Y:S04]  /*12290*/  LDL.LU R23, [R1+0x660] ;  /* 0x0006600001177983 */ /* 0x000ee80000300800 */
[----:B------:R0:W-:Y:S04]  /*122a0*/  STL [R1+0x5a8], R9 ;  /* 0x0005a80901007387 */ /* 0x0001e80000100800 */
[----:B-1----:R-:W3:Y:S04]  /*122b0*/  LDL.LU R8, [R1+0x500] ;  /* 0x0005000001087983 */ /* 0x002ee80000300800 */
[----:B0-----:R-:W3:Y:S01]  /*122c0*/  LDL.LU R9, [R1+0x5ac] ;  /* 0x0005ac0001097983 */ /* 0x001ee20000300800 */
[----:B--2---:R-:W-:-:S04]  /*122d0*/  LOP3.LUT R13, R13, R12, RZ, 0x3c, !PT ;  /* 0x0000000c0d0d7212 */ /* 0x004fc800078e3cff */
[----:B------:R-:W-:-:S04]  /*122e0*/  LOP3.LUT R12, R13, R12, RZ, 0x3c, !PT ;  /* 0x0000000c0d0c7212 */ /* 0x000fc800078e3cff */
[----:B------:R-:W-:-:S05]  /*122f0*/  LOP3.LUT R13, R13, R12, RZ, 0x3c, !PT ;  /* 0x0000000c0d0d7212 */ /* 0x000fca00078e3cff */
[----:B------:R-:W-:Y:S01]  /*12300*/  IMAD.WIDE R12, R18, 0x2, R12 ;  /* 0x00000002120c7825 */ /* 0x000fe200078e020c */
[----:B----4-:R-:W-:-:S04]  /*12310*/  LOP3.LUT R5, R5, R4, RZ, 0x3c, !PT ;  /* 0x0000000405057212 */ /* 0x010fc800078e3cff */
[----:B------:R-:W-:-:S04]  /*12320*/  LOP3.LUT R4, R5, R4, RZ, 0x3c, !PT ;  /* 0x0000000405047212 */ /* 0x000fc800078e3cff */
[----:B------:R-:W-:-:S05]  /*12330*/  LOP3.LUT R5, R5, R4, RZ, 0x3c, !PT ;  /* 0x0000000405057212 */ /* 0x000fca00078e3cff */
[----:B------:R-:W-:-:S05]  /*12340*/  IMAD.WIDE R4, R18, 0x2, R4 ;  /* 0x0000000212047825 */ /* 0x000fca00078e0204 */
[----:B------:R0:W-:Y:S04]  /*12350*/  STL [R1+0x4fc], R4 ;  /* 0x0004fc0401007387 */ /* 0x0001e80000100800 */
[----:B------:R1:W-:Y:S04]  /*12360*/  STL [R1+0x4a8], R5 ;  /* 0x0004a80501007387 */ /* 0x0003e80000100800 */
[----:B0-----:R-:W2:Y:S04]  /*12370*/  LDL.LU R4, [R1+0x4ac] ;  /* 0x0004ac0001047983 */ /* 0x001ea80000300800 */
[----:B-1----:R-:W2:Y:S01]  /*12380*/  LDL.LU R5, [R1+0x504] ;  /* 0x0005040001057983 */ /* 0x002ea20000300800 */
[----:B---3--:R-:W-:-:S04]  /*12390*/  LOP3.LUT R9, R9, R8, RZ, 0x3c, !PT ;  /* 0x0000000809097212 */ /* 0x008fc800078e3cff */
[----:B------:R-:W-:-:S04]  /*123a0*/  LOP3.LUT R8, R9, R8, RZ, 0x3c, !PT ;  /* 0x0000000809087212 */ /* 0x000fc800078e3cff */
[----:B------:R-:W-:-:S05]  /*123b0*/  LOP3.LUT R9, R9, R8, RZ, 0x3c, !PT ;  /* 0x0000000809097212 */ /* 0x000fca00078e3cff */
[----:B------:R-:W-:-:S05]  /*123c0*/  IMAD.WIDE R8, R18, 0x2, R8 ;  /* 0x0000000212087825 */ /* 0x000fca00078e0208 */
[----:B------:R0:W-:Y:S04]  /*123d0*/  STL [R1+0x5ac], R8 ;  /* 0x0005ac0801007387 */ /* 0x0001e80000100800 */
[----:B------:R1:W-:Y:S04]  /*123e0*/  STL [R1+0x500], R9 ;  /* 0x0005000901007387 */ /* 0x0003e80000100800 */
[----:B0-----:R-:W3:Y:S04]  /*123f0*/  LDL.LU R8, [R1+0x508] ;  /* 0x0005080001087983 */ /* 0x001ee80000300800 */
[----:B-1----:R-:W3:Y:S04]  /*12400*/  LDL.LU R9, [R1+0x5b4] ;  /* 0x0005b40001097983 */ /* 0x002ee80000300800 */
[----:B------:R-:W-:Y:S04]  /*12410*/  STL [R1+0x658], R12 ;  /* 0x0006580c01007387 */ /* 0x000fe80000100800 */
[----:B------:R0:W-:Y:S04]  /*12420*/  STL [R1+0x5b0], R13 ;  /* 0x0005b00d01007387 */ /* 0x0001e80000100800 */
[----:B0-----:R-:W4:Y:S01]  /*12430*/  LDL.LU R13, [R1+0x5b8] ;  /* 0x0005b800010d7983 */ /* 0x001f220000300800 */
[----:B------:R-:W-:Y:S01]  /*12440*/  IMAD.MOV.U32 R12, RZ, RZ, R19 ;  /* 0x000000ffff0c7224 */ /* 0x000fe200078e0013 */
[----:B--2---:R-:W-:-:S04]  /*12450*/  LOP3.LUT R5, R5, R4, RZ, 0x3c, !PT ;  /* 0x0000000405057212 */ /* 0x004fc800078e3cff */
[----:B------:R-:W-:-:S04]  /*12460*/  LOP3.LUT R4, R5, R4, RZ, 0x3c, !PT ;  /* 0x0000000405047212 */ /* 0x000fc800078e3cff */
[----:B------:R-:W-:-:S05]  /*12470*/  LOP3.LUT R5, R5, R4, RZ, 0x3c, !PT ;  /* 0x0000000405057212 */ /* 0x000fca00078e3cff */
[----:B------:R-:W-:-:S05]  /*12480*/  IMAD.WIDE R4, R18, 0x2, R4 ;  /* 0x0000000212047825 */ /* 0x000fca00078e0204 */
[----:B------:R0:W-:Y:S04]  /*12490*/  STL [R1+0x504], R4 ;  /* 0x0005040401007387 */ /* 0x0001e80000100800 */
[----:B------:R1:W-:Y:S01]  /*124a0*/  STL [R1+0x4ac], R5 ;  /* 0x0004ac0501007387 */ /* 0x0003e20000100800 */
[----:B---3--:R-:W-:-:S04]  /*124b0*/  LOP3.LUT R9, R9, R8, RZ, 0x3c, !PT ;  /* 0x0000000809097212 */ /* 0x008fc800078e3cff */
[----:B------:R-:W-:-:S04]  /*124c0*/  LOP3.LUT R8, R9, R8, RZ, 0x3c, !PT ;  /* 0x0000000809087212 */ /* 0x000fc800078e3cff */
[----:B------:R-:W-:Y:S01]  /*124d0*/  LOP3.LUT R9, R9, R8, RZ, 0x3c, !PT ;  /* 0x0000000809097212 */ /* 0x000fe200078e3cff */
[----:B0-----:R-:W-:-:S04]  /*124e0*/  IMAD.MOV.U32 R4, RZ, RZ, R15 ;  /* 0x000000ffff047224 */ /* 0x001fc800078e000f */
[----:B------:R-:W-:-:S04]  /*124f0*/  IMAD.WIDE R8, R18, 0x2, R8 ;  /* 0x0000000212087825 */ /* 0x000fc800078e0208 */
[----:B-1----:R-:W-:Y:S01]  /*12500*/  IMAD.MOV.U32 R5, RZ, RZ, R14 ;  /* 0x000000ffff057224 */ /* 0x002fe200078e000e */
[----:B------:R0:W-:Y:S01]  /*12510*/  STL [R1+0x5b4], R8 ;  /* 0x0005b40801007387 */ /* 0x0001e20000100800 */
[----:B----4-:R-:W-:-:S03]  /*12520*/  IMAD.WIDE R12, R18, 0x2, R12 ;  /* 0x00000002120c7825 */ /* 0x010fc600078e020c */
[----:B------:R1:W-:Y:S01]  /*12530*/  STL [R1+0x508], R9 ;  /* 0x0005080901007387 */ /* 0x0003e20000100800 */
[----:B------:R-:W-:-:S03]  /*12540*/  IMAD.WIDE R4, R18, 0x2, R4 ;  /* 0x0000000212047825 */ /* 0x000fc600078e0204 */
[----:B------:R2:W-:Y:S01]  /*12550*/  STL [R1+0x65c], R12 ;  /* 0x00065c0c01007387 */ /* 0x0005e20000100800 */
[----:B0-----:R-:W-:Y:S02]  /*12560*/  IMAD.MOV.U32 R8, RZ, RZ, R21 ;  /* 0x000000ffff087224 */ /* 0x001fe400078e0015 */
[----:B-1----:R-:W-:Y:S01]  /*12570*/  IMAD.MOV.U32 R9, RZ, RZ, R20 ;  /* 0x000000ffff097224 */ /* 0x002fe200078e0014 */
[----:B------:R0:W-:Y:S03]  /*12580*/  STL [R1+0x5b8], R13 ;  /* 0x0005b80d01007387 */ /* 0x0001e60000100800 */
[----:B------:R-:W-:Y:S01]  /*12590*/  IMAD.WIDE R8, R18, 0x2, R8 ;  /* 0x0000000212087825 */ /* 0x000fe200078e0208 */
[----:B------:R-:W3:Y:S04]  /*125a0*/  LDL.LU R19, [R1+0x668] ;  /* 0x0006680001137983 */ /* 0x000ee80000300800 */
[----:B------:R1:W-:Y:S04]  /*125b0*/  STL [R1+0x50c], R4 ;  /* 0x00050c0401007387 */ /* 0x0003e80000100800 */
[----:B------:R4:W-:Y:S01]  /*125c0*/  STL [R1+0x4b0], R5 ;  /* 0x0004b00501007387 */ /* 0x0009e20000100800 */
[----:B--2---:R-:W-:-:S02]  /*125d0*/  IMAD.MOV.U32 R12, RZ, RZ, R23 ;  /* 0x000000ffff0c7224 */ /* 0x004fc400078e0017 */
[----:B0-----:R-:W-:Y:S01]  /*125e0*/  IMAD.MOV.U32 R13, RZ, RZ, R22 ;  /* 0x000000ffff0d7224 */ /* 0x001fe200078e0016 */
[----:B-1----:R-:W2:Y:S04]  /*125f0*/  LDL.LU R4, [R1+0x4b4] ;  /* 0x0004b40001047983 */ /* 0x002ea80000300800 */
[----:B----4-:R-:W2:Y:S04]  /*12600*/  LDL.LU R5, [R1+0x514] ;  /* 0x0005140001057983 */ /* 0x010ea80000300800 */
[----:B------:R0:W-:Y:S04]  /*12610*/  STL [R1+0x5bc], R8 ;  /* 0x0005bc0801007387 */ /* 0x0001e80000100800 */
[----:B------:R1:W-:Y:S01]  /*12620*/  STL [R1+0x510], R9 ;  /* 0x0005100901007387 */ /* 0x0003e20000100800 */
[----:B------:R-:W-:-:S03]  /*12630*/  IMAD.WIDE R12, R18, 0x2, R12 ;  /* 0x00000002120c7825 */ /* 0x000fc600078e020c */
[----:B0-----:R-:W4:Y:S04]  /*12640*/  LDL.LU R8, [R1+0x518] ;  /* 0x0005180001087983 */ /* 0x001f280000300800 */
[----:B-1----:R-:W4:Y:S04]  /*12650*/  LDL.LU R9, [R1+0x5c4] ;  /* 0x0005c40001097983 */ /* 0x002f280000300800 */
        /* <DEDUP_REMOVED lines=8> */
[----:B0-----:R-:W3:Y:S04]  /*126e0*/  LDL.LU R12, [R1+0x5c8] ;  /* 0x0005c800010c7983 */ /* 0x001ee80000300800 */
[----:B-1----:R-:W3:Y:S01]  /*126f0*/  LDL.LU R13, [R1+0x664] ;  /* 0x00066400010d7983 */ /* 0x002ee20000300800 */
[----:B--2---:R-:W-:-:S04]  /*12700*/  LOP3.LUT R5, R5, R4, RZ, 0x3c, !PT ;  /* 0x0000000405057212 */ /* 0x004fc800078e3cff */
[----:B------:R-:W-:-:S04]  /*12710*/  LOP3.LUT R4, R5, R4, RZ, 0x3c, !PT ;  /* 0x0000000405047212 */ /* 0x000fc800078e3cff */
[----:B------:R-:W-:Y:S02]  /*12720*/  LOP3.LUT R5, R5, R4, RZ, 0x3c, !PT ;  /* 0x0000000405057212 */ /* 0x000fe400078e3cff */
[----:B----4-:R-:W-:-:S04]  /*12730*/  LOP3.LUT R9, R9, R8, RZ, 0x3c, !PT ;  /* 0x0000000809097212 */ /* 0x010fc800078e3cff */
[----:B------:R-:W-:Y:S01]  /*12740*/  LOP3.LUT R8, R9, R8, RZ, 0x3c, !PT ;  /* 0x0000000809087212 */ /* 0x000fe200078e3cff */
[----:B------:R-:W-:-:S03]  /*12750*/  IMAD.WIDE R4, R18, 0x2, R4 ;  /* 0x0000000212047825 */ /* 0x000fc600078e0204 */
[----:B------:R-:W-:Y:S02]  /*12760*/  LOP3.LUT R9, R9, R8, RZ, 0x3c, !PT ;  /* 0x0000000809097212 */ /* 0x000fe400078e3cff */
[----:B------:R0:W-:Y:S03]  /*12770*/  STL [R1+0x514], R4 ;  /* 0x0005140401007387 */ /* 0x0001e60000100800 */
[----:B------:R-:W-:Y:S01]  /*12780*/  IMAD.WIDE R8, R18, 0x2, R8 ;  /* 0x0000000212087825 */ /* 0x000fe200078e0208 */
[----:B------:R1:W-:Y:S04]  /*12790*/  STL [R1+0x4b4], R5 ;  /* 0x0004b40501007387 */ /* 0x0003e80000100800 */
[----:B0-----:R-:W2:Y:S04]  /*127a0*/  LDL.LU R4, [R1+0x4b8] ;  /* 0x0004b80001047983 */ /* 0x001ea80000300800 */
[----:B-1----:R-:W2:Y:S04]  /*127b0*/  LDL.LU R5, [R1+0x51c] ;  /* 0x00051c0001057983 */ /* 0x002ea80000300800 */
[----:B------:R0:W-:Y:S04]  /*127c0*/  STL [R1+0x5c4], R8 ;  /* 0x0005c40801007387 */ /* 0x0001e80000100800 */
[----:B------:R1:W-:Y:S01]  /*127d0*/  STL [R1+0x518], R9 ;  /* 0x0005180901007387 */ /* 0x0003e20000100800 */
[----:B---3--:R-:W-:-:S03]  /*127e0*/  LOP3.LUT R13, R13, R12, RZ, 0x3c, !PT ;  /* 0x0000000c0d0d7212 */ /* 0x008fc600078e3cff */
[----:B0-----:R-:W3:Y:S01]  /*127f0*/  LDL.LU R8, [R1+0x520] ;  /* 0x0005200001087983 */ /* 0x001ee20000300800 */
[----:B------:R-:W-:-:S03]  /*12800*/  LOP3.LUT R12, R13, R12, RZ, 0x3c, !PT ;  /* 0x0000000c0d0c7212 */ /* 0x000fc600078e3cff */
[----:B-1----:R-:W3:Y:S01]  /*12810*/  LDL.LU R9, [R1+0x5cc] ;  /* 0x0005cc0001097983 */ /* 0x002ee20000300800 */
[----:B------:R-:W-:-:S05]  /*12820*/  LOP3.LUT R13, R13, R12, RZ, 0x3c, !PT ;  /* 0x0000000c0d0d7212 */ /* 0x000fca00078e3cff */
[----:B------:R-:W-:-:S05]  /*12830*/  IMAD.WIDE R12, R18, 0x2, R12 ;  /* 0x00000002120c7825 */ /* 0x000fca00078e020c */
[----:B------:R-:W-:Y:S04]  /*12840*/  STL [R1+0x664], R12 ;  /* 0x0006640c01007387 */ /* 0x000fe80000100800 */
[----:B------:R0:W-:Y:S04]  /*12850*/  STL [R1+0x5c8], R13 ;  /* 0x0005c80d01007387 */ /* 0x0001e80000100800 */
[----:B0-----:R-:W4:Y:S01]  /*12860*/  LDL.LU R13, [R1+0x5d0] ;  /* 0x0005d000010d7983 */ /* 0x001f220000300800 */
[----:B------:R-:W-:Y:S01]  /*12870*/  IMAD.MOV.U32 R12, RZ, RZ, R19 ;  /* 0x000000ffff0c7224 */ /* 0x000fe200078e0013 */
[----:B--2---:R-:W-:-:S04]  /*12880*/  LOP3.LUT R5, R5, R4, RZ, 0x3c, !PT ;  /* 0x0000000405057212 */ /* 0x004fc800078e3cff */
[----:B------:R-:W-:-:S04]  /*12890*/  LOP3.LUT R4, R5, R4, RZ, 0x3c, !PT ;  /* 0x0000000405047212 */ /* 0x000fc800078e3cff */
[----:B------:R-:W-:Y:S02]  /*128a0*/  LOP3.LUT R5, R5, R4, RZ, 0x3c, !PT ;  /* 0x0000000405057212 */ /* 0x000fe400078e3cff */
[----:B---3--:R-:W-:-:S04]  /*128b0*/  LOP3.LUT R9, R9, R8, RZ, 0x3c, !PT ;  /* 0x0000000809097212 */ /* 0x008fc800078e3cff */
[----:B------:R-:W-:Y:S01]  /*128c0*/  LOP3.LUT R8, R9, R8, RZ, 0x3c, !PT ;  /* 0x0000000809087212 */ /* 0x000fe200078e3cff */
[----:B------:R-:W-:-:S03]  /*128d0*/  IMAD.WIDE R4, R18, 0x2, R4 ;  /* 0x0000000212047825 */ /* 0x000fc600078e0204 */
[----:B------:R-:W-:Y:S02]  /*128e0*/  LOP3.LUT R9, R9, R8, RZ, 0x3c, !PT ;  /* 0x0000000809097212 */ /* 0x000fe400078e3cff */
[----:B------:R0:W-:Y:S03]  /*128f0*/  STL [R1+0x51c], R4 ;  /* 0x00051c0401007387 */ /* 0x0001e60000100800 */
[----:B------:R-:W-:Y:S01]  /*12900*/  IMAD.WIDE R8, R18, 0x2, R8 ;  /* 0x0000000212087825 */ /* 0x000fe200078e0208 */
[----:B------:R1:W-:Y:S04]  /*12910*/  STL [R1+0x4b8], R5 ;  /* 0x0004b80501007387 */ /* 0x0003e80000100800 */
[----:B------:R2:W-:Y:S01]  /*12920*/  STL [R1+0x5cc], R8 ;  /* 0x0005cc0801007387 */ /* 0x0005e20000100800 */
[----:B0-----:R-:W-:-:S02]  /*12930*/  IMAD.MOV.U32 R4, RZ, RZ, R15 ;  /* 0x000000ffff047224 */ /* 0x001fc400078e000f */
[----:B-1----:R-:W-:Y:S01]  /*12940*/  IMAD.MOV.U32 R5, RZ, RZ, R14 ;  /* 0x000000ffff057224 */ /* 0x002fe200078e000e */
[----:B------:R0:W-:Y:S01]  /*12950*/  STL [R1+0x520], R9 ;  /* 0x0005200901007387 */ /* 0x0001e20000100800 */
[----:B----4-:R-:W-:-:S04]  /*12960*/  IMAD.WIDE R12, R18, 0x2, R12 ;  /* 0x00000002120c7825 */ /* 0x010fc800078e020c */
[C---:B------:R-:W-:Y:S01]  /*12970*/  IMAD.WIDE R4, R18.reuse, 0x2, R4 ;  /* 0x0000000212047825 */ /* 0x040fe200078e0204 */
[----:B------:R1:W-:Y:S03]  /*12980*/  STL [R1+0x668], R12 ;  /* 0x0006680c01007387 */ /* 0x0003e60000100800 */
[----:B--2---:R-:W-:Y:S02]  /*12990*/  IMAD.MOV.U32 R8, RZ, RZ, R21 ;  /* 0x000000ffff087224 */ /* 0x004fe400078e0015 */
[----:B0-----:R-:W-:Y:S01]  /*129a0*/  IMAD.MOV.U32 R9, RZ, RZ, R20 ;  /* 0x000000ffff097224 */ /* 0x001fe200078e0014 */
[----:B------:R0:W-:Y:S03]  /*129b0*/  STL [R1+0x5d0], R13 ;  /* 0x0005d00d01007387 */ /* 0x0001e60000100800 */
[----:B------:R-:W-:Y:S01]  /*129c0*/  IMAD.WIDE R8, R18, 0x2, R8 ;  /* 0x0000000212087825 */ /* 0x000fe200078e0208 */
[----:B------:R-:W2:Y:S04]  /*129d0*/  LDL.LU R19, [R1+0x674] ;  /* 0x0006740001137983 */ /* 0x000ea80000300800 */
[----:B------:R3:W-:Y:S04]  /*129e0*/  STL [R1+0x524], R4 ;  /* 0x0005240401007387 */ /* 0x0007e80000100800 */
[----:B------:R4:W-:Y:S01]  /*129f0*/  STL [R1+0x4bc], R5 ;  /* 0x0004bc0501007387 */ /* 0x0009e20000100800 */
[----:B-1----:R-:W-:-:S02]  /*12a00*/  IMAD.MOV.U32 R12, RZ, RZ, R23 ;  /* 0x000000ffff0c7224 */ /* 0x002fc400078e0017 */
[----:B0-----:R-:W-:Y:S01]  /*12a10*/  IMAD.MOV.U32 R13, RZ, RZ, R22 ;  /* 0x000000ffff0d7224 */ /* 0x001fe200078e0016 */
[----:B---3--:R-:W3:Y:S04]  /*12a20*/  LDL.LU R4, [R1+0x4c0] ;  /* 0x0004c00001047983 */ /* 0x008ee80000300800 */
[----:B----4-:R-:W3:Y:S04]  /*12a30*/  LDL.LU R5, [R1+0x52c] ;  /* 0x00052c0001057983 */ /* 0x010ee80000300800 */
[----:B------:R0:W-:Y:S04]  /*12a40*/  STL [R1+0x5d4], R8 ;  /* 0x0005d40801007387 */ /* 0x0001e80000100800 */
[----:B------:R1:W-:Y:S01]  /*12a50*/  STL [R1+0x528], R9 ;  /* 0x0005280901007387 */ /* 0x0003e20000100800 */
[----:B------:R-:W-:-:S03]  /*12a60*/  IMAD.WIDE R12, R18, 0x2, R12 ;  /* 0x00000002120c7825 */ /* 0x000fc600078e020c */
[----:B0-----:R-:W4:Y:S04]  /*12a70*/  LDL.LU R8, [R1+0x530] ;  /* 0x0005300001087983 */ /* 0x001f280000300800 */
[----:B-1----:R-:W4:Y:S04]  /*12a80*/  LDL.LU R9, [R1+0x5dc] ;  /* 0x0005dc0001097983 */ /* 0x002f280000300800 */
[----:B------:R0:W-:Y:S04]  /*12a90*/  STL [R1+0x66c], R12 ;  /* 0x00066c0c01007387 */ /* 0x0001e80000100800 */
[----:B------:R-:W2:Y:S04]  /*12aa0*/  LDL.LU R14, [R1+0x4c8] ;  /* 0x0004c800010e7983 */ /* 0x000ea80000300800 */
[----:B------:R-:W2:Y:S04]  /*12ab0*/  LDL.LU R15, [R1+0x53c] ;  /* 0x00053c00010f7983 */ /* 0x000ea80000300800 */
[----:B------:R-:W2:Y:S04]  /*12ac0*/  LDL.LU R20, [R1+0x540] ;  /* 0x0005400001147983 */ /* 0x000ea80000300800 */
[----:B------:R-:W2:Y:S04]  /*12ad0*/  LDL.LU R21, [R1+0x5ec] ;  /* 0x0005ec0001157983 */ /* 0x000ea80000300800 */
[----:B------:R-:W2:Y:S04]  /*12ae0*/  LDL.LU R22, [R1+0x5f0] ;  /* 0x0005f00001167983 */ /* 0x000ea80000300800 */
[----:B------:R-:W2:Y:S04]  /*12af0*/  LDL.LU R23, [R1+0x678] ;  /* 0x0006780001177983 */ /* 0x000ea80000300800 */
[----:B------:R1:W-:Y:S04]  /*12b00*/  STL [R1+0x5d8], R13 ;  /* 0x0005d80d01007387 */ /* 0x0003e80000100800 */
[----:B0-----:R-:W2:Y:S04]  /*12b10*/  LDL.LU R12, [R1+0x5e0] ;  /* 0x0005e000010c7983 */ /* 0x001ea80000300800 */
[----:B-1----:R-:W2:Y:S01]  /*12b20*/  LDL.LU R13, [R1+0x670] ;  /* 0x00067000010d7983 */ /* 0x002ea20000300800 */
[----:B---3--:R-:W-:-:S04]  /*12b30*/  LOP3.LUT R5, R5, R4, RZ, 0x3c, !PT ;  /* 0x0000000405057212 */ /* 0x008fc800078e3cff */
        /* <DEDUP_REMOVED lines=9> */
[----:B0-----:R-:W3:Y:S04]  /*12bd0*/  LDL.LU R4, [R1+0x4c4] ;  /* 0x0004c40001047983 */ /* 0x001ee80000300800 */
[----:B-1----:R-:W3:Y:S04]  /*12be0*/  LDL.LU R5, [R1+0x534] ;  /* 0x0005340001057983 */ /* 0x002ee80000300800 */
[----:B------:R0:W-:Y:S04]  /*12bf0*/  STL [R1+0x5dc], R8 ;  /* 0x0005dc0801007387 */ /* 0x0001e80000100800 */
[----:B------:R1:W-:Y:S01]  /*12c00*/  STL [R1+0x530], R9 ;  /* 0x0005300901007387 */ /* 0x0003e20000100800 */
[----:B--2---:R-:W-:-:S03]  /*12c10*/  LOP3.LUT R13, R13, R12, RZ, 0x3c, !PT ;  /* 0x0000000c0d0d7212 */ /* 0x004fc600078e3cff */
[----:B0-----:R-:W2:Y:S01]  /*12c20*/  LDL.LU R8, [R1+0x538] ;  /* 0x0005380001087983 */ /* 0x001ea20000300800 */
[----:B------:R-:W-:-:S03]  /*12c30*/  LOP3.LUT R12, R13, R12, RZ, 0x3c, !PT ;  /* 0x0000000c0d0c7212 */ /* 0x000fc600078e3cff */
[----:B-1----:R-:W2:Y:S01]  /*12c40*/  LDL.LU R9, [R1+0x5e4] ;  /* 0x0005e40001097983 */ /* 0x002ea20000300800 */
[----:B------:R-:W-:-:S05]  /*12c50*/  LOP3.LUT R13, R13, R12, RZ, 0x3c, !PT ;  /* 0x0000000c0d0d7212 */ /* 0x000fca00078e3cff */
[----:B------:R-:W-:-:S05]  /*12c60*/  IMAD.WIDE R12, R18, 0x2, R12 ;  /* 0x00000002120c7825 */ /* 0x000fca00078e020c */
[----:B------:R-:W-:Y:S04]  /*12c70*/  STL [R1+0x670], R12 ;  /* 0x0006700c01007387 */ /* 0x000fe80000100800 */
[----:B------:R0:W-:Y:S04]  /*12c80*/  STL [R1+0x5e0], R13 ;  /* 0x0005e00d01007387 */ /* 0x0001e80000100800 */
[----:B0-----:R-:W4:Y:S01]  /*12c90*/  LDL.LU R13, [R1+0x5e8] ;  /* 0x0005e800010d7983 */ /* 0x001f220000300800 */
[----:B------:R-:W-:Y:S01]  /*12ca0*/  IMAD.MOV.U32 R12, RZ, RZ, R19 ;  /* 0x000000ffff0c7224 */ /* 0x000fe200078e0013 */
[----:B---3--:R-:W-:-:S04]  /*12cb0*/  LOP3.LUT R5, R5, R4, RZ, 0x3c, !PT ;  /* 0x0000000405057212 */ /* 0x008fc800078e3cff */
[----:B------:R-:W-:-:S04]  /*12cc0*/  LOP3.LUT R4, R5, R4, RZ, 0x3c, !PT ;  /* 0x0000000405047212 */ /* 0x000fc800078e3cff */
[----:B------:R-:W-:Y:S02]  /*12cd0*/  LOP3.LUT R5, R5, R4, RZ, 0x3c, !PT ;  /* 0x0000000405057212 */ /* 0x000fe400078e3cff */
[----:B--2---:R-:W-:-:S04]  /*12ce0*/  LOP3.LUT R9, R9, R8, RZ, 0x3c, !PT ;  /* 0x0000000809097212 */ /* 0x004fc800078e3cff */
        /* <DEDUP_REMOVED lines=137> */
[----:B------:R0:W-:Y:S01]  /*13580*/  STL [R1+0x564], R4 ;  /* 0x0005640401007387 */ /* 0x0001e20000100800 */
[----:B------:R1:W-:Y:S02]  /*13590*/  STL [R1+0x4dc], R5 ;  /* 0x0004dc0501007387 */ /* 0x0003e40000100800 */
[----:B------:R-:W-:-:S05]  /*135a0*/  IMAD.WIDE R8, R18, 0x2, R8 ;  /* 0x0000000212087825 */ /* 0x000fca00078e0208 */
[----:B------:R2:W-:Y:S01]  /*135b0*/  STL [R1+0x614], R8 ;  /* 0x0006140801007387 */ /* 0x0005e20000100800 */
[----:B------:R3:W-:Y:S02]  /*135c0*/  STL [R1+0x568], R9 ;  /* 0x0005680901007387 */ /* 0x0007e40000100800 */
[----:B0-----:R-:W-:Y:S02]  /*135d0*/  IMAD.MOV.U32 R4, RZ, RZ, R15 ;  /* 0x000000ffff047224 */ /* 0x001fe400078e000f */
[----:B-1----:R-:W-:Y:S02]  /*135e0*/  IMAD.MOV.U32 R5, RZ, RZ, R14 ;  /* 0x000000ffff057224 */ /* 0x002fe400078e000e */
[----:B----4-:R-:W-:-:S04]  /*135f0*/  IMAD.WIDE R12, R18, 0x2, R12 ;  /* 0x00000002120c7825 */ /* 0x010fc800078e020c */
[----:B------:R-:W-:-:S04]  /*13600*/  IMAD.WIDE R4, R18, 0x2, R4 ;  /* 0x0000000212047825 */ /* 0x000fc800078e0204 */
[----:B--2---:R-:W-:Y:S02]  /*13610*/  IMAD.MOV.U32 R8, RZ, RZ, R21 ;  /* 0x000000ffff087224 */ /* 0x004fe400078e0015 */
[----:B---3--:R-:W-:Y:S01]  /*13620*/  IMAD.MOV.U32 R9, RZ, RZ, R20 ;  /* 0x000000ffff097224 */ /* 0x008fe200078e0014 */
[----:B------:R-:W-:Y:S01]  /*13630*/  STL [R1+0x68c], R12 ;  /* 0x00068c0c01007387 */ /* 0x000fe20000100800 */
[----:B------:R-:W-:Y:S02]  /*13640*/  STL [R1+0x618], R13 ;  /* 0x0006180d01007387 */ /* 0x000fe40000100800 */
[----:B------:R-:W2:Y:S02]  /*13650*/  LDL.LU R19, [R1+0x698] ;  /* 0x0006980001137983 */ /* 0x000ea40000300800 */
[----:B------:R-:W-:Y:S01]  /*13660*/  IMAD.WIDE R8, R18, 0x2, R8 ;  /* 0x0000000212087825 */ /* 0x000fe200078e0208 */
[----:B------:R0:W-:Y:S03]  /*13670*/  STL [R1+0x56c], R4 ;  /* 0x00056c0401007387 */ /* 0x0001e60000100800 */
[----:B------:R1:W-:Y:S01]  /*13680*/  STL [R1+0x4e0], R5 ;  /* 0x0004e00501007387 */ /* 0x0003e20000100800 */
[----:B0-----:R-:W3:Y:S01]  /*13690*/  LDL.LU R4, [R1+0x4e4] ;  /* 0x0004e40001047983 */ /* 0x001ee20000300800 */
[----:B-1----:R-:W3:Y:S02]  /*136a0*/  LDL.LU R5, [R1+0x574] ;  /* 0x0005740001057983 */ /* 0x002ee40000300800 */
[----:B------:R0:W-:Y:S02]  /*136b0*/  STL [R1+0x61c], R8 ;  /* 0x00061c0801007387 */ /* 0x0001e40000100800 */
[----:B------:R1:W-:Y:S02]  /*136c0*/  STL [R1+0x570], R9 ;  /* 0x0005700901007387 */ /* 0x0003e40000100800 */
[----:B------:R-:W-:-:S02]  /*136d0*/  IMAD.MOV.U32 R12, RZ, RZ, R23 ;  /* 0x000000ffff0c7224 */ /* 0x000fc400078e0017 */
[----:B------:R-:W-:-:S04]  /*136e0*/  IMAD.MOV.U32 R13, RZ, RZ, R22 ;  /* 0x000000ffff0d7224 */ /* 0x000fc800078e0016 */
[----:B------:R-:W-:Y:S01]  /*136f0*/  IMAD.WIDE R12, R18, 0x2, R12 ;  /* 0x00000002120c7825 */ /* 0x000fe200078e020c */
[----:B0-----:R-:W4:Y:S03]  /*13700*/  LDL.LU R8, [R1+0x578] ;  /* 0x0005780001087983 */ /* 0x001f260000300800 */
[----:B-1----:R-:W4:Y:S02]  /*13710*/  LDL.LU R9, [R1+0x624] ;  /* 0x0006240001097983 */ /* 0x002f240000300800 */
[----:B------:R0:W-:Y:S02]  /*13720*/  STL [R1+0x690], R12 ;  /* 0x0006900c01007387 */ /* 0x0001e40000100800 */
[----:B------:R-:W2:Y:S01]  /*13730*/  LDL.LU R14, [R1+0x4ec] ;  /* 0x0004ec00010e7983 */ /* 0x000ea20000300800 */
[----:B------:R-:W2:Y:S01]  /*13740*/  LDL.LU R15, [R1+0x584] ;  /* 0x00058400010f7983 */ /* 0x000ea20000300800 */
[----:B------:R-:W2:Y:S02]  /*13750*/  LDL.LU R20, [R1+0x588] ;  /* 0x0005880001147983 */ /* 0x000ea40000300800 */
[----:B------:R-:W2:Y:S02]  /*13760*/  LDL.LU R21, [R1+0x634] ;  /* 0x0006340001157983 */ /* 0x000ea40000300800 */
[----:B------:R-:W2:Y:S01]  /*13770*/  LDL.LU R22, [R1+0x638] ;  /* 0x0006380001167983 */ /* 0x000ea20000300800 */
[----:B------:R-:W2:Y:S01]  /*13780*/  LDL.LU R23, [R1+0x69c] ;  /* 0x00069c0001177983 */ /* 0x000ea20000300800 */
[----:B------:R1:W-:Y:S03]  /*13790*/  STL [R1+0x620], R13 ;  /* 0x0006200d01007387 */ /* 0x0003e60000100800 */
        /* <DEDUP_REMOVED lines=9> */
[----:B------:R0:W-:Y:S01]  /*13830*/  STL [R1+0x574], R4 ;  /* 0x0005740401007387 */ /* 0x0001e20000100800 */
[----:B------:R1:W-:Y:S02]  /*13840*/  STL [R1+0x4e4], R5 ;  /* 0x0004e40501007387 */ /* 0x0003e40000100800 */
[----:B------:R-:W-:Y:S01]  /*13850*/  IMAD.WIDE R8, R18, 0x2, R8 ;  /* 0x0000000212087825 */ /* 0x000fe200078e0208 */
[-C--:B--2---:R-:W-:Y:S01]  /*13860*/  LOP3.LUT R13, R13, R12.reuse, RZ, 0x3c, !PT ;  /* 0x0000000c0d0d7212 */ /* 0x084fe200078e3cff */
[----:B0-----:R-:W2:Y:S02]  /*13870*/  LDL.LU R4, [R1+0x4e8] ;  /* 0x0004e80001047983 */ /* 0x001ea40000300800 */
[----:B-1----:R-:W2:Y:S02]  /*13880*/  LDL.LU R5, [R1+0x57c] ;  /* 0x00057c0001057983 */ /* 0x002ea40000300800 */
[----:B------:R0:W-:Y:S02]  /*13890*/  STL [R1+0x624], R8 ;  /* 0x0006240801007387 */ /* 0x0001e40000100800 */
[----:B------:R1:W-:Y:S01]  /*138a0*/  STL [R1+0x578], R9 ;  /* 0x0005780901007387 */ /* 0x0003e20000100800 */
[----:B------:R-:W-:-:S04]  /*138b0*/  LOP3.LUT R12, R13, R12, RZ, 0x3c, !PT ;  /* 0x0000000c0d0c7212 */ /* 0x000fc800078e3cff */
[----:B------:R-:W-:Y:S01]  /*138c0*/  LOP3.LUT R13, R13, R12, RZ, 0x3c, !PT ;  /* 0x0000000c0d0d7212 */ /* 0x000fe200078e3cff */
[----:B0-----:R-:W3:Y:S01]  /*138d0*/  LDL.LU R8, [R1+0x580] ;  /* 0x0005800001087983 */ /* 0x001ee20000300800 */
[----:B-1----:R-:W3:Y:S03]  /*138e0*/  LDL.LU R9, [R1+0x62c] ;  /* 0x00062c0001097983 */ /* 0x002ee60000300800 */
[----:B------:R-:W-:-:S05]  /*138f0*/  IMAD.WIDE R12, R18, 0x2, R12 ;  /* 0x00000002120c7825 */ /* 0x000fca00078e020c */
[----:B------:R-:W-:Y:S01]  /*13900*/  STL [R1+0x694], R12 ;  /* 0x0006940c01007387 */ /* 0x000fe20000100800 */
[----:B------:R0:W-:Y:S03]  /*13910*/  STL [R1+0x628], R13 ;  /* 0x0006280d01007387 */ /* 0x0001e60000100800 */
        /* <DEDUP_REMOVED lines=9> */
[----:B------:R0:W-:Y:S01]  /*139b0*/  STL [R1+0x57c], R4 ;  /* 0x00057c0401007387 */ /* 0x0001e20000100800 */
[----:B------:R1:W-:Y:S02]  /*139c0*/  STL [R1+0x4e8], R5 ;  /* 0x0004e80501007387 */ /* 0x0003e40000100800 */
[----:B------:R-:W-:-:S04]  /*139d0*/  IMAD.WIDE R8, R18, 0x2, R8 ;  /* 0x0000000212087825 */ /* 0x000fc800078e0208 */
[C---:B----4-:R-:W-:Y:S01]  /*139e0*/  IMAD.WIDE R12, R18.reuse, 0x2, R12 ;  /* 0x00000002120c7825 */ /* 0x050fe200078e020c */
[----:B------:R2:W-:Y:S03]  /*139f0*/  STL [R1+0x62c], R8 ;  /* 0x00062c0801007387 */ /* 0x0005e60000100800 */
[----:B0-----:R-:W-:Y:S02]  /*13a00*/  IMAD.MOV.U32 R4, RZ, RZ, R15 ;  /* 0x000000ffff047224 */ /* 0x001fe400078e000f */
[----:B-1----:R-:W-:Y:S01]  /*13a10*/  IMAD.MOV.U32 R5, RZ, RZ, R14 ;  /* 0x000000ffff057224 */ /* 0x002fe200078e000e */
[----:B------:R0:W-:Y:S01]  /*13a20*/  STL [R1+0x580], R9 ;  /* 0x0005800901007387 */ /* 0x0001e20000100800 */
[----:B------:R1:W-:Y:S02]  /*13a30*/  STL [R1+0x698], R12 ;  /* 0x0006980c01007387 */ /* 0x0003e40000100800 */
[----:B------:R-:W-:Y:S01]  /*13a40*/  IMAD.WIDE R4, R18, 0x2, R4 ;  /* 0x0000000212047825 */ /* 0x000fe200078e0204 */
[----:B------:R3:W-:Y:S03]  /*13a50*/  STL [R1+0x630], R13 ;  /* 0x0006300d01007387 */ /* 0x0007e60000100800 */
[----:B------:R-:W4:Y:S02]  /*13a60*/  LDL.LU R19, [R1+0x63c] ;  /* 0x00063c0001137983 */ /* 0x000f240000300800 */
[----:B--2---:R-:W-:-:S02]  /*13a70*/  IMAD.MOV.U32 R8, RZ, RZ, R21 ;  /* 0x000000ffff087224 */ /* 0x004fc400078e0015 */
[----:B0-----:R-:W-:Y:S01]  /*13a80*/  IMAD.MOV.U32 R9, RZ, RZ, R20 ;  /* 0x000000ffff097224 */ /* 0x001fe200078e0014 */
[----:B------:R0:W-:Y:S01]  /*13a90*/  STL [R1+0x584], R4 ;  /* 0x0005840401007387 */ /* 0x0001e20000100800 */
[----:B------:R2:W-:Y:S02]  /*13aa0*/  STL [R1+0x4ec], R5 ;  /* 0x0004ec0501007387 */ /* 0x0005e40000100800 */
[----:B-1----:R-:W-:Y:S02]  /*13ab0*/  IMAD.MOV.U32 R12, RZ, RZ, R23 ;  /* 0x000000ffff0c7224 */ /* 0x002fe400078e0017 */
[----:B------:R-:W-:-:S04]  /*13ac0*/  IMAD.WIDE R8, R18, 0x2, R8 ;  /* 0x0000000212087825 */ /* 0x000fc800078e0208 */
[----:B---3--:R-:W-:-:S04]  /*13ad0*/  IMAD.MOV.U32 R13, RZ, RZ, R22 ;  /* 0x000000ffff0d7224 */ /* 0x008fc800078e0016 */
[----:B------:R-:W-:Y:S01]  /*13ae0*/  IMAD.WIDE R12, R18, 0x2, R12 ;  /* 0x00000002120c7825 */ /* 0x000fe200078e020c */
[----:B0-----:R-:W3:Y:S03]  /*13af0*/  LDL.LU R4, [R1+0x4f0] ;  /* 0x0004f00001047983 */ /* 0x001ee60000300800 */
[----:B--2---:R-:W3:Y:S02]  /*13b00*/  LDL.LU R5, [R1+0x58c] ;  /* 0x00058c0001057983 */ /* 0x004ee40000300800 */
[----:B------:R-:W-:Y:S02]  /*13b10*/  STL [R1+0x634], R8 ;  /* 0x0006340801007387 */ /* 0x000fe40000100800 */
[----:B------:R-:W2:Y:S01]  /*13b20*/  LDL.LU R14, [R1+0x598] ;  /* 0x00059800010e7983 */ /* 0x000ea20000300800 */
[----:B------:R-:W2:Y:S01]  /*13b30*/  LDL.LU R15, [R1+0x644] ;  /* 0x00064400010f7983 */ /* 0x000ea20000300800 */
[----:B------:R0:W-:Y:S03]  /*13b40*/  STL [R1+0x588], R9 ;  /* 0x0005880901007387 */ /* 0x0001e60000100800 */
[----:B0-----:R-:W2:Y:S01]  /*13b50*/  LDL.LU R9, [R1+0x590] ;  /* 0x0005900001097983 */ /* 0x001ea20000300800 */
[----:B------:R-:W-:Y:S02]  /*13b60*/  STL [R1+0x69c], R12 ;  /* 0x00069c0c01007387 */ /* 0x000fe40000100800 */
[----:B------:R-:W-:Y:S02]  /*13b70*/  STL [R1+0x638], R13 ;  /* 0x0006380d01007387 */ /* 0x000fe40000100800 */
[----:B------:R-:W2:Y:S01]  /*13b80*/  LDL.LU R20, [R1+0x5a0] ;  /* 0x0005a00001147983 */ /* 0x000ea20000300800 */
[----:B------:R-:W2:Y:S01]  /*13b90*/  LDL.LU R21, [R1+0x64c] ;  /* 0x00064c0001157983 */ /* 0x000ea20000300800 */
[----:B------:R-:W2:Y:S02]  /*13ba0*/  LDL.LU R22, [R1+0x650] ;  /* 0x0006500001167983 */ /* 0x000ea40000300800 */
[----:B------:R-:W2:Y:S02]  /*13bb0*/  LDL.LU R23, [R1+0x6a4] ;  /* 0x0006a40001177983 */ /* 0x000ea40000300800 */
[----:B--2---:R-:W-:Y:S01]  /*13bc0*/  STL.64 [R1+0x6e0], R22 ;  /* 0x0006e01601007387 */ /* 0x004fe20000100a00 */
[----:B------:R0:W-:Y:S03]  /*13bd0*/  STL.64 [R1+0x6d8], R20 ;  /* 0x0006d81401007387 */ /* 0x0001e60000100a00 */
[----:B0-----:R-:W2:Y:S01]  /*13be0*/  LDL.LU R20, [R1+0xa0] ;  /* 0x0000a00001147983 */ /* 0x001ea20000300800 */
[----:B------:R-:W2:Y:S02]  /*13bf0*/  LDL.LU R21, [R1+0xa4] ;  /* 0x0000a40001157983 */ /* 0x000ea40000300800 */
[----:B------:R-:W2:Y:S02]  /*13c00*/  LDL.LU R22, [R1+0xa8] ;  /* 0x0000a80001167983 */ /* 0x000ea40000300800 */
[----:B------:R-:W-:-:S02]  /*13c10*/  IMAD.MOV.U32 R23, RZ, RZ, R2 ;  /* 0x000000ffff177224 */ /* 0x000fc400078e0002 */
[----:B------:R-:W4:Y:S01]  /*13c20*/  LDL.LU R2, [R1+0x718] ;  /* 0x0007180001027983 */ /* 0x000f220000300800 */
[----:B---3--:R-:W-:-:S04]  /*13c30*/  LOP3.LUT R5, R5, R4, RZ, 0x3c, !PT ;  /* 0x0000000405057212 */ /* 0x008fc800078e3cff */
[C---:B------:R-:W-:Y:S01]  /*13c40*/  LOP3.LUT R4, R5.reuse, R4, RZ, 0x3c, !PT ;  /* 0x0000000405047212 */ /* 0x040fe200078e3cff */
[----:B--2---:R-:W-:Y:S01]  /*13c50*/  STL.64 [R1+0x6f8], R22 ;  /* 0x0006f81601007387 */ /* 0x004fe20000100a00 */
[----:B------:R0:W-:Y:S02]  /*13c60*/  STL.64 [R1+0x6f0], R20 ;  /* 0x0006f01401007387 */ /* 0x0001e40000100a00 */
[----:B0-----:R-:W-:Y:S02]  /*13c70*/  IMAD.MOV.U32 R20, RZ, RZ, R3 ;  /* 0x000000ffff147224 */ /* 0x001fe400078e0003 */
[----:B------:R-:W2:Y:S01]  /*13c80*/  LDL.LU R3, [R1+0x714] ;  /* 0x0007140001037983 */ /* 0x000ea20000300800 */
[----:B------:R-:W-:Y:S02]  /*13c90*/  IMAD.MOV.U32 R21, RZ, RZ, R29 ;  /* 0x000000ffff157224 */ /* 0x000fe400078e001d */
[----:B------:R-:W-:Y:S02]  /*13ca0*/  IMAD.MOV.U32 R22, RZ, RZ, R0 ;  /* 0x000000ffff167224 */ /* 0x000fe400078e0000 */
[----:B------:R-:W-:Y:S01]  /*13cb0*/  IMAD.MOV.U32 R23, RZ, RZ, R28 ;  /* 0x000000ffff177224 */ /* 0x000fe200078e001c */
[----:B------:R-:W-:Y:S01]  /*13cc0*/  LOP3.LUT R5, R5, R4, RZ, 0x3c, !PT ;  /* 0x0000000405057212 */ /* 0x000fe200078e3cff */
[----:B------:R0:W5:Y:S01]  /*13cd0*/  LDL.LU R29, [R1+0x710] ;  /* 0x00071000011d7983 */ /* 0x0001620000300800 */
[----:B------:R0:W5:Y:S02]  /*13ce0*/  LDL.LU R0, [R1+0x70c] ;  /* 0x00070c0001007983 */ /* 0x0001640000300800 */
[----:B------:R0:W5:Y:S02]  /*13cf0*/  LDL.LU R28, [R1+0x708] ;  /* 0x00070800011c7983 */ /* 0x0001640000300800 */
[----:B------:R-:W-:Y:S01]  /*13d00*/  IMAD.WIDE R4, R18, 0x2, R4 ;  /* 0x0000000212047825 */ /* 0x000fe200078e0204 */
[----:B------:R-:W-:Y:S03]  /*13d10*/  HMMA.16816.F32.BF16 R20, R24, R6, R20 ;  /* 0x000000061814723c */ /* 0x000fe60000041814 */
[----:B----4-:R-:W-:-:S02]  /*13d20*/  IMAD.MOV.U32 R13, RZ, RZ, R2 ;  /* 0x000000ffff0d7224 */ /* 0x010fc400078e0002 */
[----:B------:R-:W3:Y:S01]  /*13d30*/  LDL.LU R2, [R1+0x704] ;  /* 0x0007040001027983 */ /* 0x000ee20000300800 */
[----:B------:R-:W-:-:S04]  /*13d40*/  IMAD.MOV.U32 R8, RZ, RZ, R19 ;  /* 0x000000ffff087224 */ /* 0x000fc800078e0013 */
[----:B------:R-:W-:-:S04]  /*13d50*/  IMAD.WIDE R8, R18, 0x2, R8 ;  /* 0x0000000212087825 */ /* 0x000fc800078e0208 */
[----:B--2---:R-:W-:Y:S02]  /*13d60*/  IMAD.MOV.U32 R12, RZ, RZ, R3 ;  /* 0x000000ffff0c7224 */ /* 0x004fe400078e0003 */
[----:B------:R-:W2:Y:S01]  /*13d70*/  LDL.LU R3, [R1+0x700] ;  /* 0x0007000001037983 */ /* 0x000ea20000300800 */
[----:B------:R1:W-:Y:S02]  /*13d80*/  STL [R1+0x58c], R4 ;  /* 0x00058c0401007387 */ /* 0x0003e40000100800 */
[----:B------:R4:W-:Y:S02]  /*13d90*/  STL [R1+0x4f0], R5 ;  /* 0x0004f00501007387 */ /* 0x0009e40000100800 */
[----:B------:R-:W-:Y:S01]  /*13da0*/  IMAD.WIDE R12, R18, 0x2, R12 ;  /* 0x00000002120c7825 */ /* 0x000fe200078e020c */
[----:B-1----:R-:W2:Y:S03]  /*13db0*/  LDL.LU R4, [R1+0x4f4] ;  /* 0x0004f40001047983 */ /* 0x002ea60000300800 */
[----:B----4-:R-:W2:Y:S02]  /*13dc0*/  LDL.LU R5, [R1+0x594] ;  /* 0x0005940001057983 */ /* 0x010ea40000300800 */
[----:B------:R-:W-:Y:S02]  /*13dd0*/  STL [R1+0x63c], R8 ;  /* 0x00063c0801007387 */ /* 0x000fe40000100800 */
[----:B------:R-:W-:Y:S01]  /*13de0*/  STL [R1+0x590], R9 ;  /* 0x0005900901007387 */ /* 0x000fe20000100800 */
[----:B------:R-:W-:Y:S01]  /*13df0*/  STL [R1+0x6a0], R12 ;  /* 0x0006a00c01007387 */ /* 0x000fe20000100800 */
[----:B------:R-:W4:Y:S02]  /*13e00*/  LDL.LU R19, [R1+0x50] ;  /* 0x0000500001137983 */ /* 0x000f240000300800 */
[----:B------:R-:W-:Y:S02]  /*13e10*/  STL [R1+0x640], R13 ;  /* 0x0006400d01007387 */ /* 0x000fe40000100800 */
[----:B------:R-:W-:Y:S01]  /*13e20*/  STL.64 [R1+0xf0], R20 ;  /* 0x0000f01401007387 */ /* 0x000fe20000100a00 */
[----:B------:R1:W-:Y:S04]  /*13e30*/  STL.64 [R1+0xf8], R22 ;  /* 0x0000f81601007387 */ /* 0x0003e80000100a00 */
[----:B-1----:R-:W4:Y:S01]  /*13e40*/  LDL.LU.64 R22, [R1+0x6f8] ;  /* 0x0006f80001167983 */ /* 0x002f220000300a00 */
[----:B------:R-:W4:Y:S02]  /*13e50*/  LDL.LU.64 R20, [R1+0x6f0] ;  /* 0x0006f00001147983 */ /* 0x000f240000300a00 */
[----:B------:R-:W4:Y:S02]  /*13e60*/  LDL.LU R12, [R1+0x4a4] ;  /* 0x0004a400010c7983 */ /* 0x000f240000300800 */
[----:B---3--:R-:W-:-:S02]  /*13e70*/  IMAD.MOV.U32 R7, RZ, RZ, R2 ;  /* 0x000000ffff077224 */ /* 0x008fc400078e0002 */
[----:B------:R-:W3:Y:S01]  /*13e80*/  LDL.LU R2, [R1+0x6ec] ;  /* 0x0006ec0001027983 */ /* 0x000ee20000300800 */
[----:B--2---:R-:W-:-:S04]  /*13e90*/  LOP3.LUT R5, R5, R4, RZ, 0x3c, !PT ;  /* 0x0000000405057212 */ /* 0x004fc800078e3cff */
[----:B------:R-:W-:-:S04]  /*13ea0*/  LOP3.LUT R4, R5, R4, RZ, 0x3c, !PT ;  /* 0x0000000405047212 */ /* 0x000fc800078e3cff */
[----:B------:R-:W-:Y:S01]  /*13eb0*/  LOP3.LUT R5, R5, R4, RZ, 0x3c, !PT ;  /* 0x0000000405057212 */ /* 0x000fe200078e3cff */
[----:B------:R-:W-:Y:S02]  /*13ec0*/  IMAD.MOV.U32 R6, RZ, RZ, R3 ;  /* 0x000000ffff067224 */ /* 0x000fe400078e0003 */
[----:B------:R-:W3:Y:S02]  /*13ed0*/  LDL.LU R3, [R1+0x6e8] ;  /* 0x0006e80001037983 */ /* 0x000ee40000300800 */
[----:B------:R-:W-:-:S05]  /*13ee0*/  IMAD.WIDE R8, R18, 0x2, R4 ;  /* 0x0000000212087825 */ /* 0x000fca00078e0204 */
[----:B------:R-:W-:Y:S01]  /*13ef0*/  STL [R1+0x594], R8 ;  /* 0x0005940801007387 */ /* 0x000fe20000100800 */
[----:B------:R1:W-:Y:S01]  /*13f00*/  STL [R1+0x4f4], R9 ;  /* 0x0004f40901007387 */ /* 0x0003e20000100800 */
[----:B----4-:R-:W-:Y:S01]  /*13f10*/  HMMA.16816.F32.BF16 R24, R24, R10, R20 ;  /* 0x0000000a1818723c */ /* 0x010fe20000041814 */
[----:B------:R-:W2:Y:S01]  /*13f20*/  LDL.LU.64 R22, [R1+0x6e0] ;  /* 0x0006e00001167983 */ /* 0x000ea20000300a00 */
[----:B------:R-:W4:Y:S01]  /*13f30*/  LDL.LU.64 R20, [R1+0x6d8] ;  /* 0x0006d80001147983 */ /* 0x000f220000300a00 */
[----:B------:R-:W-:Y:S02]  /*13f40*/  IMAD.MOV.U32 R4, RZ, RZ, R15 ;  /* 0x000000ffff047224 */ /* 0x000fe400078e000f */
[----:B------:R-:W-:Y:S02]  /*13f50*/  IMAD.MOV.U32 R5, RZ, RZ, R14 ;  /* 0x000000ffff057224 */ /* 0x000fe400078e000e */
[----:B------:R-:W-:-:S04]  /*13f60*/  IMAD.WIDE R6, R18, 0x2, R6 ;  /* 0x0000000212067825 */ /* 0x000fc800078e0206 */
[----:B------:R-:W-:Y:S01]  /*13f70*/  IMAD.WIDE R4, R18, 0x2, R4 ;  /* 0x0000000212047825 */ /* 0x000fe200078e0204 */
[----:B------:R-:W-:Y:S02]  /*13f80*/  IADD3 R12, R12, -0x1, RZ ;  /* 0xffffffff0c0c7810 */ /* 0x000fe40007ffe0ff */
[----:B------:R-:W-:-:S09]  /*13f90*/  IADD3 R19, R19, -0x20, RZ ;  /* 0xffffffe013137810 */ /* 0x000fd20007ffe0ff */
[----:B------:R-:W-:Y:S01]  /*13fa0*/  STL.64 [R1+0xa0], R24 ;  /* 0x0000a01801007387 */ /* 0x000fe20000100a00 */
[----:B------:R-:W-:Y:S02]  /*13fb0*/  STL.64 [R1+0xa8], R26 ;  /* 0x0000a81a01007387 */ /* 0x000fe40000100a00 */
[----:B------:R4:W-:Y:S02]  /*13fc0*/  STL [R1+0x644], R4 ;  /* 0x0006440401007387 */ /* 0x0009e40000100800 */
[----:B------:R0:W-:Y:S01]  /*13fd0*/  STL [R1+0x598], R5 ;  /* 0x0005980501007387 */ /* 0x0001e20000100800 */
[----:B------:R2:W-:Y:S01]  /*13fe0*/  STL [R1+0x648], R6 ;  /* 0x0006480601007387 */ /* 0x0005e20000100800 */
[----:B------:R0:W-:Y:S02]  /*13ff0*/  STL [R1+0x59c], R7 ;  /* 0x00059c0701007387 */ /* 0x0001e40000100800 */
[----:B------:R-:W-:Y:S01]  /*14000*/  STL [R1+0x4a4], R12 ;  /* 0x0004a40c01007387 */ /* 0x000fe20000100800 */
[----:B------:R-:W-:Y:S01]  /*14010*/  ISETP.NE.U32.AND P0, PT, R12, RZ, PT ;  /* 0x000000ff0c00720c */ /* 0x000fe20003f05070 */
[----:B------:R-:W-:-:S04]  /*14020*/  IMAD.MOV.U32 R13, RZ, RZ, c[0x0][0x188] ;  /* 0x00006200ff0d7624 */ /* 0x000fc800078e00ff */
[----:B------:R-:W-:Y:S02]  /*14030*/  IMAD.SHL.U32 R13, R13, 0x20, RZ ;  /* 0x000000200d0d7824 */ /* 0x000fe400078e00ff */
[----:B-1----:R-:W-:Y:S02]  /*14040*/  IMAD.MOV.U32 R9, RZ, RZ, R26 ;  /* 0x000000ffff097224 */ /* 0x002fe400078e001a */
[----:B------:R-:W-:Y:S02]  /*14050*/  IMAD.MOV.U32 R8, RZ, RZ, R27 ;  /* 0x000000ffff087224 */ /* 0x000fe400078e001b */
[----:B----4-:R-:W-:Y:S02]  /*14060*/  IMAD.MOV.U32 R4, RZ, RZ, R21 ;  /* 0x000000ffff047224 */ /* 0x010fe400078e0015 */
[----:B0-----:R-:W-:Y:S02]  /*14070*/  IMAD.MOV.U32 R5, RZ, RZ, R20 ;  /* 0x000000ffff057224 */ /* 0x001fe400078e0014 */
[----:B--2---:R-:W-:-:S02]  /*14080*/  IMAD.MOV.U32 R6, RZ, RZ, R23 ;  /* 0x000000ffff067224 */ /* 0x004fc400078e0017 */
[----:B------:R-:W-:Y:S02]  /*14090*/  IMAD.MOV.U32 R7, RZ, RZ, R22 ;  /* 0x000000ffff077224 */ /* 0x000fe400078e0016 */
[----:B------:R-:W-:-:S04]  /*140a0*/  IMAD.WIDE R4, R18, 0x2, R4 ;  /* 0x0000000212047825 */ /* 0x000fc800078e0204 */
[----:B------:R-:W-:Y:S01]  /*140b0*/  IMAD.WIDE R6, R18, 0x2, R6 ;  /* 0x0000000212067825 */ /* 0x000fe200078e0206 */
[----:B------:R0:W-:Y:S03]  /*140c0*/  STL [R1+0x64c], R4 ;  /* 0x00064c0401007387 */ /* 0x0001e60000100800 */
[----:B------:R1:W-:Y:S02]  /*140d0*/  STL [R1+0x5a0], R5 ;  /* 0x0005a00501007387 */ /* 0x0003e40000100800 */
[----:B------:R1:W-:Y:S02]  /*140e0*/  STL [R1+0x6a4], R6 ;  /* 0x0006a40601007387 */ /* 0x0003e40000100800 */
[----:B------:R1:W-:Y:S01]  /*140f0*/  STL [R1+0x650], R7 ;  /* 0x0006500701007387 */ /* 0x0003e20000100800 */
[----:B------:R1:W-:Y:S01]  /*14100*/  STL [R1+0x50], R19 ;  /* 0x0000501301007387 */ /* 0x0003e20000100800 */
[----:B---3--:R-:W-:-:S04]  /*14110*/  IMAD.WIDE R2, R13, 0x2, R2 ;  /* 0x000000020d027825 */ /* 0x008fc800078e0202 */
[----:B0-----:R-:W-:Y:S02]  /*14120*/  IMAD.MOV.U32 R4, RZ, RZ, R2 ;  /* 0x000000ffff047224 */ /* 0x001fe400078e0002 */
[----:B------:R-:W-:Y:S01]  /*14130*/  IMAD.MOV.U32 R2, RZ, RZ, R3 ;  /* 0x000000ffff027224 */ /* 0x000fe200078e0003 */
[----:B-1----:R-:W-:Y:S01]  /*14140*/  @!P0 CALL.REL.NOINC `(.L_x_1) ;  /* 0x0000001000008944 */ /* 0x002fe20003c00000 */
[----:B------:R-:W-:Y:S05]  /*14150*/  BRA `(.L_x_2) ;  /* 0xffff40c000007947 */ /* 0x000fea000383ffff */
.L_x_1:
[----:B-----5:R-:W2:Y:S04]  /*14160*/  LDL.LU R29, [R1+0x80] ;  /* 0x00008000011d7983 */ /* 0x020ea80000300800 */
[----:B--2---:R0:W-:Y:S04]  /*14170*/  STL [R1+0x8b0], R29 ;  /* 0x0008b01d01007387 */ /* 0x0041e80000100800 */
[----:B0-----:R-:W2:Y:S04]  /*14180*/  LDL.LU R29, [R1+0xf0] ;  /* 0x0000f000011d7983 */ /* 0x001ea80000300800 */
        /* <DEDUP_REMOVED lines=9> */
[----:B------:R-:W2:Y:S01]  /*14220*/  LDL.LU R0, [R1+0x94] ;  /* 0x0000940001007983 */ /* 0x000ea20000300800 */
[----:B0-----:R-:W-:-:S03]  /*14230*/  IMAD.MOV.U32 R29, RZ, RZ, R9 ;  /* 0x000000ffff1d7224 */ /* 0x001fc600078e0009 */
        /* <DEDUP_REMOVED lines=11> */
[----:B0-----:R-:W2:Y:S01]  /*142f0*/  LDL.LU R0, [R1+0xfc] ;  /* 0x0000fc0001007983 */ /* 0x001ea20000300800 */
[----:B------:R-:W-:-:S02]  /*14300*/  IMAD.MOV.U32 R27, RZ, RZ, R16 ;  /* 0x000000ffff1b7224 */ /* 0x000fc400078e0010 */
[----:B------:R-:W-:Y:S01]  /*14310*/  IMAD.MOV.U32 R26, RZ, RZ, R17 ;  /* 0x000000ffff1a7224 */ /* 0x000fe200078e0011 */
[----:B--2---:R0:W-:Y:S04]  /*14320*/  STL [R1+0x8dc], R0 ;  /* 0x0008dc0001007387 */ /* 0x0041e80000100800 */
[----:B------:R-:W2:Y:S04]  /*14330*/  LDL.LU R28, [R1+0x90] ;  /* 0x00009000011c7983 */ /* 0x000ea80000300800 */
[----:B------:R-:W3:Y:S04]  /*14340*/  LDL.LU R4, [R1+0x21c] ;  /* 0x00021c0001047983 */ /* 0x000ee80000300800 */
[----:B------:R-:W3:Y:S04]  /*14350*/  LDL.LU R2, [R1+0x218] ;  /* 0x0002180001027983 */ /* 0x000ee80000300800 */
[----:B------:R-:W4:Y:S04]  /*14360*/  LDL.LU R3, [R1+0x38c] ;  /* 0x00038c0001037983 */ /* 0x000f280000300800 */
[----:B------:R-:W4:Y:S04]  /*14370*/  LDL.LU R6, [R1+0x388] ;  /* 0x0003880001067983 */ /* 0x000f280000300800 */
[----:B------:R-:W2:Y:S04]  /*14380*/  LDL.LU R7, [R1+0x39c] ;  /* 0x00039c0001077983 */ /* 0x000ea80000300800 */
[----:B------:R-:W2:Y:S01]  /*14390*/  LDL.LU R5, [R1+0x398] ;  /* 0x0003980001057983 */ /* 0x000ea20000300800 */
[----:B0-----:R-:W-:-:S03]  /*143a0*/  IMAD.MOV.U32 R0, RZ, RZ, R8 ;  /* 0x000000ffff007224 */ /* 0x001fc600078e0008 */
[----:B------:R-:W2:Y:S04]  /*143b0*/  LDL.LU R24, [R1+0x3ac] ;  /* 0x0003ac0001187983 */ /* 0x000ea80000300800 */
        /* <DEDUP_REMOVED lines=9> */
[----:B------:R-:W2:Y:S01]  /*14450*/  LDL.LU R20, [R1+0x22c] ;  /* 0x00022c0001147983 */ /* 0x000ea20000300800 */
[----:B------:R-:W-:-:S03]  /*14460*/  F2FP.BF16.PACK_AB R29, R0, R29 ;  /* 0x0000001d001d723e */ /* 0x000fc600000010ff */
        /* <DEDUP_REMOVED lines=8> */
[----:B------:R0:W-:Y:S04]  /*144f0*/  STL [R1+0x4ac], R29 ;  /* 0x0004ac1d01007387 */ /* 0x0001e80000100800 */
[----:B0-----:R-:W2:Y:S02]  /*14500*/  LDL.LU R29, [R1+0x8d8] ;  /* 0x0008d800011d7983 */ /* 0x001ea40000300800 */
[----:B--2---:R-:W-:-:S02]  /*14510*/  F2FP.BF16.PACK_AB R29, R0, R29 ;  /* 0x0000001d001d723e */ /* 0x004fc400000010ff */
        /* <DEDUP_REMOVED lines=20> */
[----:B------:R-:W2:Y:S01]  /*14660*/  LDL.LU R0, [R1+0x8ac] ;  /* 0x0008ac0001007983 */ /* 0x000ea20000300800 */
[----:B----4-:R-:W-:-:S03]  /*14670*/  F2FP.BF16.PACK_AB R3, R3, R6 ;  /* 0x000000060303723e */ /* 0x010fc600000010ff */
[----:B------:R-:W-:Y:S01]  /*14680*/  STL [R1+0x494], R29 ;  /* 0x0004941d01007387 */ /* 0x000fe20000100800 */
[----:B--2---:R-:W-:Y:S02]  /*14690*/  F2FP.BF16.PACK_AB R28, R0, R28 ;  /* 0x0000001c001c723e */ /* 0x004fe400000010ff */
[----:B---3--:R-:W-:Y:S02]  /*146a0*/  F2FP.BF16.PACK_AB R0, R4, R2 ;  /* 0x000000020400723e */ /* 0x008fe400000010ff */
[----:B------:R-:W-:Y:S01]  /*146b0*/  F2FP.BF16.PACK_AB R2, R7, R5 ;  /* 0x000000050702723e */ /* 0x000fe200000010ff */
[----:B------:R-:W-:Y:S04]  /*146c0*/  STL [R1+0x490], R28 ;  /* 0x0004901c01007387 */ /* 0x000fe80000100800 */
[----:B------:R0:W-:Y:S04]  /*146d0*/  STL [R1+0x48c], R0 ;  /* 0x00048c0001007387 */ /* 0x0001e80000100800 */
[----:B------:R1:W-:Y:S01]  /*146e0*/  STL [R1+0x488], R3 ;  /* 0x0004880301007387 */ /* 0x0003e20000100800 */
[----:B0-----:R-:W-:-:S03]  /*146f0*/  F2FP.BF16.PACK_AB R0, R24, R25 ;  /* 0x000000191800723e */ /* 0x001fc600000010ff */
[----:B------:R0:W-:Y:S01]  /*14700*/  STL [R1+0x484], R2 ;  /* 0x0004840201007387 */ /* 0x0001e20000100800 */
[----:B-1----:R-:W-:-:S03]  /*14710*/  F2FP.BF16.PACK_AB R3, R26, R27 ;  /* 0x0000001b1a03723e */ /* 0x002fc600000010ff */
[----:B------:R1:W-:Y:S04]  /*14720*/  STL [R1+0x480], R0 ;  /* 0x0004800001007387 */ /* 0x0003e80000100800 */
[----:B------:R2:W-:Y:S01]  /*14730*/  STL [R1+0x47c], R3 ;  /* 0x00047c0301007387 */ /* 0x0005e20000100800 */
[----:B0-----:R-:W-:Y:S02]  /*14740*/  F2FP.BF16.PACK_AB R2, R10, R11 ;  /* 0x0000000b0a02723e */ /* 0x001fe400000010ff */
[----:B-1----:R-:W-:-:S03]  /*14750*/  F2FP.BF16.PACK_AB R0, R8, R9 ;  /* 0x000000090800723e */ /* 0x002fc600000010ff */
[----:B------:R0:W-:Y:S01]  /*14760*/  STL [R1+0x478], R2 ;  /* 0x0004780201007387 */ /* 0x0001e20000100800 */
[----:B--2---:R-:W-:-:S03]  /*14770*/  F2FP.BF16.PACK_AB R3, R12, R13 ;  /* 0x0000000d0c03723e */ /* 0x004fc600000010ff */
[----:B------:R1:W-:Y:S04]  /*14780*/  STL [R1+0x474], R0 ;  /* 0x0004740001007387 */ /* 0x0003e80000100800 */
[----:B------:R2:W-:Y:S01]  /*14790*/  STL [R1+0x470], R3 ;  /* 0x0004700301007387 */ /* 0x0005e20000100800 */
[----:B0-----:R-:W-:Y:S02]  /*147a0*/  F2FP.BF16.PACK_AB R2, R14, R15 ;  /* 0x0000000f0e02723e */ /* 0x001fe400000010ff */
[----:B-1----:R-:W-:-:S03]  /*147b0*/  F2FP.BF16.PACK_AB R0, R20, R21 ;  /* 0x000000151400723e */ /* 0x002fc600000010ff */
[----:B------:R0:W-:Y:S01]  /*147c0*/  STL [R1+0x39c], R2 ;  /* 0x00039c0201007387 */ /* 0x0001e20000100800 */
[----:B--2---:R-:W-:-:S03]  /*147d0*/  F2FP.BF16.PACK_AB R3, R22, R23 ;  /* 0x000000171603723e */ /* 0x004fc600000010ff */
[----:B------:R1:W-:Y:S04]  /*147e0*/  STL [R1+0x398], R0 ;  /* 0x0003980001007387 */ /* 0x0003e80000100800 */
[----:B------:R-:W-:Y:S04]  /*147f0*/  STL [R1+0x394], R3 ;  /* 0x0003940301007387 */ /* 0x000fe80000100800 */
[----:B------:R-:W2:Y:S01]  /*14800*/  LDL.LU R29, [R1+0x290] ;  /* 0x00029000011d7983 */ /* 0x000ea20000300800 */
[----:B0-----:R-:W-:Y:S02]  /*14810*/  F2FP.BF16.PACK_AB R2, R16, R17 ;  /* 0x000000111002723e */ /* 0x001fe400000010ff */
[----:B-1----:R-:W-:-:S03]  /*14820*/  F2FP.BF16.PACK_AB R0, R18, R19 ;  /* 0x000000131200723e */ /* 0x002fc600000010ff */
        /* <DEDUP_REMOVED lines=34> */
[----:B------:R-:W3:Y:S04]  /*14a50*/  LDL.LU R0, [R1+0x2a4] ;  /* 0x0002a40001007983 */ /* 0x000ee80000300800 */
[----:B---3--:R0:W-:Y:S04]  /*14a60*/  STL [R1+0x828], R0 ;  /* 0x0008280001007387 */ /* 0x0081e80000100800 */
[----:B0-----:R-:W3:Y:S04]  /*14a70*/  LDL.LU R0, [R1+0x294] ;  /* 0x0002940001007983 */ /* 0x001ee80000300800 */
        /* <DEDUP_REMOVED lines=31> */
[----:B0-----:R-:W2:Y:S04]  /*14c70*/  LDL.LU R0, [R1+0x224] ;  /* 0x0002240001007983 */ /* 0x001ea80000300800 */
[----:B------:R-:W3:Y:S04]  /*14c80*/  LDL.LU R28, [R1+0x2a0] ;  /* 0x0002a000011c7983 */ /* 0x000ee80000300800 */
[----:B------:R-:W4:Y:S04]  /*14c90*/  LDL.LU R4, [R1+0x2b4] ;  /* 0x0002b40001047983 */ /* 0x000f280000300800 */
        /* <DEDUP_REMOVED lines=25> */
[----:B--2---:R-:W-:-:S03]  /*14e30*/  F2FP.BF16.PACK_AB R29, R0, R29 ;  /* 0x0000001d001d723e */ /* 0x004fc600000010ff */
        /* <DEDUP_REMOVED lines=65> */
[----:B---3--:R-:W-:-:S03]  /*15250*/  F2FP.BF16.PACK_AB R3, R3, R6 ;  /* 0x000000060303723e */ /* 0x008fc600000010ff */
[----:B------:R-:W-:Y:S01]  /*15260*/  STL [R1+0x188], R29 ;  /* 0x0001881d01007387 */ /* 0x000fe20000100800 */
[----:B--2---:R-:W-:Y:S02]  /*15270*/  F2FP.BF16.PACK_AB R28, R0, R28 ;  /* 0x0000001c001c723e */ /* 0x004fe400000010ff */
[----:B----4-:R-:W-:Y:S02]  /*15280*/  F2FP.BF16.PACK_AB R0, R4, R2 ;  /* 0x000000020400723e */ /* 0x010fe400000010ff */
        /* <DEDUP_REMOVED lines=162> */
[----:B----4-:R-:W-:Y:S02]  /*15cb0*/  F2FP.BF16.PACK_AB R4, R4, R2 ;  /* 0x000000020404723e */ /* 0x010fe400000010ff */
[----:B---3--:R-:W-:Y:S01]  /*15cc0*/  F2FP.BF16.PACK_AB R2, R3, R6 ;  /* 0x000000060302723e */ /* 0x008fe200000010ff */
[----:B------:R-:W-:Y:S01]  /*15cd0*/  STL [R1+0x98], R29 ;  /* 0x0000981d01007387 */ /* 0x000fe20000100800 */
[----:B------:R-:W-:Y:S02]  /*15ce0*/  F2FP.BF16.PACK_AB R3, R24, R25 ;  /* 0x000000191803723e */ /* 0x000fe400000010ff */
[----:B------:R-:W-:Y:S02]  /*15cf0*/  F2FP.BF16.PACK_AB R25, R16, R17 ;  /* 0x000000111019723e */ /* 0x000fe400000010ff */
[----:B--2---:R-:W-:-:S05]  /*15d00*/  F2FP.BF16.PACK_AB R0, R0, R28 ;  /* 0x0000001c0000723e */ /* 0x004fca00000010ff */
[----:B------:R0:W-:Y:S04]  /*15d10*/  STL [R1+0x94], R0 ;  /* 0x0000940001007387 */ /* 0x0001e80000100800 */
[----:B------:R-:W-:Y:S01]  /*15d20*/  STL [R1+0x90], R4 ;  /* 0x0000900401007387 */ /* 0x000fe20000100800 */
[----:B0-----:R-:W-:-:S03]  /*15d30*/  F2FP.BF16.PACK_AB R0, R7, R5 ;  /* 0x000000050700723e */ /* 0x001fc600000010ff */
[----:B------:R0:W-:Y:S04]  /*15d40*/  STL [R1+0x8c], R2 ;  /* 0x00008c0201007387 */ /* 0x0001e80000100800 */
[----:B------:R1:W-:Y:S01]  /*15d50*/  STL [R1+0x88], R0 ;  /* 0x0000880001007387 */ /* 0x0003e20000100800 */
[----:B0-----:R-:W-:-:S03]  /*15d60*/  F2FP.BF16.PACK_AB R2, R26, R27 ;  /* 0x0000001b1a02723e */ /* 0x001fc600000010ff */
[----:B------:R0:W-:Y:S01]  /*15d70*/  STL [R1+0x84], R3 ;  /* 0x0000840301007387 */ /* 0x0001e20000100800 */
[----:B-1----:R-:W-:-:S03]  /*15d80*/  F2FP.BF16.PACK_AB R0, R10, R11 ;  /* 0x0000000b0a00723e */ /* 0x002fc600000010ff */
[----:B------:R1:W-:Y:S01]  /*15d90*/  STL [R1+0x80], R2 ;  /* 0x0000800201007387 */ /* 0x0003e20000100800 */
[----:B------:R-:W-:-:S03]  /*15da0*/  F2FP.BF16.PACK_AB R27, R20, R21 ;  /* 0x00000015141b723e */ /* 0x000fc600000010ff */
[----:B------:R2:W-:Y:S01]  /*15db0*/  STL [R1+0x7c], R0 ;  /* 0x00007c0001007387 */ /* 0x0005e20000100800 */
[----:B0-----:R-:W-:Y:S02]  /*15dc0*/  F2FP.BF16.PACK_AB R3, R8, R9 ;  /* 0x000000090803723e */ /* 0x001fe400000010ff */
[----:B-1----:R-:W-:-:S03]  /*15dd0*/  F2FP.BF16.PACK_AB R2, R12, R13 ;  /* 0x0000000d0c02723e */ /* 0x002fc600000010ff */
[----:B------:R-:W-:Y:S01]  /*15de0*/  STL [R1+0x78], R3 ;  /* 0x0000780301007387 */ /* 0x000fe20000100800 */
[----:B------:R-:W-:Y:S02]  /*15df0*/  F2FP.BF16.PACK_AB R26, R22, R23 ;  /* 0x00000017161a723e */ /* 0x000fe400000010ff */
[----:B--2---:R-:W-:Y:S01]  /*15e00*/  F2FP.BF16.PACK_AB R0, R14, R15 ;  /* 0x0000000f0e00723e */ /* 0x004fe200000010ff */
[----:B------:R-:W-:Y:S04]  /*15e10*/  STL [R1+0x74], R2 ;  /* 0x0000740201007387 */ /* 0x000fe80000100800 */
[----:B------:R-:W-:Y:S04]  /*15e20*/  STL [R1+0x6d8], R27 ;  /* 0x0006d81b01007387 */ /* 0x000fe80000100800 */
[----:B------:R-:W-:Y:S04]  /*15e30*/  STL [R1+0x70], R0 ;  /* 0x0000700001007387 */ /* 0x000fe80000100800 */
[----:B------:R-:W-:Y:S04]  /*15e40*/  STL [R1+0x6dc], R26 ;  /* 0x0006dc1a01007387 */ /* 0x000fe80000100800 */
[----:B------:R-:W-:Y:S04]  /*15e50*/  STL [R1+0x6e0], R25 ;  /* 0x0006e01901007387 */ /* 0x000fe80000100800 */
[----:B------:R-:W2:Y:S04]  /*15e60*/  LDL.LU R23, [R1+0x258] ;  /* 0x0002580001177983 */ /* 0x000ea80000300800 */
[----:B------:R-:W3:Y:S04]  /*15e70*/  LDL.LU R22, [R1+0x268] ;  /* 0x0002680001167983 */ /* 0x000ee80000300800 */
[----:B---3--:R0:W-:Y:S04]  /*15e80*/  STL [R1+0x7b8], R22 ;  /* 0x0007b81601007387 */ /* 0x0081e80000100800 */
[----:B0-----:R-:W2:Y:S04]  /*15e90*/  LDL.LU R22, [R1+0x25c] ;  /* 0x00025c0001167983 */ /* 0x001ea80000300800 */
[----:B------:R-:W3:Y:S01]  /*15ea0*/  LDL.LU R21, [R1+0x278] ;  /* 0x0002780001157983 */ /* 0x000ee20000300800 */
[----:B------:R-:W-:-:S03]  /*15eb0*/  F2FP.BF16.PACK_AB R24, R18, R19 ;  /* 0x000000131218723e */ /* 0x000fc600000010ff */
[----:B---3--:R0:W-:Y:S04]  /*15ec0*/  STL [R1+0x7b4], R21 ;  /* 0x0007b41501007387 */ /* 0x0081e80000100800 */
[----:B0-----:R-:W3:Y:S04]  /*15ed0*/  LDL.LU R21, [R1+0x26c] ;  /* 0x00026c0001157983 */ /* 0x001ee80000300800 */
        /* <DEDUP_REMOVED lines=25> */
[----:B------:R-:W2:Y:S04]  /*16070*/  LDL.LU R8, [R1+0x170] ;  /* 0x0001700001087983 */ /* 0x000ea80000300800 */
[----:B------:R0:W-:Y:S04]  /*16080*/  STL [R1+0x6e4], R24 ;  /* 0x0006e41801007387 */ /* 0x0001e80000100800 */
[----:B0-----:R-:W4:Y:S04]  /*16090*/  LDL.LU R24, [R1+0x28c] ;  /* 0x00028c0001187983 */ /* 0x001f280000300800 */
[----:B------:R-:W3:Y:S04]  /*160a0*/  LDL.LU R22, [R1+0x7b8] ;  /* 0x0007b80001167983 */ /* 0x000ee80000300800 */
[----:B------:R0:W-:Y:S04]  /*160b0*/  STL [R1+0x6e8], R23 ;  /* 0x0006e81701007387 */ /* 0x0001e80000100800 */
[----:B0-----:R-:W2:Y:S01]  /*160c0*/  LDL.LU R23, [R1+0x27c] ;  /* 0x00027c0001177983 */ /* 0x001ea20000300800 */
[----:B---3--:R-:W-:-:S03]  /*160d0*/  F2FP.BF16.PACK_AB R22, R21, R22 ;  /* 0x000000161516723e */ /* 0x008fc600000010ff */
[----:B------:R-:W2:Y:S01]  /*160e0*/  LDL.LU R21, [R1+0x7b4] ;  /* 0x0007b40001157983 */ /* 0x000ea20000300800 */
[----:B----4-:R-:W-:Y:S02]  /*160f0*/  F2FP.BF16.PACK_AB R20, R24, R20 ;  /* 0x000000141814723e */ /* 0x010fe400000010ff */
[----:B------:R-:W-:Y:S01]  /*16100*/  F2FP.BF16.PACK_AB R19, R25, R19 ;  /* 0x000000131913723e */ /* 0x000fe200000010ff */
[----:B------:R-:W-:Y:S01]  /*16110*/  STL [R1+0x6ec], R22 ;  /* 0x0006ec1601007387 */ /* 0x000fe20000100800 */
[----:B------:R-:W-:Y:S02]  /*16120*/  F2FP.BF16.PACK_AB R18, R26, R18 ;  /* 0x000000121a12723e */ /* 0x000fe400000010ff */
[----:B------:R-:W-:Y:S02]  /*16130*/  F2FP.BF16.PACK_AB R17, R27, R17 ;  /* 0x000000111b11723e */ /* 0x000fe400000010ff */
[----:B------:R-:W-:Y:S02]  /*16140*/  F2FP.BF16.PACK_AB R16, R29, R16 ;  /* 0x000000101d10723e */ /* 0x000fe400000010ff */
[----:B------:R-:W-:-:S02]  /*16150*/  F2FP.BF16.PACK_AB R15, R0, R15 ;  /* 0x0000000f000f723e */ /* 0x000fc400000010ff */
[----:B------:R-:W-:Y:S02]  /*16160*/  F2FP.BF16.PACK_AB R14, R28, R14 ;  /* 0x0000000e1c0e723e */ /* 0x000fe400000010ff */
[----:B------:R-:W-:Y:S02]  /*16170*/  F2FP.BF16.PACK_AB R13, R4, R13 ;  /* 0x0000000d040d723e */ /* 0x000fe400000010ff */
[----:B------:R-:W-:Y:S02]  /*16180*/  F2FP.BF16.PACK_AB R12, R2, R12 ;  /* 0x0000000c020c723e */ /* 0x000fe400000010ff */
[----:B------:R-:W-:Y:S02]  /*16190*/  F2FP.BF16.PACK_AB R11, R3, R11 ;  /* 0x0000000b030b723e */ /* 0x000fe400000010ff */
[----:B------:R-:W-:Y:S02]  /*161a0*/  F2FP.BF16.PACK_AB R10, R6, R10 ;  /* 0x0000000a060a723e */ /* 0x000fe400000010ff */
[----:B------:R-:W-:-:S02]  /*161b0*/  F2FP.BF16.PACK_AB R9, R7, R9 ;  /* 0x000000090709723e */ /* 0x000fc400000010ff */
[----:B--2---:R-:W-:-:S05]  /*161c0*/  F2FP.BF16.PACK_AB R21, R23, R21 ;  /* 0x000000151715723e */ /* 0x004fca00000010ff */
        /* <DEDUP_REMOVED lines=13> */
[----:B------:R-:W2:Y:S04]  /*162a0*/  LDL.LU R7, [R1+0x2c8] ;  /* 0x0002c80001077983 */ /* 0x000ea80000300800 */
[----:B------:R-:W3:Y:S01]  /*162b0*/  LDL.LU R6, [R1+0x2d8] ;  /* 0x0002d80001067983 */ /* 0x000ee20000300800 */
[----:B------:R-:W-:-:S03]  /*162c0*/  F2FP.BF16.PACK_AB R8, R5, R8 ;  /* 0x000000080508723e */ /* 0x000fc600000010ff */
[----:B---3--:R0:W-:Y:S04]  /*162d0*/  STL [R1+0x7b0], R6 ;  /* 0x0007b00601007387 */ /* 0x0081e80000100800 */
[----:B0-----:R-:W2:Y:S04]  /*162e0*/  LDL.LU R6, [R1+0x2cc] ;  /* 0x0002cc0001067983 */ /* 0x001ea80000300800 */
[----:B------:R-:W3:Y:S04]  /*162f0*/  LDL.LU R5, [R1+0x2e8] ;  /* 0x0002e80001057983 */ /* 0x000ee80000300800 */
[----:B---3--:R0:W-:Y:S04]  /*16300*/  STL [R1+0x7ac], R5 ;  /* 0x0007ac0501007387 */ /* 0x0081e80000100800 */
[----:B0-----:R-:W3:Y:S04]  /*16310*/  LDL.LU R5, [R1+0x2dc] ;  /* 0x0002dc0001057983 */ /* 0x001ee80000300800 */
[----:B------:R-:W4:Y:S04]  /*16320*/  LDL.LU R4, [R1+0x2f8] ;  /* 0x0002f80001047983 */ /* 0x000f280000300800 */
[----:B----4-:R0:W-:Y:S04]  /*16330*/  STL [R1+0x7a8], R4 ;  /* 0x0007a80401007387 */ /* 0x0101e80000100800 */
[----:B0-----:R-:W4:Y:S04]  /*16340*/  LDL.LU R4, [R1+0x2ec] ;  /* 0x0002ec0001047983 */ /* 0x001f280000300800 */
[----:B------:R0:W-:Y:S04]  /*16350*/  STL [R1+0x724], R8 ;  /* 0x0007240801007387 */ /* 0x0001e80000100800 */
        /* <DEDUP_REMOVED lines=33> */
[----:B------:R-:W2:Y:S04]  /*16570*/  LDL.LU R9, [R1+0x424] ;  /* 0x0004240001097983 */ /* 0x000ea80000300800 */
        /* <DEDUP_REMOVED lines=30> */
[----:B------:R-:W-:-:S03]  /*16760*/  F2FP.BF16.PACK_AB R7, R6, R7 ;  /* 0x000000070607723e */ /* 0x000fc600000010ff */
[----:B--2---:R0:W-:Y:S04]  /*16770*/  STL [R1+0x7a0], R9 ;  /* 0x0007a00901007387 */ /* 0x0041e80000100800 */
[----:B0-----:R-:W2:Y:S04]  /*16780*/  LDL.LU R9, [R1+0x2c4] ;  /* 0x0002c40001097983 */ /* 0x001ea80000300800 */
        /* <DEDUP_REMOVED lines=23> */
[----:B------:R-:W3:Y:S02]  /*16900*/  LDL.LU R6, [R1+0x7b0] ;  /* 0x0007b00001067983 */ /* 0x000ee40000300800 */
[----:B---3--:R-:W-:-:S02]  /*16910*/  F2FP.BF16.PACK_AB R6, R5, R6 ;  /* 0x000000060506723e */ /* 0x008fc400000010ff */
[----:B------:R-:W4:Y:S02]  /*16920*/  LDL.LU R5, [R1+0x7ac] ;  /* 0x0007ac0001057983 */ /* 0x000f240000300800 */
[----:B----4-:R-:W-:Y:S02]  /*16930*/  F2FP.BF16.PACK_AB R5, R4, R5 ;  /* 0x000000050405723e */ /* 0x010fe400000010ff */
[----:B------:R-:W3:Y:S02]  /*16940*/  LDL.LU R4, [R1+0x7a8] ;  /* 0x0007a80001047983 */ /* 0x000ee40000300800 */
[----:B---3--:R-:W-:Y:S02]  /*16950*/  F2FP.BF16.PACK_AB R4, R8, R4 ;  /* 0x000000040804723e */ /* 0x008fe400000010ff */
[----:B------:R-:W2:Y:S02]  /*16960*/  LDL.LU R8, [R1+0x7a4] ;  /* 0x0007a40001087983 */ /* 0x000ea40000300800 */
        /* <DEDUP_REMOVED lines=14> */
[----:B------:R0:W-:Y:S04]  /*16a50*/  STL [R1], R8 ;  /* 0x0000000801007387 */ /* 0x0001e80000100800 */
        /* <DEDUP_REMOVED lines=47> */
[----:B------:R-:W-:-:S03]  /*16d50*/  F2FP.BF16.PACK_AB R12, R11, R12 ;  /* 0x0000000c0b0c723e */ /* 0x000fc600000010ff */
[----:B------:R0:W-:Y:S01]  /*16d60*/  STL [R1+0x30], R8 ;  /* 0x0000300801007387 */ /* 0x0001e20000100800 */
[----:B------:R-:W-:Y:S02]  /*16d70*/  F2FP.BF16.PACK_AB R14, R13, R14 ;  /* 0x0000000e0d0e723e */ /* 0x000fe400000010ff */
[----:B------:R-:W-:Y:S01]  /*16d80*/  F2FP.BF16.PACK_AB R16, R15, R16 ;  /* 0x000000100f10723e */ /* 0x000fe200000010ff */
[----:B0-----:R0:W5:Y:S01]  /*16d90*/  LDL.LU R8, [R1+0x724] ;  /* 0x0007240001087983 */ /* 0x0011620000300800 */
        /* <DEDUP_REMOVED lines=8> */
[----:B--2---:R-:W-:Y:S02]  /*16e20*/  F2FP.BF16.PACK_AB R10, R9, R10 ;  /* 0x0000000a090a723e */ /* 0x004fe400000010ff */
[----:B------:R0:W5:Y:S04]  /*16e30*/  LDL.LU R9, [R1+0x720] ;  /* 0x0007200001097983 */ /* 0x0001680000300800 */
[----:B------:R1:W-:Y:S04]  /*16e40*/  STL [R1+0x4c], R10 ;  /* 0x00004c0a01007387 */ /* 0x0003e80000100800 */
[----:B-1----:R0:W5:Y:S04]  /*16e50*/  LDL.LU R10, [R1+0x71c] ;  /* 0x00071c00010a7983 */ /* 0x0021680000300800 */
        /* <DEDUP_REMOVED lines=26> */
[----:B------:R0:W-:Y:S04]  /*17000*/  STL [R1+0x60], R0 ;  /* 0x0000600001007387 */ /* 0x0001e80000100800 */
[----:B------:R0:W-:Y:S02]  /*17010*/  STL [R1+0x64], R28 ;  /* 0x0000641c01007387 */ /* 0x0001e40000100800 */
.L_x_0:
[----:B------:R-:W-:Y:S04]  /*17020*/  STL.64 [R1+0x858], R6 ;  /* 0x0008580601007387 */ /* 0x000fe80000100a00 */
[----:B------:R-:W-:Y:S04]  /*17030*/  STL.64 [R1+0x850], R4 ;  /* 0x0008500401007387 */ /* 0x000fe80000100a00 */
[----:B-----5:R-:W-:Y:S04]  /*17040*/  STL.64 [R1+0x848], R10 ;  /* 0x0008480a01007387 */ /* 0x020fe80000100a00 */
[----:B------:R-:W-:Y:S04]  /*17050*/  STL.64 [R1+0x840], R8 ;  /* 0x0008400801007387 */ /* 0x000fe80000100a00 */
[----:B------:R2:W-:Y:S04]  /*17060*/  STL.64 [R1+0x838], R14 ;  /* 0x0008380e01007387 */ /* 0x0005e80000100a00 */
[----:B--2---:R-:W2:Y:S04]  /*17070*/  LDL.LU R14, [R1+0x38] ;  /* 0x00003800010e7983 */ /* 0x004ea80000300800 */
[----:B------:R-:W2:Y:S04]  /*17080*/  LDL.LU R15, [R1+0x3c] ;  /* 0x00003c00010f7983 */ /* 0x000ea80000300800 */
[----:B------:R3:W-:Y:S04]  /*17090*/  STL.64 [R1+0x830], R12 ;  /* 0x0008300c01007387 */ /* 0x0007e80000100a00 */
[----:B---3--:R-:W2:Y:S04]  /*170a0*/  LDL.LU R13, [R1+0x34] ;  /* 0x00003400010d7983 */ /* 0x008ea80000300800 */
[----:B------:R-:W2:Y:S04]  /*170b0*/  LDL.LU R12, [R1+0x30] ;  /* 0x00003000010c7983 */ /* 0x000ea80000300800 */
[----:B------:R-:W-:Y:S04]  /*170c0*/  STL.64 [R1+0x828], R18 ;  /* 0x0008281201007387 */ /* 0x000fe80000100a00 */
[----:B------:R-:W-:Y:S04]  /*170d0*/  STL.64 [R1+0x820], R16 ;  /* 0x0008201001007387 */ /* 0x000fe80000100a00 */
[----:B------:R-:W-:Y:S04]  /*170e0*/  STL.64 [R1+0x818], R22 ;  /* 0x0008181601007387 */ /* 0x000fe80000100a00 */
[----:B------:R3:W-:Y:S04]  /*170f0*/  STL.64 [R1+0x810], R20 ;  /* 0x0008101401007387 */ /* 0x0007e80000100a00 */
[----:B---3--:R-:W3:Y:S04]  /*17100*/  LDL.LU R20, [R1+0x10] ;  /* 0x0000100001147983 */ /* 0x008ee80000300800 */
[----:B------:R-:W3:Y:S04]  /*17110*/  LDL.LU R21, [R1+0x14] ;  /* 0x0000140001157983 */ /* 0x000ee80000300800 */
[----:B------:R-:W4:Y:S04]  /*17120*/  LDL.LU R22, [R1+0x18] ;  /* 0x0000180001167983 */ /* 0x000f280000300800 */
[----:B------:R-:W4:Y:S04]  /*17130*/  LDL.LU R23, [R1+0x1c] ;  /* 0x00001c0001177983 */ /* 0x000f280000300800 */
[----:B0-----:R-:W2:Y:S04]  /*17140*/  LDL.LU R29, [R1] ;  /* 0x00000000011d7983 */ /* 0x001ea80000300800 */
[----:B------:R-:W2:Y:S04]  /*17150*/  LDL.LU R28, [R1+0x4] ;  /* 0x00000400011c7983 */ /* 0x000ea80000300800 */
[----:B------:R-:W2:Y:S04]  /*17160*/  LDL.LU R3, [R1+0x8] ;  /* 0x0000080001037983 */ /* 0x000ea80000300800 */
[----:B-1----:R-:W2:Y:S04]  /*17170*/  LDL.LU R2, [R1+0xc] ;  /* 0x00000c0001027983 */ /* 0x002ea80000300800 */
[----:B------:R-:W-:Y:S06]  /*17180*/  BAR.SYNC.DEFER_BLOCKING 0x0 ;  /* 0x0000000000007b1d */ /* 0x000fec0000010000 */
[----:B----4-:R0:W-:Y:S04]  /*17190*/  STL.64 [R1+0x868], R22 ;  /* 0x0008681601007387 */ /* 0x0101e80000100a00 */
[----:B0-----:R-:W4:Y:S04]  /*171a0*/  LDL.LU R22, [R1+0x68] ;  /* 0x0000680001167983 */ /* 0x001f280000300800 */
[----:B------:R-:W4:Y:S04]  /*171b0*/  LDL.LU R23, [R1+0x6c] ;  /* 0x00006c0001177983 */ /* 0x000f280000300800 */
[----:B---3--:R0:W-:Y:S04]  /*171c0*/  STL.64 [R1+0x860], R20 ;  /* 0x0008601401007387 */ /* 0x0081e80000100a00 */
[----:B0-----:R-:W4:Y:S04]  /*171d0*/  LDL.LU R20, [R1+0x60] ;  /* 0x0000600001147983 */ /* 0x001f280000300800 */
[----:B------:R-:W4:Y:S04]  /*171e0*/  LDL.LU R21, [R1+0x64] ;  /* 0x0000640001157983 */ /* 0x000f280000300800 */
[----:B------:R-:W3:Y:S04]  /*171f0*/  LDL.LU R16, [R1+0x20] ;  /* 0x0000200001107983 */ /* 0x000ee80000300800 */
[----:B---3--:R0:W-:Y:S04]  /*17200*/  STL [R1+0x870], R16 ;  /* 0x0008701001007387 */ /* 0x0081e80000100800 */
        /* <DEDUP_REMOVED lines=11> */
[----:B------:R-:W3:Y:S04]  /*172c0*/  LDL R0, [R1+0x6ac] ;  /* 0x0006ac0001007983 */ /* 0x000ee80000100800 */
[----:B0-----:R-:W4:Y:S04]  /*172d0*/  LDL R16, [R1+0x460] ;  /* 0x0004600001107983 */ /* 0x001f280000100800 */
[----:B------:R2:W-:Y:S04]  /*172e0*/  STL.64 [R1+0x808], R26 ;  /* 0x0008081a01007387 */ /* 0x0005e80000100a00 */
[----:B------:R0:W-:Y:S01]  /*172f0*/  STL.64 [R1+0x800], R24 ;  /* 0x0008001801007387 */ /* 0x0001e20000100a00 */
[----:B--2---:R-:W-:-:S02]  /*17300*/  IMAD.MOV.U32 R26, RZ, RZ, R3 ;  /* 0x000000ffff1a7224 */ /* 0x004fc400078e0003 */
[----:B------:R-:W-:Y:S02]  /*17310*/  IMAD.MOV.U32 R27, RZ, RZ, R2 ;  /* 0x000000ffff1b7224 */ /* 0x000fe400078e0002 */
[----:B0-----:R-:W-:Y:S02]  /*17320*/  IMAD.MOV.U32 R24, RZ, RZ, R29 ;  /* 0x000000ffff187224 */ /* 0x001fe400078e001d */
[----:B------:R-:W0:Y:S01]  /*17330*/  S2R R29, SR_TID.X ;  /* 0x00000000001d7919 */ /* 0x000e220000002100 */
[----:B------:R-:W-:Y:S02]  /*17340*/  IMAD.MOV.U32 R25, RZ, RZ, R28 ;  /* 0x000000ffff197224 */ /* 0x000fe400078e001c */
[C---:B0-----:R-:W-:Y:S02]  /*17350*/  IMAD.SHL.U32 R3, R29.reuse, 0x400, RZ ;  /* 0x000004001d037824 */ /* 0x041fe400078e00ff */
[C---:B------:R-:W-:Y:S02]  /*17360*/  IMAD.SHL.U32 R2, R29.reuse, 0x20, RZ ;  /* 0x000000201d027824 */ /* 0x040fe400078e00ff */
[----:B------:R-:W-:Y:S01]  /*17370*/  IMAD.SHL.U32 R28, R29, 0x4, RZ ;  /* 0x000000041d1c7824 */ /* 0x000fe200078e00ff */
[----:B------:R-:W-:Y:S01]  /*17380*/  LOP3.LUT R3, R3, 0x6000, RZ, 0xc0, !PT ;  /* 0x0000600003037812 */ /* 0x000fe200078ec0ff */
[----:B------:R-:W-:Y:S01]  /*17390*/  IMAD.SHL.U32 R29, R29, 0x1000, RZ ;  /* 0x000010001d1d7824 */ /* 0x000fe200078e00ff */
[----:B------:R-:W-:-:S02]  /*173a0*/  LOP3.LUT R2, R2, 0x60, RZ, 0xc0, !PT ;  /* 0x0000006002027812 */ /* 0x000fc400078ec0ff */
[----:B---3--:R-:W-:Y:S02]  /*173b0*/  ISETP.GE.AND P0, PT, R0, c[0x0][0x178], PT ;  /* 0x00005e0000007a0c */ /* 0x008fe40003f06270 */
[----:B----4-:R-:W-:-:S04]  /*173c0*/  IADD3 R0, R16, 0x1, RZ ;  /* 0x0000000110007810 */ /* 0x010fc80007ffe0ff */
[----:B------:R-:W-:Y:S02]  /*173d0*/  ISETP.LT.AND P4, PT, R0, c[0x0][0x17c], !P0 ;  /* 0x00005f0000007a0c */ /* 0x000fe40004781270 */
[----:B------:R-:W-:-:S04]  /*173e0*/  IADD3 R0, R16, 0x2, RZ ;  /* 0x0000000210007810 */ /* 0x000fc80007ffe0ff */
[----:B------:R-:W-:Y:S02]  /*173f0*/  ISETP.LT.AND P3, PT, R0, c[0x0][0x17c], !P0 ;  /* 0x00005f0000007a0c */ /* 0x000fe40004761270 */
[----:B------:R-:W0:Y:S02]  /*17400*/  S2R R0, SR_TID.X ;  /* 0x0000000000007919 */ /* 0x000e240000002100 */
[----:B0-----:R-:W-:-:S05]  /*17410*/  LOP3.LUT R0, R0, 0x60, RZ, 0xc0, !PT ;  /* 0x0000006000007812 */ /* 0x001fca00078ec0ff */
[----:B------:R-:W-:Y:S01]  /*17420*/  IMAD R3, R0, 0x40, R3 ;  /* 0x0000004000037824 */ /* 0x000fe200078e0203 */
[----:B------:R-:W-:Y:S02]  /*17430*/  LOP3.LUT R0, R2, 0x70, R28, 0x78, !PT ;  /* 0x0000007002007812 */ /* 0x000fe400078e781c */
[C---:B------:R-:W-:Y:S02]  /*17440*/  IADD3 R2, R16.reuse, 0x3, RZ ;  /* 0x0000000310027810 */ /* 0x040fe40007ffe0ff */
[----:B------:R-:W-:Y:S01]  /*17450*/  IADD3 R28, R16, 0x4, RZ ;  /* 0x00000004101c7810 */ /* 0x000fe20007ffe0ff */
[----:B------:R-:W-:Y:S01]  /*17460*/  IMAD.IADD R3, R0, 0x1, R3 ;  /* 0x0000000100037824 */ /* 0x000fe200078e0203 */
[----:B------:R-:W2:Y:S01]  /*17470*/  LDL.LU R16, [R1+0x870] ;  /* 0x0008700001107983 */ /* 0x000ea20000300800 */
[----:B------:R-:W-:Y:S02]  /*17480*/  LOP3.LUT R29, R29, 0x6000, RZ, 0xc0, !PT ;  /* 0x000060001d1d7812 */ /* 0x000fe400078ec0ff */
[----:B------:R-:W-:Y:S01]  /*17490*/  ISETP.LT.AND P1, PT, R28, c[0x0][0x17c], !P0 ;  /* 0x00005f001c007a0c */ /* 0x000fe20004721270 */
[----:B------:R0:W-:Y:S01]  /*174a0*/  STS.128 [R3], R20 ;  /* 0x0000001403007388 */ /* 0x0001e20000000c00 */
[----:B------:R-:W-:-:S03]  /*174b0*/  ISETP.LT.AND P2, PT, R2, c[0x0][0x17c], !P0 ;  /* 0x00005f0002007a0c */ /* 0x000fc60004741270 */
[----:B------:R1:W-:Y:S04]  /*174c0*/  STS.128 [R3+0x80], R4 ;  /* 0x0000800403007388 */ /* 0x0003e80000000c00 */
[----:B------:R3:W-:Y:S04]  /*174d0*/  STS.128 [R3+0x100], R8 ;  /* 0x0001000803007388 */ /* 0x0007e80000000c00 */
[----:B------:R-:W4:Y:S04]  /*174e0*/  S2R R0, SR_TID.X ;  /* 0x0000000000007919 */ /* 0x000f280000002100 */
[----:B0-----:R-:W2:Y:S04]  /*174f0*/  LDL.LU.64 R22, [R1+0x868] ;  /* 0x0008680001167983 */ /* 0x001ea80000300a00 */
[----:B------:R-:W2:Y:S04]  /*17500*/  LDL.LU.64 R20, [R1+0x860] ;  /* 0x0008600001147983 */ /* 0x000ea80000300a00 */
[----:B-1----:R-:W2:Y:S04]  /*17510*/  LDL.LU.64 R6, [R1+0x858] ;  /* 0x0008580001067983 */ /* 0x002ea80000300a00 */
[----:B------:R-:W2:Y:S04]  /*17520*/  LDL.LU.64 R4, [R1+0x850] ;  /* 0x0008500001047983 */ /* 0x000ea80000300a00 */
[----:B---3--:R-:W3:Y:S04]  /*17530*/  LDL.LU.64 R10, [R1+0x848] ;  /* 0x00084800010a7983 */ /* 0x008ee80000300a00 */
[----:B------:R-:W3:Y:S01]  /*17540*/  LDL.LU.64 R8, [R1+0x840] ;  /* 0x0008400001087983 */ /* 0x000ee20000300a00 */
[----:B----4-:R-:W-:-:S03]  /*17550*/  LOP3.LUT R0, R0, 0x7f, RZ, 0xc0, !PT ;  /* 0x0000007f00007812 */ /* 0x010fc600078ec0ff */
[----:B------:R0:W-:Y:S02]  /*17560*/  STS.128 [R3+0x180], R12 ;  /* 0x0001800c03007388 */ /* 0x0001e40000000c00 */
[----:B------:R-:W-:Y:S02]  /*17570*/  IMAD R28, R0, 0x10, R29 ;  /* 0x00000010001c7824 */ /* 0x000fe400078e021d */
[----:B0-----:R-:W4:Y:S04]  /*17580*/  LDL.LU.64 R14, [R1+0x838] ;  /* 0x00083800010e7983 */ /* 0x001f280000300a00 */
[----:B------:R-:W4:Y:S04]  /*17590*/  LDL.LU.64 R12, [R1+0x830] ;  /* 0x00083000010c7983 */ /* 0x000f280000300a00 */
[----:B------:R-:W-:Y:S04]  /*175a0*/  STS.128 [R3+0x300], R24 ;  /* 0x0003001803007388 */ /* 0x000fe80000000c00 */
[----:B--2---:R0:W-:Y:S04]  /*175b0*/  STS.128 [R3+0x200], R16 ;  /* 0x0002001003007388 */ /* 0x0041e80000000c00 */
[----:B0-----:R-:W2:Y:S04]  /*175c0*/  LDL.LU.64 R18, [R1+0x828] ;  /* 0x0008280001127983 */ /* 0x001ea80000300a00 */
[----:B------:R-:W2:Y:S04]  /*175d0*/  LDL.LU.64 R16, [R1+0x820] ;  /* 0x0008200001107983 */ /* 0x000ea80000300a00 */
[----:B------:R0:W-:Y:S04]  /*175e0*/  STS.128 [R3+0x280], R20 ;  /* 0x0002801403007388 */ /* 0x0001e80000000c00 */
[----:B------:R1:W-:Y:S04]  /*175f0*/  STS.128 [R3+0x380], R4 ;  /* 0x0003800403007388 */ /* 0x0003e80000000c00 */
[----:B0-----:R-:W2:Y:S04]  /*17600*/  LDL.LU.64 R22, [R1+0x818] ;  /* 0x0008180001167983 */ /* 0x001ea80000300a00 */
[----:B------:R-:W2:Y:S04]  /*17610*/  LDL.LU.64 R20, [R1+0x810] ;  /* 0x0008100001147983 */ /* 0x000ea80000300a00 */
[----:B------:R-:W2:Y:S04]  /*17620*/  LDL.LU.64 R26, [R1+0x808] ;  /* 0x00080800011a7983 */ /* 0x000ea80000300a00 */
[----:B------:R-:W2:Y:S04]  /*17630*/  LDL.LU.64 R24, [R1+0x800] ;  /* 0x0008000001187983 */ /* 0x000ea80000300a00 */
[----:B-1----:R-:W2:Y:S04]  /*17640*/  LDL.LU R4, [R1+0x90] ;  /* 0x0000900001047983 */ /* 0x002ea80000300800 */
[----:B------:R-:W2:Y:S04]  /*17650*/  LDL.LU R5, [R1+0x94] ;  /* 0x0000940001057983 */ /* 0x000ea80000300800 */
[----:B------:R-:W2:Y:S04]  /*17660*/  LDL.LU R6, [R1+0x98] ;  /* 0x0000980001067983 */ /* 0x000ea80000300800 */
[----:B------:R-:W2:Y:S04]  /*17670*/  LDL.LU R7, [R1+0x9c] ;  /* 0x00009c0001077983 */ /* 0x000ea80000300800 */
[----:B---3--:R0:W-:Y:S04]  /*17680*/  STS.128 [R3+0x400], R8 ;  /* 0x0004000803007388 */ /* 0x0081e80000000c00 */
[----:B----4-:R1:W-:Y:S04]  /*17690*/  STS.128 [R3+0x480], R12 ;  /* 0x0004800c03007388 */ /* 0x0103e80000000c00 */
[----:B0-----:R-:W3:Y:S04]  /*176a0*/  LDL.LU R8, [R1+0x80] ;  /* 0x0000800001087983 */ /* 0x001ee80000300800 */
[----:B------:R-:W3:Y:S04]  /*176b0*/  LDL.LU R9, [R1+0x84] ;  /* 0x0000840001097983 */ /* 0x000ee80000300800 */
[----:B------:R-:W3:Y:S04]  /*176c0*/  LDL.LU R10, [R1+0x88] ;  /* 0x00008800010a7983 */ /* 0x000ee80000300800 */
[----:B------:R-:W3:Y:S04]  /*176d0*/  LDL.LU R11, [R1+0x8c] ;  /* 0x00008c00010b7983 */ /* 0x000ee80000300800 */
[----:B-1----:R-:W4:Y:S04]  /*176e0*/  LDL.LU R12, [R1+0x70] ;  /* 0x00007000010c7983 */ /* 0x002f280000300800 */
[----:B------:R-:W4:Y:S04]  /*176f0*/  LDL.LU R13, [R1+0x74] ;  /* 0x00007400010d7983 */ /* 0x000f280000300800 */
[----:B------:R-:W4:Y:S04]  /*17700*/  LDL.LU R14, [R1+0x78] ;  /* 0x00007800010e7983 */ /* 0x000f280000300800 */
[----:B------:R-:W4:Y:S01]  /*17710*/  LDL.LU R15, [R1+0x7c] ;  /* 0x00007c00010f7983 */ /* 0x000f220000300800 */
[----:B------:R-:W-:-:S02]  /*17720*/  LOP3.LUT R29, R28, 0x20, RZ, 0x3c, !PT ;  /* 0x000000201c1d7812 */ /* 0x000fc400078e3cff */
[----:B------:R-:W-:Y:S01]  /*17730*/  LOP3.LUT R0, R28, 0x40, RZ, 0x3c, !PT ;  /* 0x000000401c007812 */ /* 0x000fe200078e3cff */
[----:B--2---:R-:W-:Y:S04]  /*17740*/  STS.128 [R3+0x500], R16 ;  /* 0x0005001003007388 */ /* 0x004fe80000000c00 */
[----:B------:R-:W-:Y:S04]  /*17750*/  STS.128 [R3+0x580], R20 ;  /* 0x0005801403007388 */ /* 0x000fe80000000c00 */
[----:B------:R-:W-:Y:S04]  /*17760*/  STS.128 [R3+0x600], R24 ;  /* 0x0006001803007388 */ /* 0x000fe80000000c00 */
[----:B------:R-:W-:Y:S04]  /*17770*/  STS.128 [R3+0x780], R4 ;  /* 0x0007800403007388 */ /* 0x000fe80000000c00 */
[----:B---3--:R-:W-:Y:S04]  /*17780*/  STS.128 [R3+0x700], R8 ;  /* 0x0007000803007388 */ /* 0x008fe80000000c00 */
[----:B----4-:R-:W-:Y:S04]  /*17790*/  STS.128 [R3+0x680], R12 ;  /* 0x0006800c03007388 */ /* 0x010fe80000000c00 */
[----:B------:R-:W-:Y:S06]  /*177a0*/  BAR.SYNC.DEFER_BLOCKING 0x0 ;  /* 0x0000000000007b1d */ /* 0x000fec0000010000 */
[----:B------:R-:W0:Y:S04]  /*177b0*/  LDS.128 R4, [R28] ;  /* 0x000000001c047984 */ /* 0x000e280000000c00 */
[----:B------:R-:W1:Y:S04]  /*177c0*/  LDS.128 R12, [R28+0x800] ;  /* 0x000800001c0c7984 */ /* 0x000e680000000c00 */
[----:B------:R-:W2:Y:S04]  /*177d0*/  LDS.128 R8, [R28+0x1000] ;  /* 0x001000001c087984 */ /* 0x000ea80000000c00 */
[----:B0-----:R-:W-:Y:S01]  /*177e0*/  STL [R1+0x44], R5 ;  /* 0x0000440501007387 */ /* 0x001fe20000100800 */
[----:B------:R-:W-:-:S03]  /*177f0*/  IMAD.MOV.U32 R24, RZ, RZ, R4 ;  /* 0x000000ffff187224 */ /* 0x000fc600078e0004 */
[----:B------:R-:W-:Y:S04]  /*17800*/  STL.64 [R1+0x48], R6 ;  /* 0x0000480601007387 */ /* 0x000fe80000100a00 */
[----:B------:R-:W0:Y:S04]  /*17810*/  LDS.128 R4, [R28+0x1800] ;  /* 0x001800001c047984 */ /* 0x000e280000000c00 */
[----:B-1----:R-:W-:Y:S04]  /*17820*/  STL.64 [R1+0x80], R12 ;  /* 0x0000800c01007387 */ /* 0x002fe80000100a00 */
[----:B------:R-:W-:Y:S04]  /*17830*/  STL.64 [R1+0x88], R14 ;  /* 0x0000880e01007387 */ /* 0x000fe80000100a00 */
[----:B------:R-:W-:Y:S04]  /*17840*/  STL [R1+0x6e4], R28 ;  /* 0x0006e41c01007387 */ /* 0x000fe80000100800 */
[----:B--2---:R-:W-:Y:S04]  /*17850*/  STL.64 [R1+0x90], R8 ;  /* 0x0000900801007387 */ /* 0x004fe80000100a00 */
[----:B------:R-:W-:Y:S04]  /*17860*/  STL.64 [R1+0x98], R10 ;  /* 0x0000980a01007387 */ /* 0x000fe80000100a00 */
[----:B------:R-:W1:Y:S04]  /*17870*/  LDS.128 R12, [R29] ;  /* 0x000000001d0c7984 */ /* 0x000e680000000c00 */
[----:B------:R-:W-:Y:S04]  /*17880*/  LDS.128 R8, [R29+0x800] ;  /* 0x000800001d087984 */ /* 0x000fe80000000c00 */
[----:B0-----:R-:W-:Y:S04]  /*17890*/  STL.64 [R1+0x70], R4 ;  /* 0x0000700401007387 */ /* 0x001fe80000100a00 */
[----:B------:R-:W-:Y:S04]  /*178a0*/  STL.64 [R1+0x78], R6 ;  /* 0x0000780601007387 */ /* 0x000fe80000100a00 */
[----:B------:R-:W0:Y:S01]  /*178b0*/  LDS.128 R4, [R29+0x1000] ;  /* 0x001000001d047984 */ /* 0x000e220000000c00 */
[----:B------:R-:W-:-:S05]  /*178c0*/  LOP3.LUT R26, R28, 0x60, RZ, 0x3c, !PT ;  /* 0x000000601c1a7812 */ /* 0x000fca00078e3cff */
[----:B------:R-:W-:Y:S04]  /*178d0*/  LDS.128 R16, [R26+0x1000] ;  /* 0x001000001a107984 */ /* 0x000fe80000000c00 */
[----:B-1----:R-:W-:Y:S04]  /*178e0*/  STL.64 [R1+0x50], R12 ;  /* 0x0000500c01007387 */ /* 0x002fe80000100a00 */
[----:B------:R-:W-:Y:S04]  /*178f0*/  STL.64 [R1+0x58], R14 ;  /* 0x0000580e01007387 */ /* 0x000fe80000100a00 */
[----:B------:R-:W-:Y:S04]  /*17900*/  LDS.128 R12, [R0+0x1800] ;  /* 0x00180000000c7984 */ /* 0x000fe80000000c00 */
[----:B0-----:R-:W-:Y:S01]  /*17910*/  STL.64 [R1+0x30], R4 ;  /* 0x0000300401007387 */ /* 0x001fe20000100a00 */
[----:B------:R-:W-:-:S03]  /*17920*/  IMAD.MOV.U32 R28, RZ, RZ, R7 ;  /* 0x000000ffff1c7224 */ /* 0x000fc600078e0007 */
[----:B------:R-:W-:Y:S04]  /*17930*/  STL.64 [R1+0x60], R8 ;  /* 0x0000600801007387 */ /* 0x000fe80000100a00 */
[----:B------:R-:W-:Y:S04]  /*17940*/  STL.64 [R1+0x68], R10 ;  /* 0x0000680a01007387 */ /* 0x000fe80000100a00 */
[----:B------:R-:W-:Y:S04]  /*17950*/  STL [R1+0x38], R6 ;  /* 0x0000380601007387 */ /* 0x000fe80000100800 */
[----:B------:R-:W0:Y:S04]  /*17960*/  LDS.128 R4, [R29+0x1800] ;  /* 0x001800001d047984 */ /* 0x000e280000000c00 */
[----:B------:R-:W-:Y:S04]  /*17970*/  STL [R1+0x6e8], R28 ;  /* 0x0006e81c01007387 */ /* 0x000fe80000100800 */
[----:B------:R-:W-:Y:S04]  /*17980*/  STL [R1+0x6ec], R29 ;  /* 0x0006ec1d01007387 */ /* 0x000fe80000100800 */
[----:B------:R-:W-:Y:S04]  /*17990*/  LDS.128 R8, [R0] ;  /* 0x0000000000087984 */ /* 0x000fe80000000c00 */
[----:B0-----:R-:W-:Y:S04]  /*179a0*/  STL.64 [R1+0x20], R4 ;  /* 0x0000200401007387 */ /* 0x001fe80000100a00 */
[----:B------:R-:W-:Y:S04]  /*179b0*/  STL.64 [R1+0x28], R6 ;  /* 0x0000280601007387 */ /* 0x000fe80000100a00 */
[----:B------:R-:W0:Y:S04]  /*179c0*/  LDS.128 R4, [R0+0x800] ;  /* 0x0008000000047984 */ /* 0x000e280000000c00 */
[----:B0-----:R-:W-:Y:S01]  /*179d0*/  STL.64 [R1], R4 ;  /* 0x0000000401007387 */ /* 0x001fe20000100a00 */
[----:B------:R-:W-:-:S03]  /*179e0*/  IMAD.MOV.U32 R28, RZ, RZ, R7 ;  /* 0x000000ffff1c7224 */ /* 0x000fc600078e0007 */
[----:B------:R-:W-:Y:S04]  /*179f0*/  STL.64 [R1+0x10], R8 ;  /* 0x0000100801007387 */ /* 0x000fe80000100a00 */
[----:B------:R-:W-:Y:S04]  /*17a00*/  STL.64 [R1+0x18], R10 ;  /* 0x0000180a01007387 */ /* 0x000fe80000100a00 */
[----:B------:R-:W-:Y:S04]  /*17a10*/  STL [R1+0x8], R6 ;  /* 0x0000080601007387 */ /* 0x000fe80000100800 */
[----:B------:R-:W0:Y:S04]  /*17a20*/  LDS.128 R4, [R0+0x1000] ;  /* 0x0010000000047984 */ /* 0x000e280000000c00 */
[----:B------:R-:W1:Y:S04]  /*17a30*/  LDS.128 R8, [R26] ;  /* 0x000000001a087984 */ /* 0x000e680000000c00 */
[----:B------:R-:W-:Y:S04]  /*17a40*/  STL [R1+0x6f0], R28 ;  /* 0x0006f01c01007387 */ /* 0x000fe80000100800 */
[----:B0-----:R-:W-:Y:S04]  /*17a50*/  STL [R1+0x6f8], R6 ;  /* 0x0006f80601007387 */ /* 0x001fe80000100800 */
[----:B------:R0:W-:Y:S04]  /*17a60*/  STL [R1+0x6f4], R7 ;  /* 0x0006f40701007387 */ /* 0x0001e80000100800 */
[----:B0-----:R-:W2:Y:S04]  /*17a70*/  LDL R7, [R1+0x460] ;  /* 0x0004600001077983 */ /* 0x001ea80000100800 */
[----:B-1----:R-:W-:Y:S04]  /*17a80*/  STL.64 [R1+0x708], R10 ;  /* 0x0007080a01007387 */ /* 0x002fe80000100a00 */
[----:B------:R-:W-:Y:S04]  /*17a90*/  STL.64 [R1+0xb0], R12 ;  /* 0x0000b00c01007387 */ /* 0x000fe80000100a00 */
[----:B------:R-:W-:Y:S04]  /*17aa0*/  STL.64 [R1+0xb8], R14 ;  /* 0x0000b80e01007387 */ /* 0x000fe80000100a00 */
[----:B------:R0:W-:Y:S04]  /*17ab0*/  STL.64 [R1+0x700], R8 ;  /* 0x0007000801007387 */ /* 0x0001e80000100a00 */
[----:B------:R-:W-:Y:S04]  /*17ac0*/  LDS.128 R12, [R26+0x800] ;  /* 0x000800001a0c7984 */ /* 0x000fe80000000c00 */
[----:B0-----:R-:W3:Y:S04]  /*17ad0*/  LDL.LU R8, [R1+0x4a0] ;  /* 0x0004a00001087983 */ /* 0x001ee80000300800 */
[----:B------:R-:W3:Y:S04]  /*17ae0*/  LDL.LU R9, [R1+0x4a4] ;  /* 0x0004a40001097983 */ /* 0x000ee80000300800 */
[----:B------:R-:W4:Y:S04]  /*17af0*/  LDL.LU R10, [R1+0x4a8] ;  /* 0x0004a800010a7983 */ /* 0x000f280000300800 */
[----:B------:R-:W4:Y:S04]  /*17b00*/  LDL.LU R11, [R1+0x4ac] ;  /* 0x0004ac00010b7983 */ /* 0x000f280000300800 */
[----:B----4-:R-:W-:Y:S04]  /*17b10*/  STL.64 [R1+0x718], R10 ;  /* 0x0007180a01007387 */ /* 0x010fe80000100a00 */
[----:B---3--:R0:W-:Y:S04]  /*17b20*/  STL.64 [R1+0x710], R8 ;  /* 0x0007100801007387 */ /* 0x0081e80000100a00 */
        /* <DEDUP_REMOVED lines=16> */
[----:B------:R-:W2:Y:S04]  /*17c30*/  LDL.LU R20, [R1+0x230] ;  /* 0x0002300001147983 */ /* 0x000ea80000300800 */
[----:B------:R-:W2:Y:S04]  /*17c40*/  LDL.LU R21, [R1+0x234] ;  /* 0x0002340001157983 */ /* 0x000ea80000300800 */
[----:B------:R-:W2:Y:S04]  /*17c50*/  LDL.LU R22, [R1+0x238] ;  /* 0x0002380001167983 */ /* 0x000ea80000300800 */
[----:B------:R-:W2:Y:S04]  /*17c60*/  LDL.LU R23, [R1+0x23c] ;  /* 0x00023c0001177983 */ /* 0x000ea80000300800 */
[----:B--2---:R-:W-:Y:S04]  /*17c70*/  STL.64 [R1+0x768], R22 ;  /* 0x0007681601007387 */ /* 0x004fe80000100a00 */
[----:B------:R0:W-:Y:S04]  /*17c80*/  STL.64 [R1+0x760], R20 ;  /* 0x0007601401007387 */ /* 0x0001e80000100a00 */
[----:B0-----:R-:W2:Y:S04]  /*17c90*/  LDL.LU R20, [R1+0x220] ;  /* 0x0002200001147983 */ /* 0x001ea80000300800 */
[----:B------:R-:W2:Y:S04]  /*17ca0*/  LDL.LU R21, [R1+0x224] ;  /* 0x0002240001157983 */ /* 0x000ea80000300800 */
[----:B------:R-:W2:Y:S04]  /*17cb0*/  LDL.LU R22, [R1+0x228] ;  /* 0x0002280001167983 */ /* 0x000ea80000300800 */
[----:B------:R-:W2:Y:S04]  /*17cc0*/  LDL.LU R23, [R1+0x22c] ;  /* 0x00022c0001177983 */ /* 0x000ea80000300800 */
[----:B------:R-:W3:Y:S04]  /*17cd0*/  LDL.LU R0, [R1+0x6ac] ;  /* 0x0006ac0001007983 */ /* 0x000ee80000300800 */
[----:B--2---:R-:W-:Y:S04]  /*17ce0*/  STL.64 [R1+0x778], R22 ;  /* 0x0007781601007387 */ /* 0x004fe80000100a00 */
[----:B------:R0:W-:Y:S04]  /*17cf0*/  STL.64 [R1+0x770], R20 ;  /* 0x0007701401007387 */ /* 0x0001e80000100a00 */
[----:B0-----:R-:W2:Y:S04]  /*17d00*/  LDL.LU R20, [R1+0x210] ;  /* 0x0002100001147983 */ /* 0x001ea80000300800 */
        /* <DEDUP_REMOVED lines=46> */
[----:B------:R-:W-:Y:S04]  /*17ff0*/  STL.64 [R1+0x7f0], R20 ;  /* 0x0007f01401007387 */ /* 0x000fe80000100a00 */
[----:B----4-:R-:W-:Y:S04]  /*18000*/  STL.64 [R1+0x748], R10 ;  /* 0x0007480a01007387 */ /* 0x010fe80000100a00 */
[----:B---3--:R0:W-:Y:S04]  /*18010*/  STL.64 [R1+0x740], R8 ;  /* 0x0007400801007387 */ /* 0x0081e80000100a00 */
[----:B------:R-:W1:Y:S04]  /*18020*/  LDS.128 R20, [R26+0x1800] ;  /* 0x001800001a147984 */ /* 0x000e680000000c00 */
[----:B0-----:R-:W2:Y:S04]  /*18030*/  LDL.LU R8, [R1+0x390] ;  /* 0x0003900001087983 */ /* 0x001ea80000300800 */
[----:B------:R-:W2:Y:S04]  /*18040*/  LDL.LU R9, [R1+0x394] ;  /* 0x0003940001097983 */ /* 0x000ea80000300800 */
[----:B------:R-:W3:Y:S04]  /*18050*/  LDL.LU R10, [R1+0x398] ;  /* 0x00039800010a7983 */ /* 0x000ee80000300800 */
[----:B------:R-:W3:Y:S01]  /*18060*/  LDL.LU R11, [R1+0x39c] ;  /* 0x00039c00010b7983 */ /* 0x000ee20000300800 */
[----:B-1----:R-:W-:-:S02]  /*18070*/  IMAD.MOV.U32 R29, RZ, RZ, R22 ;  /* 0x000000ffff1d7224 */ /* 0x002fc400078e0016 */
[----:B------:R-:W-:Y:S02]  /*18080*/  IMAD.MOV.U32 R27, RZ, RZ, R23 ;  /* 0x000000ffff1b7224 */ /* 0x000fe400078e0017 */
[----:B------:R-:W-:Y:S02]  /*18090*/  IMAD.MOV.U32 R6, RZ, RZ, R20 ;  /* 0x000000ffff067224 */ /* 0x000fe400078e0014 */
[----:B------:R-:W-:Y:S01]  /*180a0*/  IMAD.MOV.U32 R28, RZ, RZ, R21 ;  /* 0x000000ffff1c7224 */ /* 0x000fe200078e0015 */
[----:B------:R-:W-:Y:S06]  /*180b0*/  BAR.SYNC.DEFER_BLOCKING 0x0 ;  /* 0x0000000000007b1d */ /* 0x000fec0000010000 */
[----:B---3--:R-:W-:Y:S04]  /*180c0*/  STL.64 [R1+0x758], R10 ;  /* 0x0007580a01007387 */ /* 0x008fe80000100a00 */
[----:B--2---:R0:W-:Y:S04]  /*180d0*/  STL.64 [R1+0x750], R8 ;  /* 0x0007500801007387 */ /* 0x0041e80000100a00 */
[----:B0-----:R-:W2:Y:S04]  /*180e0*/  LDL.LU R8, [R1+0x380] ;  /* 0x0003800001087983 */ /* 0x001ea80000300800 */
[----:B------:R-:W2:Y:S04]  /*180f0*/  LDL.LU R9, [R1+0x384] ;  /* 0x0003840001097983 */ /* 0x000ea80000300800 */
[----:B------:R-:W2:Y:S04]  /*18100*/  LDL.LU R10, [R1+0x388] ;  /* 0x00038800010a7983 */ /* 0x000ea80000300800 */
[----:B------:R-:W2:Y:S04]  /*18110*/  LDL.LU R11, [R1+0x38c] ;  /* 0x00038c00010b7983 */ /* 0x000ea80000300800 */
[----:B------:R-:W3:Y:S04]  /*18120*/  LDL.LU.64 R22, [R1+0x7f8] ;  /* 0x0007f80001167983 */ /* 0x000ee80000300a00 */
[----:B------:R-:W3:Y:S04]  /*18130*/  LDL.LU.64 R20, [R1+0x7f0] ;  /* 0x0007f00001147983 */ /* 0x000ee80000300a00 */
[----:B---3--:R0:W-:Y:S04]  /*18140*/  STS.128 [R3], R20 ;  /* 0x0000001403007388 */ /* 0x0081e80000000c00 */
[----:B0-----:R-:W3:Y:S04]  /*18150*/  LDL.LU.64 R22, [R1+0x7e8] ;  /* 0x0007e80001167983 */ /* 0x001ee80000300a00 */
[----:B------:R-:W3:Y:S04]  /*18160*/  LDL.LU.64 R20, [R1+0x7e0] ;  /* 0x0007e00001147983 */ /* 0x000ee80000300a00 */
[----:B---3--:R0:W-:Y:S04]  /*18170*/  STS.128 [R3+0x80], R20 ;  /* 0x0000801403007388 */ /* 0x0081e80000000c00 */
        /* <DEDUP_REMOVED lines=20> */
[----:B--2---:R-:W-:Y:S04]  /*182c0*/  STS.128 [R3+0x500], R8 ;  /* 0x0005000803007388 */ /* 0x004fe80000000c00 */
[----:B---3--:R0:W-:Y:S04]  /*182d0*/  STS.128 [R3+0x400], R20 ;  /* 0x0004001403007388 */ /* 0x0081e80000000c00 */
[----:B0-----:R-:W2:Y:S04]  /*182e0*/  LDL.LU.64 R22, [R1+0x768] ;  /* 0x0007680001167983 */ /* 0x001ea80000300a00 */
[----:B------:R-:W2:Y:S04]  /*182f0*/  LDL.LU.64 R20, [R1+0x760] ;  /* 0x0007600001147983 */ /* 0x000ea80000300a00 */
[----:B------:R-:W3:Y:S04]  /*18300*/  LDL.LU.64 R10, [R1+0x758] ;  /* 0x00075800010a7983 */ /* 0x000ee80000300a00 */
        /* <DEDUP_REMOVED lines=13> */
[----:B--2---:R0:W-:Y:S01]  /*183e0*/  STS.128 [R3+0x480], R20 ;  /* 0x0004801403007388 */ /* 0x0041e20000000c00 */
[----:B------:R-:W-:Y:S01]  /*183f0*/  IMAD R0, R0, c[0x0][0x194], RZ ;  /* 0x0000650000007a24 */ /* 0x000fe200078e02ff */
[----:B------:R-:W-:-:S04]  /*18400*/  ISETP.LT.AND P5, PT, R7, c[0x0][0x17c], !P0 ;  /* 0x00005f0007007a0c */ /* 0x000fc800047a1270 */
[----:B------:R-:W-:-:S04]  /*18410*/  LEA R2, P6, R0, c[0x0][0x170], 0x1 ;  /* 0x00005c0000027a11 */ /* 0x000fc800078c08ff */
[----:B------:R-:W-:Y:S01]  /*18420*/  LEA.HI.X.SX32 R0, R0, c[0x0][0x174], 0x1, P6 ;  /* 0x00005d0000007a11 */ /* 0x000fe200030f0eff */
[----:B0-----:R-:W-:-:S05]  /*18430*/  IMAD R21, R7, c[0x0][0x198], RZ ;  /* 0x0000660007157a24 */ /* 0x001fca00078e02ff */
[C---:B------:R-:W-:Y:S02]  /*18440*/  LEA R20, P6, R21.reuse, R2, 0x1 ;  /* 0x0000000215147211 */ /* 0x040fe400078c08ff */
[C---:B------:R-:W-:Y:S02]  /*18450*/  IADD3 R23, R21.reuse, c[0x0][0x198], RZ ;  /* 0x0000660015177a10 */ /* 0x040fe40007ffe0ff */
[----:B------:R-:W-:Y:S02]  /*18460*/  LEA.HI.X.SX32 R21, R21, R0, 0x1, P6 ;  /* 0x0000000015157211 */ /* 0x000fe400030f0eff */
[C---:B------:R-:W-:Y:S02]  /*18470*/  LEA R22, P6, R23.reuse, R2, 0x1 ;  /* 0x0000000217167211 */ /* 0x040fe400078c08ff */
[----:B------:R-:W-:Y:S01]  /*18480*/  PRMT R25, R24, 0x7632, R25 ;  /* 0x0000763218197816 */ /* 0x000fe20000000019 */
[----:B---3--:R0:W-:Y:S04]  /*18490*/  STS.128 [R3+0x780], R8 ;  /* 0x0007800803007388 */ /* 0x0081e80000000c00 */
[----:B------:R-:W-:Y:S06]  /*184a0*/  BAR.SYNC.DEFER_BLOCKING 0x0 ;  /* 0x0000000000007b1d */ /* 0x000fec0000010000 */
[----:B0-----:R-:W2:Y:S04]  /*184b0*/  LDL.LU.64 R10, [R1+0x708] ;  /* 0x00070800010a7983 */ /* 0x001ea80000300a00 */
[----:B------:R-:W3:Y:S04]  /*184c0*/  LDL.LU.64 R8, [R1+0x700] ;  /* 0x0007000001087983 */ /* 0x000ee80000300a00 */
[----:B------:R0:W-:Y:S02]  /*184d0*/  @P5 STG.E.U16 [R20.64], R24 ;  /* 0x0000001814005986 */ /* 0x0001e4000c101504 */
[----:B0-----:R-:W-:-:S02]  /*184e0*/  IADD3 R21, R23, c[0x0][0x198], RZ ;  /* 0x0000660017157a10 */ /* 0x001fc40007ffe0ff */
[----:B------:R-:W-:Y:S02]  /*184f0*/  LEA.HI.X.SX32 R23, R23, R0, 0x1, P6 ;  /* 0x0000000017177211 */ /* 0x000fe400030f0eff */
[----:B------:R-:W-:-:S03]  /*18500*/  IADD3 R24, R7, 0x6, RZ ;  /* 0x0000000607187810 */ /* 0x000fc60007ffe0ff */
[----:B------:R0:W-:Y:S01]  /*18510*/  @P4 STG.E.U16 [R22.64], R25 ;  /* 0x0000001916004986 */ /* 0x0001e2000c101504 */
[----:B------:R-:W-:-:S03]  /*18520*/  ISETP.LT.AND P4, PT, R24, c[0x0][0x17c], !P0 ;  /* 0x00005f0018007a0c */ /* 0x000fc60004781270 */
[----:B------:R-:W4:Y:S01]  /*18530*/  LDL.LU R24, [R1+0x50] ;  /* 0x0000500001187983 */ /* 0x000f220000300800 */
[----:B------:R-:W-:Y:S02]  /*18540*/  IADD3 R3, R7, 0x5, RZ ;  /* 0x0000000507037810 */ /* 0x000fe40007ffe0ff */
[----:B------:R-:W-:Y:S02]  /*18550*/  LEA R20, P6, R21, R2, 0x1 ;  /* 0x0000000215147211 */ /* 0x000fe400078c08ff */
[----:B------:R-:W-:Y:S02]  /*18560*/  ISETP.LT.AND P5, PT, R3, c[0x0][0x17c], !P0 ;  /* 0x00005f0003007a0c */ /* 0x000fe400047a1270 */
[C---:B------:R-:W-:Y:S02]  /*18570*/  IADD3 R3, R21.reuse, c[0x0][0x198], RZ ;  /* 0x0000660015037a10 */ /* 0x040fe40007ffe0ff */
[----:B------:R-:W-:Y:S02]  /*18580*/  LEA.HI.X.SX32 R21, R21, R0, 0x1, P6 ;  /* 0x0000000015157211 */ /* 0x000fe400030f0eff */
[----:B0-----:R-:W-:-:S02]  /*18590*/  IADD3 R23, R7, 0x7, RZ ;  /* 0x0000000707177810 */ /* 0x001fc40007ffe0ff */
[----:B------:R-:W-:Y:S01]  /*185a0*/  LEA R22, P6, R3, R2, 0x1 ;  /* 0x0000000203167211 */ /* 0x000fe200078c08ff */
[----:B----4-:R0:W-:Y:S01]  /*185b0*/  @P3 STG.E.U16 [R20.64], R24 ;  /* 0x0000001814003986 */ /* 0x0101e2000c101504 */
[----:B------:R-:W-:Y:S02]  /*185c0*/  ISETP.LT.AND P3, PT, R23, c[0x0][0x17c], !P0 ;  /* 0x00005f0017007a0c */ /* 0x000fe40004761270 */
[----:B------:R-:W-:Y:S02]  /*185d0*/  LEA.HI.X.SX32 R23, R3, R0, 0x1, P6 ;  /* 0x0000000003177211 */ /* 0x000fe400030f0eff */
[----:B------:R-:W-:Y:S02]  /*185e0*/  PRMT R25, R24, 0x7632, R25 ;  /* 0x0000763218197816 */ /* 0x000fe40000000019 */
[----:B0-----:R-:W-:-:S03]  /*185f0*/  IADD3 R24, R7, 0x8, RZ ;  /* 0x0000000807187810 */ /* 0x001fc60007ffe0ff */
[----:B------:R0:W-:Y:S01]  /*18600*/  @P2 STG.E.U16 [R22.64], R25 ;  /* 0x0000001916002986 */ /* 0x0001e2000c101504 */
[----:B------:R-:W-:-:S03]  /*18610*/  ISETP.LT.AND P2, PT, R24, c[0x0][0x17c], !P0 ;  /* 0x00005f0018007a0c */ /* 0x000fc60004741270 */
[----:B------:R-:W4:Y:S01]  /*18620*/  LDL.LU R24, [R1+0x10] ;  /* 0x0000100001187983 */ /* 0x000f220000300800 */
[----:B------:R-:W-:-:S04]  /*18630*/  IADD3 R21, R3, c[0x0][0x198], RZ ;  /* 0x0000660003157a10 */ /* 0x000fc80007ffe0ff */
[C---:B------:R-:W-:Y:S02]  /*18640*/  LEA R20, P6, R21.reuse, R2, 0x1 ;  /* 0x0000000215147211 */ /* 0x040fe400078c08ff */
[C---:B------:R-:W-:Y:S02]  /*18650*/  IADD3 R3, R21.reuse, c[0x0][0x198], RZ ;  /* 0x0000660015037a10 */ /* 0x040fe40007ffe0ff */
[----:B------:R-:W-:Y:S02]  /*18660*/  LEA.HI.X.SX32 R21, R21, R0, 0x1, P6 ;  /* 0x0000000015157211 */ /* 0x000fe400030f0eff */
[----:B0-----:R-:W-:Y:S02]  /*18670*/  IADD3 R23, R7, 0x9, RZ ;  /* 0x0000000907177810 */ /* 0x001fe40007ffe0ff */
[----:B------:R-:W-:Y:S01]  /*18680*/  LEA R22, P6, R3, R2, 0x1 ;  /* 0x0000000203167211 */ /* 0x000fe200078c08ff */
[----:B----4-:R0:W-:Y:S01]  /*18690*/  @P1 STG.E.U16 [R20.64], R24 ;  /* 0x0000001814001986 */ /* 0x0101e2000c101504 */
[----:B------:R-:W-:-:S02]  /*186a0*/  ISETP.LT.AND P1, PT, R23, c[0x0][0x17c], !P0 ;  /* 0x00005f0017007a0c */ /* 0x000fc40004721270 */
[C---:B------:R-:W-:Y:S02]  /*186b0*/  LEA.HI.X.SX32 R23, R3.reuse, R0, 0x1, P6 ;  /* 0x0000000003177211 */ /* 0x040fe400030f0eff */
[----:B------:R-:W-:Y:S02]  /*186c0*/  PRMT R25, R24, 0x7632, R25 ;  /* 0x0000763218197816 */ /* 0x000fe40000000019 */
[----:B0-----:R-:W-:-:S04]  /*186d0*/  IADD3 R21, R3, c[0x0][0x198], RZ ;  /* 0x0000660003157a10 */ /* 0x001fc80007ffe0ff */
[C---:B------:R-:W-:Y:S02]  /*186e0*/  LEA R20, P6, R21.reuse, R2, 0x1 ;  /* 0x0000000215147211 */ /* 0x040fe400078c08ff */
[C---:B------:R-:W-:Y:S01]  /*186f0*/  IADD3 R3, R21.reuse, c[0x0][0x198], RZ ;  /* 0x0000660015037a10 */ /* 0x040fe20007ffe0ff */
[----:B------:R0:W-:Y:S01]  /*18700*/  @P5 STG.E.U16 [R22.64], R25 ;  /* 0x0000001916005986 */ /* 0x0001e2000c101504 */
[----:B------:R-:W-:Y:S02]  /*18710*/  LEA.HI.X.SX32 R21, R21, R0, 0x1, P6 ;  /* 0x0000000015157211 */ /* 0x000fe400030f0eff */
[----:B------:R-:W-:-:S03]  /*18720*/  IADD3 R24, R7, 0xa, RZ ;  /* 0x0000000a07187810 */ /* 0x000fc60007ffe0ff */
[----:B---3--:R-:W-:Y:S01]  /*18730*/  @P4 STG.E.U16 [R20.64], R8 ;  /* 0x0000000814004986 */ /* 0x008fe2000c101504 */
[----:B------:R-:W-:Y:S02]  /*18740*/  ISETP.LT.AND P5, PT, R24, c[0x0][0x17c], !P0 ;  /* 0x00005f0018007a0c */ /* 0x000fe400047a1270 */
[----:B0-----:R-:W-:Y:S02]  /*18750*/  IADD3 R23, R7, 0xb, RZ ;  /* 0x0000000b07177810 */ /* 0x001fe40007ffe0ff */
[----:B------:R-:W-:Y:S02]  /*18760*/  LEA R22, P6, R3, R2, 0x1 ;  /* 0x0000000203167211 */ /* 0x000fe400078c08ff */
[----:B------:R-:W-:Y:S02]  /*18770*/  ISETP.LT.AND P4, PT, R23, c[0x0][0x17c], !P0 ;  /* 0x00005f0017007a0c */ /* 0x000fe40004781270 */
[----:B------:R-:W-:Y:S02]  /*18780*/  LEA.HI.X.SX32 R23, R3, R0, 0x1, P6 ;  /* 0x0000000003177211 */ /* 0x000fe400030f0eff */
[----:B------:R-:W-:-:S05]  /*18790*/  PRMT R24, R8, 0x7632, R24 ;  /* 0x0000763208187816 */ /* 0x000fca0000000018 */
[----:B------:R0:W-:Y:S04]  /*187a0*/  @P3 STG.E.U16 [R22.64], R24 ;  /* 0x0000001816003986 */ /* 0x0001e8000c101504 */
[----:B0-----:R-:W3:Y:S01]  /*187b0*/  LDL.LU R24, [R1+0x80] ;  /* 0x0000800001187983 */ /* 0x001ee20000300800 */
[----:B------:R-:W-:-:S04]  /*187c0*/  IADD3 R21, R3, c[0x0][0x198], RZ ;  /* 0x0000660003157a10 */ /* 0x000fc80007ffe0ff */
[C---:B------:R-:W-:Y:S02]  /*187d0*/  LEA R20, P6, R21.reuse, R2, 0x1 ;  /* 0x0000000215147211 */ /* 0x040fe400078c08ff */
[C---:B------:R-:W-:Y:S02]  /*187e0*/  IADD3 R3, R21.reuse, c[0x0][0x198], RZ ;  /* 0x0000660015037a10 */ /* 0x040fe40007ffe0ff */
[----:B------:R-:W-:Y:S02]  /*187f0*/  LEA.HI.X.SX32 R21, R21, R0, 0x1, P6 ;  /* 0x0000000015157211 */ /* 0x000fe400030f0eff */
[----:B------:R-:W-:Y:S02]  /*18800*/  IADD3 R23, R7, 0xd, RZ ;  /* 0x0000000d07177810 */ /* 0x000fe40007ffe0ff */
[----:B------:R-:W-:Y:S01]  /*18810*/  LEA R22, P6, R3, R2, 0x1 ;  /* 0x0000000203167211 */ /* 0x000fe200078c08ff */
[----:B---3--:R0:W-:Y:S01]  /*18820*/  @P2 STG.E.U16 [R20.64], R24 ;  /* 0x0000001814002986 */ /* 0x0081e2000c101504 */
[----:B------:R-:W-:-:S02]  /*18830*/  ISETP.LT.AND P2, PT, R23, c[0x0][0x17c], !P0 ;  /* 0x00005f0017007a0c */ /* 0x000fc40004741270 */
[----:B------:R-:W-:Y:S02]  /*18840*/  LEA.HI.X.SX32 R23, R3, R0, 0x1, P6 ;  /* 0x0000000003177211 */ /* 0x000fe400030f0eff */
[----:B------:R-:W-:Y:S02]  /*18850*/  PRMT R25, R24, 0x7632, R25 ;  /* 0x0000763218197816 */ /* 0x000fe40000000019 */
[----:B0-----:R-:W-:-:S03]  /*18860*/  IADD3 R24, R7, 0xe, RZ ;  /* 0x0000000e07187810 */ /* 0x001fc60007ffe0ff */
[----:B------:R0:W-:Y:S01]  /*18870*/  @P1 STG.E.U16 [R22.64], R25 ;  /* 0x0000001916001986 */ /* 0x0001e2000c101504 */
[----:B------:R-:W-:-:S03]  /*18880*/  ISETP.LT.AND P1, PT, R24, c[0x0][0x17c], !P0 ;  /* 0x00005f0018007a0c */ /* 0x000fc60004721270 */
[----:B------:R-:W3:Y:S01]  /*18890*/  LDL.LU R24, [R1+0x60] ;  /* 0x0000600001187983 */ /* 0x000ee20000300800 */
[----:B------:R-:W-:-:S04]  /*188a0*/  IADD3 R8, R7, 0xc, RZ ;  /* 0x0000000c07087810 */ /* 0x000fc80007ffe0ff */
[----:B------:R-:W-:Y:S02]  /*188b0*/  ISETP.LT.AND P3, PT, R8, c[0x0][0x17c], !P0 ;  /* 0x00005f0008007a0c */ /* 0x000fe40004761270 */
[----:B------:R-:W-:-:S04]  /*188c0*/  IADD3 R8, R3, c[0x0][0x198], RZ ;  /* 0x0000660003087a10 */ /* 0x000fc80007ffe0ff */
[C---:B------:R-:W-:Y:S02]  /*188d0*/  LEA R20, P6, R8.reuse, R2, 0x1 ;  /* 0x0000000208147211 */ /* 0x040fe400078c08ff */
[C---:B------:R-:W-:Y:S02]  /*188e0*/  IADD3 R3, R8.reuse, c[0x0][0x198], RZ ;  /* 0x0000660008037a10 */ /* 0x040fe40007ffe0ff */
[----:B------:R-:W-:Y:S02]  /*188f0*/  LEA.HI.X.SX32 R21, R8, R0, 0x1, P6 ;  /* 0x0000000008157211 */ /* 0x000fe400030f0eff */
[----:B0-----:R-:W-:Y:S02]  /*18900*/  IADD3 R23, R7, 0xf, RZ ;  /* 0x0000000f07177810 */ /* 0x001fe40007ffe0ff */
        /* <DEDUP_REMOVED lines=8> */
[----:B------:R-:W3:Y:S01]  /*18990*/  LDL.LU R24, [R1] ;  /* 0x0000000001187983 */ /* 0x000ee20000300800 */
[----:B------:R-:W-:-:S04]  /*189a0*/  IADD3 R8, R3, c[0x0][0x198], RZ ;  /* 0x0000660003087a10 */ /* 0x000fc80007ffe0ff */
[C---:B------:R-:W-:Y:S02]  /*189b0*/  LEA R20, P6, R8.reuse, R2, 0x1 ;  /* 0x0000000208147211 */ /* 0x040fe400078c08ff */
[C---:B------:R-:W-:Y:S02]  /*189c0*/  IADD3 R3, R8.reuse, c[0x0][0x198], RZ ;  /* 0x0000660008037a10 */ /* 0x040fe40007ffe0ff */
[----:B------:R-:W-:Y:S02]  /*189d0*/  LEA.HI.X.SX32 R21, R8, R0, 0x1, P6 ;  /* 0x0000000008157211 */ /* 0x000fe400030f0eff */
[----:B0-----:R-:W-:Y:S02]  /*189e0*/  IADD3 R23, R7, 0x11, RZ ;  /* 0x0000001107177810 */ /* 0x001fe40007ffe0ff */
[C---:B------:R-:W-:Y:S02]  /*189f0*/  LEA R22, P6, R3.reuse, R2, 0x1 ;  /* 0x0000000203167211 */ /* 0x040fe400078c08ff */
[----:B------:R-:W-:Y:S01]  /*18a00*/  IADD3 R8, R3, c[0x0][0x198], RZ ;  /* 0x0000660003087a10 */ /* 0x000fe20007ffe0ff */
[----:B---3--:R0:W-:Y:S01]  /*18a10*/  @P3 STG.E.U16 [R20.64], R24 ;  /* 0x0000001814003986 */ /* 0x0081e2000c101504 */
[----:B------:R-:W-:-:S02]  /*18a20*/  ISETP.LT.AND P3, PT, R23, c[0x0][0x17c], !P0 ;  /* 0x00005f0017007a0c */ /* 0x000fc40004761270 */
[----:B------:R-:W-:Y:S02]  /*18a30*/  LEA.HI.X.SX32 R23, R3, R0, 0x1, P6 ;  /* 0x0000000003177211 */ /* 0x000fe400030f0eff */
[----:B------:R-:W-:Y:S02]  /*18a40*/  PRMT R25, R24, 0x7632, R25 ;  /* 0x0000763218197816 */ /* 0x000fe40000000019 */
[C---:B------:R-:W-:Y:S02]  /*18a50*/  IADD3 R3, R8.reuse, c[0x0][0x198], RZ ;  /* 0x0000660008037a10 */ /* 0x040fe40007ffe0ff */
[C---:B0-----:R-:W-:Y:S01]  /*18a60*/  LEA R20, P6, R8.reuse, R2, 0x1 ;  /* 0x0000000208147211 */ /* 0x041fe200078c08ff */
[----:B------:R0:W-:Y:S03]  /*18a70*/  @P2 STG.E.U16 [R22.64], R25 ;  /* 0x0000001916002986 */ /* 0x0001e6000c101504 */
[----:B------:R-:W-:-:S02]  /*18a80*/  LEA.HI.X.SX32 R21, R8, R0, 0x1, P6 ;  /* 0x0000000008157211 */ /* 0x000fc400030f0eff */
[----:B------:R-:W-:-:S03]  /*18a90*/  IADD3 R24, R7, 0x12, RZ ;  /* 0x0000001207187810 */ /* 0x000fc60007ffe0ff */
[----:B------:R1:W-:Y:S01]  /*18aa0*/  @P1 STG.E.U16 [R20.64], R12 ;  /* 0x0000000c14001986 */ /* 0x0003e2000c101504 */
[----:B0-----:R-:W-:-:S03]  /*18ab0*/  IADD3 R23, R7, 0x13, RZ ;  /* 0x0000001307177810 */ /* 0x001fc60007ffe0ff */
[----:B------:R-:W3:Y:S01]  /*18ac0*/  LDL.LU R25, [R1+0x30] ;  /* 0x0000300001197983 */ /* 0x000ee20000300800 */
[----:B------:R-:W-:Y:S02]  /*18ad0*/  LEA R22, P6, R3, R2, 0x1 ;  /* 0x0000000203167211 */ /* 0x000fe400078c08ff */
[----:B------:R-:W-:Y:S02]  /*18ae0*/  ISETP.LT.AND P1, PT, R23, c[0x0][0x17c], !P0 ;  /* 0x00005f0017007a0c */ /* 0x000fe40004721270 */
[----:B------:R-:W-:Y:S02]  /*18af0*/  ISETP.LT.AND P2, PT, R24, c[0x0][0x17c], !P0 ;  /* 0x00005f0018007a0c */ /* 0x000fe40004741270 */
[----:B------:R-:W-:Y:S02]  /*18b00*/  LEA.HI.X.SX32 R23, R3, R0, 0x1, P6 ;  /* 0x0000000003177211 */ /* 0x000fe400030f0eff */
[----:B-1----:R-:W-:Y:S02]  /*18b10*/  PRMT R12, R12, 0x7632, R12 ;  /* 0x000076320c0c7816 */ /* 0x002fe4000000000c */
[----:B------:R-:W-:-:S03]  /*18b20*/  IADD3 R24, R7, 0x14, RZ ;  /* 0x0000001407187810 */ /* 0x000fc60007ffe0ff */
        /* <DEDUP_REMOVED lines=8> */
[C---:B------:R-:W-:Y:S02]  /*18bb0*/  LEA R22, P6, R3.reuse, R2, 0x1 ;  /* 0x0000000203167211 */ /* 0x040fe400078c08ff */
[----:B------:R-:W-:-:S02]  /*18bc0*/  IADD3 R8, R3, c[0x0][0x198], RZ ;  /* 0x0000660003087a10 */ /* 0x000fc40007ffe0ff */
[----:B------:R-:W-:Y:S02]  /*18bd0*/  LEA.HI.X.SX32 R23, R3, R0, 0x1, P6 ;  /* 0x0000000003177211 */ /* 0x000fe400030f0eff */
[----:B------:R-:W-:Y:S01]  /*18be0*/  IADD3 R3, R8, c[0x0][0x198], RZ ;  /* 0x0000660008037a10 */ /* 0x000fe20007ffe0ff */
[----:B----4-:R0:W-:Y:S01]  /*18bf0*/  @P4 STG.E.U16 [R20.64], R24 ;  /* 0x0000001814004986 */ /* 0x0101e2000c101504 */
[----:B------:R-:W-:Y:S02]  /*18c00*/  ISETP.LT.AND P4, PT, R12, c[0x0][0x17c], !P0 ;  /* 0x00005f000c007a0c */ /* 0x000fe40004781270 */
[----:B------:R-:W-:Y:S02]  /*18c10*/  PRMT R12, R24, 0x7632, R12 ;  /* 0x00007632180c7816 */ /* 0x000fe4000000000c */
[----:B0-----:R-:W-:-:S03]  /*18c20*/  LEA R20, P6, R8, R2, 0x1 ;  /* 0x0000000208147211 */ /* 0x001fc600078c08ff */
[----:B------:R0:W-:Y:S01]  /*18c30*/  @P3 STG.E.U16 [R22.64], R12 ;  /* 0x0000000c16003986 */ /* 0x0001e2000c101504 */
[----:B------:R-:W-:Y:S02]  /*18c40*/  LEA.HI.X.SX32 R21, R8, R0, 0x1, P6 ;  /* 0x0000000008157211 */ /* 0x000fe400030f0eff */
[----:B------:R-:W-:-:S03]  /*18c50*/  IADD3 R24, R7, 0x16, RZ ;  /* 0x0000001607187810 */ /* 0x000fc60007ffe0ff */
[----:B---3--:R1:W-:Y:S01]  /*18c60*/  @P2 STG.E.U16 [R20.64], R25 ;  /* 0x0000001914002986 */ /* 0x0083e2000c101504 */
[----:B0-----:R-:W-:Y:S02]  /*18c70*/  IADD3 R12, R7, 0x17, RZ ;  /* 0x00000017070c7810 */ /* 0x001fe40007ffe0ff */
[C---:B------:R-:W-:Y:S02]  /*18c80*/  LEA R22, P6, R3.reuse, R2, 0x1 ;  /* 0x0000000203167211 */ /* 0x040fe400078c08ff */
[----:B------:R-:W-:Y:S02]  /*18c90*/  ISETP.LT.AND P2, PT, R12, c[0x0][0x17c], !P0 ;  /* 0x00005f000c007a0c */ /* 0x000fe40004741270 */
[----:B------:R-:W-:Y:S02]  /*18ca0*/  ISETP.LT.AND P3, PT, R24, c[0x0][0x17c], !P0 ;  /* 0x00005f0018007a0c */ /* 0x000fe40004761270 */
[----:B------:R-:W-:Y:S02]  /*18cb0*/  LEA.HI.X.SX32 R23, R3, R0, 0x1, P6 ;  /* 0x0000000003177211 */ /* 0x000fe400030f0eff */
[----:B------:R-:W-:-:S02]  /*18cc0*/  PRMT R12, R25, 0x7632, R12 ;  /* 0x00007632190c7816 */ /* 0x000fc4000000000c */
[----:B------:R-:W-:Y:S01]  /*18cd0*/  IADD3 R24, R7, 0x18, RZ ;  /* 0x0000001807187810 */ /* 0x000fe20007ffe0ff */
[----:B-1----:R-:W3:Y:S04]  /*18ce0*/  LDL.LU R25, [R1+0xb0] ;  /* 0x0000b00001197983 */ /* 0x002ee80000300800 */
[----:B------:R-:W-:Y:S01]  /*18cf0*/  @P1 STG.E.U16 [R22.64], R12 ;  /* 0x0000000c16001986 */ /* 0x000fe2000c101504 */
[----:B------:R-:W-:-:S03]  /*18d00*/  ISETP.LT.AND P1, PT, R24, c[0x0][0x17c], !P0 ;  /* 0x00005f0018007a0c */ /* 0x000fc60004721270 */
[----:B------:R-:W4:Y:S04]  /*18d10*/  LDL.LU R24, [R1+0x20] ;  /* 0x0000200001187983 */ /* 0x000f280000300800 */
[----:B------:R0:W-:Y:S04]  /*18d20*/  STL [R1+0x6dc], R26 ;  /* 0x0006dc1a01007387 */ /* 0x0001e80000100800 */
[----:B0-----:R-:W2:Y:S01]  /*18d30*/  LDL.LU R26, [R1+0x70] ;  /* 0x00007000011a7983 */ /* 0x001ea20000300800 */
[----:B------:R-:W-:-:S04]  /*18d40*/  IADD3 R8, R3, c[0x0][0x198], RZ ;  /* 0x0000660003087a10 */ /* 0x000fc80007ffe0ff */
[C---:B------:R-:W-:Y:S02]  /*18d50*/  LEA R20, P6, R8.reuse, R2, 0x1 ;  /* 0x0000000208147211 */ /* 0x040fe400078c08ff */
[C---:B------:R-:W-:Y:S02]  /*18d60*/  IADD3 R3, R8.reuse, c[0x0][0x198], RZ ;  /* 0x0000660008037a10 */ /* 0x040fe40007ffe0ff */
[----:B------:R-:W-:Y:S02]  /*18d70*/  LEA.HI.X.SX32 R21, R8, R0, 0x1, P6 ;  /* 0x0000000008157211 */ /* 0x000fe400030f0eff */
[C---:B------:R-:W-:Y:S02]  /*18d80*/  LEA R22, P6, R3.reuse, R2, 0x1 ;  /* 0x0000000203167211 */ /* 0x040fe400078c08ff */
[C---:B------:R-:W-:Y:S01]  /*18d90*/  IADD3 R8, R3.reuse, c[0x0][0x198], RZ ;  /* 0x0000660003087a10 */ /* 0x040fe20007ffe0ff */
[----:B------:R0:W-:Y:S01]  /*18da0*/  @P5 STG.E.U16 [R20.64], R4 ;  /* 0x0000000414005986 */ /* 0x0001e2000c101504 */
[----:B------:R-:W-:-:S02]  /*18db0*/  LEA.HI.X.SX32 R23, R3, R0, 0x1, P6 ;  /* 0x0000000003177211 */ /* 0x000fc400030f0eff */
[----:B------:R-:W-:Y:S02]  /*18dc0*/  IADD3 R3, R8, c[0x0][0x198], RZ ;  /* 0x0000660008037a10 */ /* 0x000fe40007ffe0ff */
[----:B0-----:R-:W-:Y:S02]  /*18dd0*/  PRMT R4, R4, 0x7632, R4 ;  /* 0x0000763204047816 */ /* 0x001fe40000000004 */
[----:B------:R-:W-:-:S03]  /*18de0*/  LEA R20, P6, R8, R2, 0x1 ;  /* 0x0000000208147211 */ /* 0x000fc600078c08ff */
[----:B------:R0:W-:Y:S01]  /*18df0*/  @P4 STG.E.U16 [R22.64], R4 ;  /* 0x0000000416004986 */ /* 0x0001e2000c101504 */
[----:B------:R-:W-:Y:S02]  /*18e00*/  LEA.HI.X.SX32 R21, R8, R0, 0x1, P6 ;  /* 0x0000000008157211 */ /* 0x000fe400030f0eff */
[C---:B------:R-:W-:Y:S02]  /*18e10*/  IADD3 R8, R7.reuse, 0x1b, RZ ;  /* 0x0000001b07087810 */ /* 0x040fe40007ffe0ff */
[----:B------:R-:W-:Y:S01]  /*18e20*/  IADD3 R12, R7, 0x19, RZ ;  /* 0x00000019070c7810 */ /* 0x000fe20007ffe0ff */
[----:B------:R1:W-:Y:S01]  /*18e30*/  @P3 STG.E.U16 [R20.64], R16 ;  /* 0x0000001014003986 */ /* 0x0003e2000c101504 */
[----:B------:R-:W-:Y:S02]  /*18e40*/  ISETP.LT.AND P3, PT, R8, c[0x0][0x17c], !P0 ;  /* 0x00005f0008007a0c */ /* 0x000fe40004761270 */
[C---:B0-----:R-:W-:Y:S02]  /*18e50*/  LEA R22, P6, R3.reuse, R2, 0x1 ;  /* 0x0000000203167211 */ /* 0x041fe400078c08ff */
[----:B------:R-:W-:-:S02]  /*18e60*/  IADD3 R4, R3, c[0x0][0x198], RZ ;  /* 0x0000660003047a10 */ /* 0x000fc40007ffe0ff */
[----:B------:R-:W-:Y:S02]  /*18e70*/  LEA.HI.X.SX32 R23, R3, R0, 0x1, P6 ;  /* 0x0000000003177211 */ /* 0x000fe400030f0eff */
[----:B------:R-:W-:Y:S02]  /*18e80*/  PRMT R8, R16, 0x7632, R8 ;  /* 0x0000763210087816 */ /* 0x000fe40000000008 */
[----:B-1----:R-:W-:Y:S02]  /*18e90*/  LEA R20, P6, R4, R2, 0x1 ;  /* 0x0000000204147211 */ /* 0x002fe400078c08ff */
[----:B------:R-:W-:Y:S02]  /*18ea0*/  ISETP.LT.AND P5, PT, R12, c[0x0][0x17c], !P0 ;  /* 0x00005f000c007a0c */ /* 0x000fe400047a1270 */
[C---:B------:R-:W-:Y:S02]  /*18eb0*/  IADD3 R3, R4.reuse, c[0x0][0x198], RZ ;  /* 0x0000660004037a10 */ /* 0x040fe40007ffe0ff */
[----:B------:R-:W-:Y:S01]  /*18ec0*/  IADD3 R12, R7, 0x1a, RZ ;  /* 0x0000001a070c7810 */ /* 0x000fe20007ffe0ff */
[----:B------:R0:W-:Y:S01]  /*18ed0*/  @P2 STG.E.U16 [R22.64], R8 ;  /* 0x0000000816002986 */ /* 0x0001e2000c101504 */
[----:B------:R-:W-:-:S02]  /*18ee0*/  LEA.HI.X.SX32 R21, R4, R0, 0x1, P6 ;  /* 0x0000000004157211 */ /* 0x000fc400030f0eff */
[----:B------:R-:W-:Y:S02]  /*18ef0*/  ISETP.LT.AND P4, PT, R12, c[0x0][0x17c], !P0 ;  /* 0x00005f000c007a0c */ /* 0x000fe40004781270 */
[----:B------:R-:W-:Y:S02]  /*18f00*/  IADD3 R4, R3, c[0x0][0x198], RZ ;  /* 0x0000660003047a10 */ /* 0x000fe40007ffe0ff */
[----:B0-----:R-:W-:Y:S02]  /*18f10*/  IADD3 R8, R7, 0x1d, RZ ;  /* 0x0000001d07087810 */ /* 0x001fe40007ffe0ff */
[----:B------:R-:W-:-:S04]  /*18f20*/  LEA R22, P6, R3, R2, 0x1 ;  /* 0x0000000203167211 */ /* 0x000fc800078c08ff */
[----:B------:R-:W-:Y:S02]  /*18f30*/  LEA.HI.X.SX32 R23, R3, R0, 0x1, P6 ;  /* 0x0000000003177211 */ /* 0x000fe400030f0eff */
[----:B------:R-:W-:Y:S02]  /*18f40*/  IADD3 R3, R4, c[0x0][0x198], RZ ;  /* 0x0000660004037a10 */ /* 0x000fe40007ffe0ff */
[----:B------:R-:W-:-:S04]  /*18f50*/  IADD3 R12, R7, 0x1c, RZ ;  /* 0x0000001c070c7810 */ /* 0x000fc80007ffe0ff */
[----:B------:R-:W-:Y:S01]  /*18f60*/  ISETP.LT.AND P2, PT, R12, c[0x0][0x17c], !P0 ;  /* 0x00005f000c007a0c */ /* 0x000fe20004741270 */
[----:B------:R-:W-:Y:S01]  /*18f70*/  STL [R1+0x6e0], R27 ;  /* 0x0006e01b01007387 */ /* 0x000fe20000100800 */
[----:B------:R-:W-:-:S03]  /*18f80*/  IADD3 R12, R7, 0x1e, RZ ;  /* 0x0000001e070c7810 */ /* 0x000fc60007ffe0ff */
[----:B--2---:R0:W-:Y:S01]  /*18f90*/  @P1 STG.E.U16 [R20.64], R26 ;  /* 0x0000001a14001986 */ /* 0x0041e2000c101504 */
[----:B------:R-:W-:Y:S02]  /*18fa0*/  ISETP.LT.AND P1, PT, R8, c[0x0][0x17c], !P0 ;  /* 0x00005f0008007a0c */ /* 0x000fe40004721270 */
[----:B------:R-:W-:Y:S02]  /*18fb0*/  PRMT R8, R26, 0x7632, R8 ;  /* 0x000076321a087816 */ /* 0x000fe40000000008 */
[----:B0-----:R-:W-:-:S03]  /*18fc0*/  LEA R20, P6, R4, R2, 0x1 ;  /* 0x0000000204147211 */ /* 0x001fc600078c08ff */
[----:B------:R0:W-:Y:S01]  /*18fd0*/  @P5 STG.E.U16 [R22.64], R8 ;  /* 0x0000000816005986 */ /* 0x0001e2000c101504 */
[----:B------:R-:W-:-:S03]  /*18fe0*/  LEA.HI.X.SX32 R21, R4, R0, 0x1, P6 ;  /* 0x0000000004157211 */ /* 0x000fc600030f0eff */
[----:B------:R-:W2:Y:S01]  /*18ff0*/  LDL.LU R26, [R1+0x44] ;  /* 0x00004400011a7983 */ /* 0x000ea20000300800 */
[----:B------:R-:W-:-:S03]  /*19000*/  IADD3 R4, R3, c[0x0][0x198], RZ ;  /* 0x0000660003047a10 */ /* 0x000fc60007ffe0ff */
[----:B----4-:R1:W-:Y:S01]  /*19010*/  @P4 STG.E.U16 [R20.64], R24 ;  /* 0x0000001814004986 */ /* 0x0103e2000c101504 */
[----:B0-----:R-:W-:Y:S02]  /*19020*/  IADD3 R8, R7, 0x1f, RZ ;  /* 0x0000001f07087810 */ /* 0x001fe40007ffe0ff */
[C---:B------:R-:W-:Y:S02]  /*19030*/  LEA R22, P6, R3.reuse, R2, 0x1 ;  /* 0x0000000203167211 */ /* 0x040fe400078c08ff */
[----:B------:R-:W-:Y:S02]  /*19040*/  ISETP.LT.AND P4, PT, R8, c[0x0][0x17c], !P0 ;  /* 0x00005f0008007a0c */ /* 0x000fe40004781270 */
[----:B------:R-:W-:Y:S02]  /*19050*/  LEA.HI.X.SX32 R23, R3, R0, 0x1, P6 ;  /* 0x0000000003177211 */ /* 0x000fe400030f0eff */
[----:B------:R-:W-:Y:S02]  /*19060*/  PRMT R8, R24, 0x7632, R8 ;  /* 0x0000763218087816 */ /* 0x000fe40000000008 */
[C---:B-1----:R-:W-:Y:S01]  /*19070*/  LEA R20, P6, R4.reuse, R2, 0x1 ;  /* 0x0000000204147211 */ /* 0x042fe200078c08ff */
[----:B------:R-:W4:Y:S01]  /*19080*/  LDL.LU R24, [R1+0x54] ;  /* 0x0000540001187983 */ /* 0x000f220000300800 */
[----:B------:R-:W-:-:S02]  /*19090*/  IADD3 R3, R4, c[0x0][0x198], RZ ;  /* 0x0000660004037a10 */ /* 0x000fc40007ffe0ff */
[----:B------:R-:W-:Y:S01]  /*190a0*/  LEA.HI.X.SX32 R21, R4, R0, 0x1, P6 ;  /* 0x0000000004157211 */ /* 0x000fe200030f0eff */
[----:B------:R0:W-:Y:S01]  /*190b0*/  @P3 STG.E.U16 [R22.64], R8 ;  /* 0x0000000816003986 */ /* 0x0001e2000c101504 */
[----:B------:R-:W-:Y:S02]  /*190c0*/  ISETP.LT.AND P5, PT, R12, c[0x0][0x17c], !P0 ;  /* 0x00005f000c007a0c */ /* 0x000fe400047a1270 */
[----:B------:R-:W-:Y:S01]  /*190d0*/  IADD3 R4, R3, c[0x0][0x198], RZ ;  /* 0x0000660003047a10 */ /* 0x000fe20007ffe0ff */
[----:B---3--:R1:W-:Y:S01]  /*190e0*/  @P2 STG.E.U16 [R20.64], R25 ;  /* 0x0000001914002986 */ /* 0x0083e2000c101504 */
[----:B0-----:R-:W-:Y:S02]  /*190f0*/  IADD3 R8, R7, 0x21, RZ ;  /* 0x0000002107087810 */ /* 0x001fe40007ffe0ff */
[----:B------:R-:W-:Y:S02]  /*19100*/  LEA R22, P6, R3, R2, 0x1 ;  /* 0x0000000203167211 */ /* 0x000fe400078c08ff */
[----:B------:R-:W-:-:S02]  /*19110*/  ISETP.LT.AND P2, PT, R8, c[0x0][0x17c], !P0 ;  /* 0x00005f0008007a0c */ /* 0x000fc40004741270 */
[----:B------:R-:W-:Y:S02]  /*19120*/  LEA.HI.X.SX32 R23, R3, R0, 0x1, P6 ;  /* 0x0000000003177211 */ /* 0x000fe400030f0eff */
[----:B------:R-:W-:Y:S02]  /*19130*/  PRMT R8, R25, 0x7632, R8 ;  /* 0x0000763219087816 */ /* 0x000fe40000000008 */
[----:B-1----:R-:W-:-:S03]  /*19140*/  LEA R20, P6, R4, R2, 0x1 ;  /* 0x0000000204147211 */ /* 0x002fc600078c08ff */
[----:B------:R0:W-:Y:S01]  /*19150*/  @P1 STG.E.U16 [R22.64], R8 ;  /* 0x0000000816001986 */ /* 0x0001e2000c101504 */
[----:B------:R-:W-:-:S05]  /*19160*/  LEA.HI.X.SX32 R21, R4, R0, 0x1, P6 ;  /* 0x0000000004157211 */ /* 0x000fca00030f0eff */
[----:B------:R1:W-:Y:S01]  /*19170*/  @P5 STG.E.U16 [R20.64], R6 ;  /* 0x0000000614005986 */ /* 0x0003e2000c101504 */
[----:B0-----:R-:W-:-:S04]  /*19180*/  IADD3 R8, R7, 0x23, RZ ;  /* 0x0000002307087810 */ /* 0x001fc80007ffe0ff */
[----:B------:R-:W-:Y:S02]  /*19190*/  ISETP.LT.AND P5, PT, R8, c[0x0][0x17c], !P0 ;  /* 0x00005f0008007a0c */ /* 0x000fe400047a1270 */
[----:B------:R-:W-:Y:S02]  /*191a0*/  PRMT R8, R6, 0x7632, R8 ;  /* 0x0000763206087816 */ /* 0x000fe40000000008 */
[----:B-1----:R-:W3:Y:S04]  /*191b0*/  LDL.LU R6, [R1+0x6f8] ;  /* 0x0006f80001067983 */ /* 0x002ee80000300800 */
[----:B------:R-:W3:Y:S01]  /*191c0*/  LDL.LU R25, [R1+0x14] ;  /* 0x0000140001197983 */ /* 0x000ee20000300800 */
[----:B------:R-:W-:Y:S02]  /*191d0*/  IADD3 R3, R4, c[0x0][0x198], RZ ;  /* 0x0000660004037a10 */ /* 0x000fe40007ffe0ff */
[----:B------:R-:W-:-:S02]  /*191e0*/  IADD3 R12, R7, 0x20, RZ ;  /* 0x00000020070c7810 */ /* 0x000fc40007ffe0ff */
[C---:B------:R-:W-:Y:S02]  /*191f0*/  LEA R22, P6, R3.reuse, R2, 0x1 ;  /* 0x0000000203167211 */ /* 0x040fe400078c08ff */
[----:B------:R-:W-:Y:S02]  /*19200*/  ISETP.LT.AND P3, PT, R12, c[0x0][0x17c], !P0 ;  /* 0x00005f000c007a0c */ /* 0x000fe40004761270 */
[C---:B------:R-:W-:Y:S02]  /*19210*/  IADD3 R4, R3.reuse, c[0x0][0x198], RZ ;  /* 0x0000660003047a10 */ /* 0x040fe40007ffe0ff */
[----:B------:R-:W-:Y:S02]  /*19220*/  LEA.HI.X.SX32 R23, R3, R0, 0x1, P6 ;  /* 0x0000000003177211 */ /* 0x000fe400030f0eff */
[C---:B------:R-:W-:Y:S02]  /*19230*/  LEA R20, P6, R4.reuse, R2, 0x1 ;  /* 0x0000000204147211 */ /* 0x040fe400078c08ff */
[----:B------:R-:W-:-:S02]  /*19240*/  IADD3 R3, R4, c[0x0][0x198], RZ ;  /* 0x0000660004037a10 */ /* 0x000fc40007ffe0ff */
[----:B------:R-:W-:Y:S01]  /*19250*/  IADD3 R12, R7, 0x22, RZ ;  /* 0x00000022070c7810 */ /* 0x000fe20007ffe0ff */
[----:B------:R0:W-:Y:S01]  /*19260*/  @P4 STG.E.U16 [R22.64], R8 ;  /* 0x0000000816004986 */ /* 0x0001e2000c101504 */
[----:B------:R-:W-:Y:S02]  /*19270*/  LEA.HI.X.SX32 R21, R4, R0, 0x1, P6 ;  /* 0x0000000004157211 */ /* 0x000fe400030f0eff */
[----:B------:R-:W-:Y:S02]  /*19280*/  ISETP.LT.AND P1, PT, R12, c[0x0][0x17c], !P0 ;  /* 0x00005f000c007a0c */ /* 0x000fe40004721270 */
[----:B------:R-:W-:Y:S02]  /*19290*/  IADD3 R4, R3, c[0x0][0x198], RZ ;  /* 0x0000660003047a10 */ /* 0x000fe40007ffe0ff */
[----:B0-----:R-:W-:Y:S02]  /*192a0*/  IADD3 R8, R7, 0x25, RZ ;  /* 0x0000002507087810 */ /* 0x001fe40007ffe0ff */
[----:B------:R-:W-:-:S04]  /*192b0*/  LEA R22, P6, R3, R2, 0x1 ;  /* 0x0000000203167211 */ /* 0x000fc800078c08ff */
[----:B------:R-:W-:Y:S02]  /*192c0*/  LEA.HI.X.SX32 R23, R3, R0, 0x1, P6 ;  /* 0x0000000003177211 */ /* 0x000fe400030f0eff */
[----:B------:R-:W-:Y:S02]  /*192d0*/  IADD3 R3, R4, c[0x0][0x198], RZ ;  /* 0x0000660004037a10 */ /* 0x000fe40007ffe0ff */
[----:B------:R-:W-:-:S04]  /*192e0*/  IADD3 R12, R7, 0x24, RZ ;  /* 0x00000024070c7810 */ /* 0x000fc80007ffe0ff */
[----:B------:R-:W-:Y:S02]  /*192f0*/  ISETP.LT.AND P4, PT, R12, c[0x0][0x17c], !P0 ;  /* 0x00005f000c007a0c */ /* 0x000fe40004781270 */
[C---:B------:R-:W-:Y:S02]  /*19300*/  IADD3 R12, R7.reuse, 0x26, RZ ;  /* 0x00000026070c7810 */ /* 0x040fe40007ffe0ff */
[----:B------:R-:W-:Y:S01]  /*19310*/  IADD3 R16, R7, 0x2c, RZ ;  /* 0x0000002c07107810 */ /* 0x000fe20007ffe0ff */
        /* <DEDUP_REMOVED lines=19> */
[----:B------:R-:W-:Y:S02]  /*19450*/  IADD3 R4, R3, c[0x0][0x198], RZ ;  /* 0x0000660003047a10 */ /* 0x000fe40007ffe0ff */
[----:B------:R-:W-:Y:S02]  /*19460*/  ISETP.LT.AND P2, PT, R12, c[0x0][0x17c], !P0 ;  /* 0x00005f000c007a0c */ /* 0x000fe40004741270 */
[C---:B------:R-:W-:Y:S02]  /*19470*/  IADD3 R12, R7.reuse, 0x28, RZ ;  /* 0x00000028070c7810 */ /* 0x040fe40007ffe0ff */
[----:B0-----:R-:W-:Y:S02]  /*19480*/  IADD3 R8, R7, 0x29, RZ ;  /* 0x0000002907087810 */ /* 0x001fe40007ffe0ff */
[----:B------:R-:W-:-:S04]  /*19490*/  LEA R22, P6, R3, R2, 0x1 ;  /* 0x0000000203167211 */ /* 0x000fc800078c08ff */
[----:B------:R-:W-:Y:S02]  /*194a0*/  LEA.HI.X.SX32 R23, R3, R0, 0x1, P6 ;  /* 0x0000000003177211 */ /* 0x000fe400030f0eff */
[----:B------:R-:W-:Y:S02]  /*194b0*/  IADD3 R3, R4, c[0x0][0x198], RZ ;  /* 0x0000660004037a10 */ /* 0x000fe40007ffe0ff */
[----:B------:R-:W-:Y:S02]  /*194c0*/  ISETP.LT.AND P5, PT, R12, c[0x0][0x17c], !P0 ;  /* 0x00005f000c007a0c */ /* 0x000fe400047a1270 */
[----:B------:R-:W-:Y:S01]  /*194d0*/  IADD3 R12, R7, 0x2a, RZ ;  /* 0x0000002a070c7810 */ /* 0x000fe20007ffe0ff */
[----:B---3--:R0:W-:Y:S01]  /*194e0*/  @P4 STG.E.U16 [R20.64], R25 ;  /* 0x0000001914004986 */ /* 0x0081e2000c101504 */
[----:B------:R-:W-:Y:S02]  /*194f0*/  ISETP.LT.AND P4, PT, R8, c[0x0][0x17c], !P0 ;  /* 0x00005f0008007a0c */ /* 0x000fe40004781270 */
[----:B------:R-:W-:-:S05]  /*19500*/  PRMT R8, R25, 0x7632, R8 ;  /* 0x0000763219087816 */ /* 0x000fca0000000008 */
[----:B------:R1:W-:Y:S01]  /*19510*/  @P3 STG.E.U16 [R22.64], R8 ;  /* 0x0000000816003986 */ /* 0x0003e2000c101504 */
[----:B0-----:R-:W-:-:S04]  /*19520*/  LEA R20, P6, R4, R2, 0x1 ;  /* 0x0000000204147211 */ /* 0x001fc800078c08ff */
[----:B------:R-:W-:Y:S02]  /*19530*/  LEA.HI.X.SX32 R21, R4, R0, 0x1, P6 ;  /* 0x0000000004157211 */ /* 0x000fe400030f0eff */
[C---:B-1----:R-:W-:Y:S02]  /*19540*/  LEA R22, P6, R3.reuse, R2, 0x1 ;  /* 0x0000000203167211 */ /* 0x042fe400078c08ff */
[----:B------:R-:W-:Y:S02]  /*19550*/  ISETP.LT.AND P3, PT, R12, c[0x0][0x17c], !P0 ;  /* 0x00005f000c007a0c */ /* 0x000fe40004761270 */
[----:B------:R-:W-:Y:S02]  /*19560*/  LEA.HI.X.SX32 R23, R3, R0, 0x1, P6 ;  /* 0x0000000003177211 */ /* 0x000fe400030f0eff */
[----:B------:R-:W-:Y:S01]  /*19570*/  PRMT R12, R9, 0x7632, R12 ;  /* 0x00007632090c7816 */ /* 0x000fe2000000000c */
[----:B------:R-:W-:Y:S01]  /*19580*/  @P2 STG.E.U16 [R20.64], R9 ;  /* 0x0000000914002986 */ /* 0x000fe2000c101504 */
[----:B------:R-:W-:-:S03]  /*19590*/  IADD3 R8, R7, 0x2b, RZ ;  /* 0x0000002b07087810 */ /* 0x000fc60007ffe0ff */
[----:B------:R-:W3:Y:S04]  /*195a0*/  LDL.LU R7, [R1+0x6f4] ;  /* 0x0006f40001077983 */ /* 0x000ee80000300800 */
[----:B------:R-:W3:Y:S04]  /*195b0*/  LDL.LU R25, [R1+0x4] ;  /* 0x0000040001197983 */ /* 0x000ee80000300800 */
[----:B------:R0:W-:Y:S04]  /*195c0*/  @P1 STG.E.U16 [R22.64], R12 ;  /* 0x0000000c16001986 */ /* 0x0001e8000c101504 */
[----:B0-----:R-:W3:Y:S01]  /*195d0*/  LDL R22, [R1+0x460] ;  /* 0x0004600001167983 */ /* 0x001ee20000100800 */
[----:B------:R-:W-:-:S02]  /*195e0*/  IADD3 R4, R3, c[0x0][0x198], RZ ;  /* 0x0000660003047a10 */ /* 0x000fc40007ffe0ff */
[----:B------:R-:W-:Y:S02]  /*195f0*/  ISETP.LT.AND P2, PT, R8, c[0x0][0x17c], !P0 ;  /* 0x00005f0008007a0c */ /* 0x000fe40004741270 */
[C---:B------:R-:W-:Y:S02]  /*19600*/  LEA R8, P6, R4.reuse, R2, 0x1 ;  /* 0x0000000204087211 */ /* 0x040fe400078c08ff */
[C---:B------:R-:W-:Y:S02]  /*19610*/  IADD3 R3, R4.reuse, c[0x0][0x198], RZ ;  /* 0x0000660004037a10 */ /* 0x040fe40007ffe0ff */
[----:B------:R-:W-:Y:S02]  /*19620*/  LEA.HI.X.SX32 R9, R4, R0, 0x1, P6 ;  /* 0x0000000004097211 */ /* 0x000fe400030f0eff */
[C---:B------:R-:W-:Y:S02]  /*19630*/  LEA R20, P6, R3.reuse, R2, 0x1 ;  /* 0x0000000203147211 */ /* 0x040fe400078c08ff */
[----:B------:R-:W-:-:S02]  /*19640*/  IADD3 R4, R3, c[0x0][0x198], RZ ;  /* 0x0000660003047a10 */ /* 0x000fc40007ffe0ff */
[----:B------:R-:W-:Y:S02]  /*19650*/  LEA.HI.X.SX32 R21, R3, R0, 0x1, P6 ;  /* 0x0000000003157211 */ /* 0x000fe400030f0eff */
[----:B------:R-:W-:Y:S02]  /*19660*/  IADD3 R3, R4, c[0x0][0x198], RZ ;  /* 0x0000660004037a10 */ /* 0x000fe40007ffe0ff */
[----:B------:R-:W-:Y:S01]  /*19670*/  ISETP.LT.AND P1, PT, R16, c[0x0][0x17c], !P0 ;  /* 0x00005f0010007a0c */ /* 0x000fe20004721270 */
[----:B--2---:R0:W-:Y:S02]  /*19680*/  @P5 STG.E.U16 [R8.64], R26 ;  /* 0x0000001a08005986 */ /* 0x0041e4000c101504 */
[----:B0-----:R-:W-:-:S04]  /*19690*/  LEA R8, P6, R4, R2, 0x1 ;  /* 0x0000000204087211 */ /* 0x001fc800078c08ff */
[----:B------:R-:W-:Y:S02]  /*196a0*/  LEA.HI.X.SX32 R9, R4, R0, 0x1, P6 ;  /* 0x0000000004097211 */ /* 0x000fe400030f0eff */
[----:B------:R-:W-:Y:S02]  /*196b0*/  IADD3 R4, R3, c[0x0][0x198], RZ ;  /* 0x0000660003047a10 */ /* 0x000fe40007ffe0ff */
[----:B---3--:R-:W-:-:S04]  /*196c0*/  IADD3 R12, R22, 0x2d, RZ ;  /* 0x0000002d160c7810 */ /* 0x008fc80007ffe0ff */
[----:B------:R-:W-:Y:S02]  /*196d0*/  ISETP.LT.AND P5, PT, R12, c[0x0][0x17c], !P0 ;  /* 0x00005f000c007a0c */ /* 0x000fe400047a1270 */
[----:B------:R-:W-:-:S05]  /*196e0*/  PRMT R12, R26, 0x7632, R12 ;  /* 0x000076321a0c7816 */ /* 0x000fca000000000c */
[----:B------:R0:W-:Y:S04]  /*196f0*/  @P4 STG.E.U16 [R20.64], R12 ;  /* 0x0000000c14004986 */ /* 0x0001e8000c101504 */
[----:B----4-:R1:W-:Y:S01]  /*19700*/  @P3 STG.E.U16 [R8.64], R24 ;  /* 0x0000001808003986 */ /* 0x0103e2000c101504 */
[----:B0-----:R-:W-:Y:S02]  /*19710*/  IADD3 R12, R22, 0x2f, RZ ;  /* 0x0000002f160c7810 */ /* 0x001fe40007ffe0ff */
[----:B------:R-:W-:Y:S02]  /*19720*/  LEA R20, P6, R3, R2, 0x1 ;  /* 0x0000000203147211 */ /* 0x000fe400078c08ff */
[----:B------:R-:W-:Y:S02]  /*19730*/  ISETP.LT.AND P3, PT, R12, c[0x0][0x17c], !P0 ;  /* 0x00005f000c007a0c */ /* 0x000fe40004761270 */
[----:B------:R-:W-:-:S02]  /*19740*/  PRMT R12, R24, 0x7632, R12 ;  /* 0x00007632180c7816 */ /* 0x000fc4000000000c */
[----:B-1----:R-:W2:Y:S01]  /*19750*/  LDL.LU R24, [R1+0x94] ;  /* 0x0000940001187983 */ /* 0x002ea20000300800 */
[----:B------:R-:W-:Y:S02]  /*19760*/  LEA.HI.X.SX32 R21, R3, R0, 0x1, P6 ;  /* 0x0000000003157211 */ /* 0x000fe400030f0eff */
[----:B------:R-:W-:-:S03]  /*19770*/  LEA R8, P6, R4, R2, 0x1 ;  /* 0x0000000204087211 */ /* 0x000fc600078c08ff */
[----:B------:R0:W-:Y:S01]  /*19780*/  @P2 STG.E.U16 [R20.64], R12 ;  /* 0x0000000c14002986 */ /* 0x0001e2000c101504 */
[----:B------:R-:W-:-:S05]  /*19790*/  LEA.HI.X.SX32 R9, R4, R0, 0x1, P6 ;  /* 0x0000000004097211 */ /* 0x000fca00030f0eff */
[----:B------:R1:W-:Y:S01]  /*197a0*/  @P1 STG.E.U16 [R8.64], R25 ;  /* 0x0000001908001986 */ /* 0x0003e2000c101504 */
[----:B0-----:R-:W-:-:S04]  /*197b0*/  IADD3 R12, R22, 0x31, RZ ;  /* 0x00000031160c7810 */ /* 0x001fc80007ffe0ff */
[----:B------:R-:W-:Y:S02]  /*197c0*/  ISETP.LT.AND P1, PT, R12, c[0x0][0x17c], !P0 ;  /* 0x00005f000c007a0c */ /* 0x000fe40004721270 */
[----:B------:R-:W-:Y:S02]  /*197d0*/  PRMT R12, R25, 0x7632, R12 ;  /* 0x00007632190c7816 */ /* 0x000fe4000000000c */
[----:B-1----:R-:W3:Y:S01]  /*197e0*/  LDL.LU R25, [R1+0x34] ;  /* 0x0000340001197983 */ /* 0x002ee20000300800 */
[----:B------:R-:W-:Y:S02]  /*197f0*/  IADD3 R3, R4, c[0x0][0x198], RZ ;  /* 0x0000660004037a10 */ /* 0x000fe40007ffe0ff */
[----:B------:R-:W-:Y:S01]  /*19800*/  IADD3 R16, R22, 0x2e, RZ ;  /* 0x0000002e16107810 */ /* 0x000fe20007ffe0ff */
[----:B------:R-:W4:Y:S01]  /*19810*/  LDL.LU R26, [R1+0x74] ;  /* 0x00007400011a7983 */ /* 0x000f220000300800 */
[----:B------:R-:W-:Y:S02]  /*19820*/  LEA R20, P6, R3, R2, 0x1 ;  /* 0x0000000203147211 */ /* 0x000fe400078c08ff */
[----:B------:R-:W-:-:S02]  /*19830*/  ISETP.LT.AND P4, PT, R16, c[0x0][0x17c], !P0 ;  /* 0x00005f0010007a0c */ /* 0x000fc40004781270 */
[C---:B------:R-:W-:Y:S02]  /*19840*/  IADD3 R4, R3.reuse, c[0x0][0x198], RZ ;  /* 0x0000660003047a10 */ /* 0x040fe40007ffe0ff */
[----:B------:R-:W-:Y:S02]  /*19850*/  LEA.HI.X.SX32 R21, R3, R0, 0x1, P6 ;  /* 0x0000000003157211 */ /* 0x000fe400030f0eff */
[C---:B------:R-:W-:Y:S02]  /*19860*/  LEA R8, P6, R4.reuse, R2, 0x1 ;  /* 0x0000000204087211 */ /* 0x040fe400078c08ff */
[----:B------:R-:W-:Y:S02]  /*19870*/  IADD3 R3, R4, c[0x0][0x198], RZ ;  /* 0x0000660004037a10 */ /* 0x000fe40007ffe0ff */
[----:B------:R-:W-:Y:S01]  /*19880*/  IADD3 R16, R22, 0x30, RZ ;  /* 0x0000003016107810 */ /* 0x000fe20007ffe0ff */
[----:B------:R0:W-:Y:S01]  /*19890*/  @P5 STG.E.U16 [R20.64], R12 ;  /* 0x0000000c14005986 */ /* 0x0001e2000c101504 */
[----:B------:R-:W-:-:S02]  /*198a0*/  LEA.HI.X.SX32 R9, R4, R0, 0x1, P6 ;  /* 0x0000000004097211 */ /* 0x000fc400030f0eff */
[----:B------:R-:W-:Y:S02]  /*198b0*/  ISETP.LT.AND P2, PT, R16, c[0x0][0x17c], !P0 ;  /* 0x00005f0010007a0c */ /* 0x000fe40004741270 */
[C---:B------:R-:W-:Y:S01]  /*198c0*/  IADD3 R4, R3.reuse, c[0x0][0x198], RZ ;  /* 0x0000660003047a10 */ /* 0x040fe20007ffe0ff */
[----:B------:R1:W-:Y:S01]  /*198d0*/  @P4 STG.E.U16 [R8.64], R13 ;  /* 0x0000000d08004986 */ /* 0x0003e2000c101504 */
[C---:B0-----:R-:W-:Y:S02]  /*198e0*/  LEA R20, P6, R3.reuse, R2, 0x1 ;  /* 0x0000000203147211 */ /* 0x041fe400078c08ff */
[----:B------:R-:W-:Y:S02]  /*198f0*/  IADD3 R12, R22, 0x33, RZ ;  /* 0x00000033160c7810 */ /* 0x000fe40007ffe0ff */
[----:B------:R-:W-:Y:S02]  /*19900*/  LEA.HI.X.SX32 R21, R3, R0, 0x1, P6 ;  /* 0x0000000003157211 */ /* 0x000fe400030f0eff */
[----:B-1----:R-:W-:-:S02]  /*19910*/  LEA R8, P6, R4, R2, 0x1 ;  /* 0x0000000204087211 */ /* 0x002fc400078c08ff */
[----:B------:R-:W-:Y:S02]  /*19920*/  PRMT R13, R13, 0x7632, R13 ;  /* 0x000076320d0d7816 */ /* 0x000fe4000000000d */
[----:B------:R-:W-:Y:S02]  /*19930*/  ISETP.LT.AND P4, PT, R12, c[0x0][0x17c], !P0 ;  /* 0x00005f000c007a0c */ /* 0x000fe40004781270 */
[C---:B------:R-:W-:Y:S02]  /*19940*/  IADD3 R16, R22.reuse, 0x32, RZ ;  /* 0x0000003216107810 */ /* 0x040fe40007ffe0ff */
[----:B------:R-:W-:Y:S02]  /*19950*/  IADD3 R12, R22, 0x34, RZ ;  /* 0x00000034160c7810 */ /* 0x000fe40007ffe0ff */
[C---:B------:R-:W-:Y:S02]  /*19960*/  LEA.HI.X.SX32 R9, R4.reuse, R0, 0x1, P6 ;  /* 0x0000000004097211 */ /* 0x040fe400030f0eff */
[----:B------:R-:W-:Y:S01]  /*19970*/  IADD3 R3, R4, c[0x0][0x198], RZ ;  /* 0x0000660004037a10 */ /* 0x000fe20007ffe0ff */
[----:B------:R0:W-:Y:S01]  /*19980*/  @P3 STG.E.U16 [R20.64], R13 ;  /* 0x0000000d14003986 */ /* 0x0001e2000c101504 */
[----:B------:R-:W-:-:S02]  /*19990*/  ISETP.LT.AND P5, PT, R16, c[0x0][0x17c], !P0 ;  /* 0x00005f0010007a0c */ /* 0x000fc400047a1270 */
[----:B------:R-:W-:Y:S02]  /*199a0*/  ISETP.LT.AND P3, PT, R12, c[0x0][0x17c], !P0 ;  /* 0x00005f000c007a0c */ /* 0x000fe40004761270 */
[C---:B------:R-:W-:Y:S02]  /*199b0*/  LEA R12, P6, R3.reuse, R2, 0x1 ;  /* 0x00000002030c7211 */ /* 0x040fe400078c08ff */
[----:B------:R-:W-:Y:S02]  /*199c0*/  IADD3 R4, R3, c[0x0][0x198], RZ ;  /* 0x0000660003047a10 */ /* 0x000fe40007ffe0ff */
[----:B0-----:R-:W-:Y:S01]  /*199d0*/  IADD3 R13, R22, 0x35, RZ ;  /* 0x00000035160d7810 */ /* 0x001fe20007ffe0ff */
[----:B--2---:R0:W-:Y:S01]  /*199e0*/  @P2 STG.E.U16 [R8.64], R24 ;  /* 0x0000001808002986 */ /* 0x0041e2000c101504 */
[----:B------:R-:W-:Y:S02]  /*199f0*/  PRMT R16, R24, 0x7632, R16 ;  /* 0x0000763218107816 */ /* 0x000fe40000000010 */
[----:B------:R-:W-:-:S02]  /*19a00*/  ISETP.LT.AND P2, PT, R13, c[0x0][0x17c], !P0 ;  /* 0x00005f000d007a0c */ /* 0x000fc40004741270 */
[----:B------:R-:W-:Y:S01]  /*19a10*/  LEA.HI.X.SX32 R13, R3, R0, 0x1, P6 ;  /* 0x00000000030d7211 */ /* 0x000fe200030f0eff */
[----:B0-----:R-:W2:Y:S01]  /*19a20*/  LDL.LU R24, [R1+0x24] ;  /* 0x0000240001187983 */ /* 0x001ea20000300800 */
[----:B------:R-:W-:-:S04]  /*19a30*/  LEA R8, P6, R4, R2, 0x1 ;  /* 0x0000000204087211 */ /* 0x000fc800078c08ff */
[----:B------:R-:W-:Y:S01]  /*19a40*/  LEA.HI.X.SX32 R9, R4, R0, 0x1, P6 ;  /* 0x0000000004097211 */ /* 0x000fe200030f0eff */
[----:B------:R0:W-:Y:S04]  /*19a50*/  @P1 STG.E.U16 [R12.64], R16 ;  /* 0x000000100c001986 */ /* 0x0001e8000c101504 */
[----:B---3--:R1:W-:Y:S01]  /*19a60*/  @P5 STG.E.U16 [R8.64], R25 ;  /* 0x0000001908005986 */ /* 0x0083e2000c101504 */
[----:B0-----:R-:W-:-:S03]  /*19a70*/  PRMT R16, R25, 0x7632, R16 ;  /* 0x0000763219107816 */ /* 0x001fc60000000010 */
[----:B-1----:R-:W3:Y:S01]  /*19a80*/  LDL.LU R25, [R1+0xb4] ;  /* 0x0000b40001197983 */ /* 0x002ee20000300800 */
[----:B------:R-:W-:Y:S02]  /*19a90*/  IADD3 R3, R4, c[0x0][0x198], RZ ;  /* 0x0000660004037a10 */ /* 0x000fe40007ffe0ff */
[----:B------:R-:W-:Y:S02]  /*19aa0*/  IADD3 R13, R22, 0x37, RZ ;  /* 0x00000037160d7810 */ /* 0x000fe40007ffe0ff */
[C---:B------:R-:W-:Y:S02]  /*19ab0*/  LEA R12, P6, R3.reuse, R2, 0x1 ;  /* 0x00000002030c7211 */ /* 0x040fe400078c08ff */
[----:B------:R-:W-:Y:S02]  /*19ac0*/  IADD3 R4, R3, c[0x0][0x198], RZ ;  /* 0x0000660003047a10 */ /* 0x000fe40007ffe0ff */
[----:B------:R-:W-:Y:S02]  /*19ad0*/  ISETP.LT.AND P5, PT, R13, c[0x0][0x17c], !P0 ;  /* 0x00005f000d007a0c */ /* 0x000fe400047a1270 */
[----:B------:R-:W-:-:S02]  /*19ae0*/  LEA.HI.X.SX32 R13, R3, R0, 0x1, P6 ;  /* 0x00000000030d7211 */ /* 0x000fc400030f0eff */
[C---:B------:R-:W-:Y:S02]  /*19af0*/  LEA R8, P6, R4.reuse, R2, 0x1 ;  /* 0x0000000204087211 */ /* 0x040fe400078c08ff */
[C---:B------:R-:W-:Y:S02]  /*19b00*/  IADD3 R3, R4.reuse, c[0x0][0x198], RZ ;  /* 0x0000660004037a10 */ /* 0x040fe40007ffe0ff */
[----:B------:R-:W-:Y:S02]  /*19b10*/  LEA.HI.X.SX32 R9, R4, R0, 0x1, P6 ;  /* 0x0000000004097211 */ /* 0x000fe400030f0eff */
[C---:B------:R-:W-:Y:S01]  /*19b20*/  IADD3 R20, R22.reuse, 0x36, RZ ;  /* 0x0000003616147810 */ /* 0x040fe20007ffe0ff */
[----:B------:R0:W-:Y:S01]  /*19b30*/  @P4 STG.E.U16 [R12.64], R16 ;  /* 0x000000100c004986 */ /* 0x0001e2000c101504 */
[----:B------:R-:W-:Y:S02]  /*19b40*/  IADD3 R4, R22, 0x39, RZ ;  /* 0x0000003916047810 */ /* 0x000fe40007ffe0ff */
[----:B------:R-:W-:Y:S01]  /*19b50*/  ISETP.LT.AND P1, PT, R20, c[0x0][0x17c], !P0 ;  /* 0x00005f0014007a0c */ /* 0x000fe20004721270 */
[----:B------:R1:W-:Y:S01]  /*19b60*/  @P3 STG.E.U16 [R8.64], R5 ;  /* 0x0000000508003986 */ /* 0x0003e2000c101504 */
[----:B------:R-:W-:-:S02]  /*19b70*/  ISETP.LT.AND P3, PT, R4, c[0x0][0x17c], !P0 ;  /* 0x00005f0004007a0c */ /* 0x000fc40004761270 */
[C---:B0-----:R-:W-:Y:S02]  /*19b80*/  LEA R12, P6, R3.reuse, R2, 0x1 ;  /* 0x00000002030c7211 */ /* 0x041fe400078c08ff */
[C---:B-1----:R-:W-:Y:S02]  /*19b90*/  IADD3 R8, R3.reuse, c[0x0][0x198], RZ ;  /* 0x0000660003087a10 */ /* 0x042fe40007ffe0ff */
[----:B------:R-:W-:Y:S02]  /*19ba0*/  LEA.HI.X.SX32 R13, R3, R0, 0x1, P6 ;  /* 0x00000000030d7211 */ /* 0x000fe400030f0eff */
[C---:B------:R-:W-:Y:S02]  /*19bb0*/  LEA R4, P6, R8.reuse, R2, 0x1 ;  /* 0x0000000208047211 */ /* 0x040fe400078c08ff */
[----:B------:R-:W-:Y:S02]  /*19bc0*/  PRMT R9, R5, 0x7632, R9 ;  /* 0x0000763205097816 */ /* 0x000fe40000000009 */
[----:B------:R-:W-:-:S02]  /*19bd0*/  LEA.HI.X.SX32 R5, R8, R0, 0x1, P6 ;  /* 0x0000000008057211 */ /* 0x000fc400030f0eff */
[----:B------:R-:W-:Y:S01]  /*19be0*/  IADD3 R3, R8, c[0x0][0x198], RZ ;  /* 0x0000660008037a10 */ /* 0x000fe20007ffe0ff */
[----:B------:R0:W-:Y:S01]  /*19bf0*/  @P2 STG.E.U16 [R12.64], R9 ;  /* 0x000000090c002986 */ /* 0x0001e2000c101504 */
[----:B------:R-:W-:Y:S02]  /*19c00*/  IADD3 R20, R22, 0x38, RZ ;  /* 0x0000003816147810 */ /* 0x000fe40007ffe0ff */
[C---:B------:R-:W-:Y:S01]  /*19c10*/  LEA R8, P6, R3.reuse, R2, 0x1 ;  /* 0x0000000203087211 */ /* 0x040fe200078c08ff */
[----:B------:R1:W-:Y:S01]  /*19c20*/  @P1 STG.E.U16 [R4.64], R17 ;  /* 0x0000001104001986 */ /* 0x0003e2000c101504 */
[----:B------:R-:W-:Y:S02]  /*19c30*/  ISETP.LT.AND P4, PT, R20, c[0x0][0x17c], !P0 ;  /* 0x00005f0014007a0c */ /* 0x000fe40004781270 */
[----:B0-----:R-:W-:Y:S02]  /*19c40*/  IADD3 R9, R22, 0x3b, RZ ;  /* 0x0000003b16097810 */ /* 0x001fe40007ffe0ff */
[----:B-1----:R-:W-:-:S02]  /*19c50*/  IADD3 R5, R3, c[0x0][0x198], RZ ;  /* 0x0000660003057a10 */ /* 0x002fc40007ffe0ff */
[----:B------:R-:W-:Y:S02]  /*19c60*/  ISETP.LT.AND P1, PT, R9, c[0x0][0x17c], !P0 ;  /* 0x00005f0009007a0c */ /* 0x000fe40004721270 */
[----:B------:R-:W-:Y:S02]  /*19c70*/  LEA.HI.X.SX32 R9, R3, R0, 0x1, P6 ;  /* 0x0000000003097211 */ /* 0x000fe400030f0eff */
[----:B------:R-:W-:Y:S02]  /*19c80*/  LEA R4, P6, R5, R2, 0x1 ;  /* 0x0000000205047211 */ /* 0x000fe400078c08ff */
[----:B------:R-:W-:Y:S02]  /*19c90*/  PRMT R17, R17, 0x7632, R17 ;  /* 0x0000763211117816 */ /* 0x000fe40000000011 */
[C---:B------:R-:W-:Y:S02]  /*19ca0*/  IADD3 R3, R5.reuse, c[0x0][0x198], RZ ;  /* 0x0000660005037a10 */ /* 0x040fe40007ffe0ff */
[----:B------:R-:W-:Y:S01]  /*19cb0*/  LEA.HI.X.SX32 R5, R5, R0, 0x1, P6 ;  /* 0x0000000005057211 */ /* 0x000fe200030f0eff */
[----:B------:R0:W-:Y:S01]  /*19cc0*/  @P5 STG.E.U16 [R8.64], R17 ;  /* 0x0000001108005986 */ /* 0x0001e2000c101504 */
[----:B------:R-:W-:-:S03]  /*19cd0*/  IADD3 R16, R22, 0x3a, RZ ;  /* 0x0000003a16107810 */ /* 0x000fc60007ffe0ff */
[----:B----4-:R1:W-:Y:S01]  /*19ce0*/  @P4 STG.E.U16 [R4.64], R26 ;  /* 0x0000001a04004986 */ /* 0x0103e2000c101504 */
[----:B------:R-:W-:Y:S02]  /*19cf0*/  ISETP.LT.AND P2, PT, R16, c[0x0][0x17c], !P0 ;  /* 0x00005f0010007a0c */ /* 0x000fe40004741270 */
[C---:B------:R-:W-:Y:S02]  /*19d00*/  IADD3 R12, R22.reuse, 0x3c, RZ ;  /* 0x0000003c160c7810 */ /* 0x040fe40007ffe0ff */
[----:B0-----:R-:W-:Y:S02]  /*19d10*/  IADD3 R9, R22, 0x3d, RZ ;  /* 0x0000003d16097810 */ /* 0x001fe40007ffe0ff */
[C---:B------:R-:W-:Y:S02]  /*19d20*/  LEA R8, P6, R3.reuse, R2, 0x1 ;  /* 0x0000000203087211 */ /* 0x040fe400078c08ff */
[----:B-1----:R-:W-:Y:S02]  /*19d30*/  IADD3 R5, R3, c[0x0][0x198], RZ ;  /* 0x0000660003057a10 */ /* 0x002fe40007ffe0ff */
[----:B------:R-:W-:-:S02]  /*19d40*/  ISETP.LT.AND P4, PT, R9, c[0x0][0x17c], !P0 ;  /* 0x00005f0009007a0c */ /* 0x000fc40004781270 */
[----:B------:R-:W-:Y:S02]  /*19d50*/  LEA.HI.X.SX32 R9, R3, R0, 0x1, P6 ;  /* 0x0000000003097211 */ /* 0x000fe400030f0eff */
[C---:B------:R-:W-:Y:S02]  /*19d60*/  LEA R4, P6, R5.reuse, R2, 0x1 ;  /* 0x0000000205047211 */ /* 0x040fe400078c08ff */
[----:B------:R-:W-:Y:S02]  /*19d70*/  ISETP.LT.AND P5, PT, R12, c[0x0][0x17c], !P0 ;  /* 0x00005f000c007a0c */ /* 0x000fe400047a1270 */
[----:B------:R-:W-:Y:S02]  /*19d80*/  PRMT R12, R26, 0x7632, R12 ;  /* 0x000076321a0c7816 */ /* 0x000fe4000000000c */
[C---:B------:R-:W-:Y:S01]  /*19d90*/  IADD3 R3, R5.reuse, c[0x0][0x198], RZ ;  /* 0x0000660005037a10 */ /* 0x040fe20007ffe0ff */
[----:B------:R-:W4:Y:S01]  /*19da0*/  LDL.LU R26, [R1+0x48] ;  /* 0x00004800011a7983 */ /* 0x000f220000300800 */
[----:B------:R-:W-:-:S03]  /*19db0*/  LEA.HI.X.SX32 R5, R5, R0, 0x1, P6 ;  /* 0x0000000005057211 */ /* 0x000fc600030f0eff */
[----:B------:R0:W-:Y:S02]  /*19dc0*/  @P3 STG.E.U16 [R8.64], R12 ;  /* 0x0000000c08003986 */ /* 0x0001e4000c101504 */
[C---:B0-----:R-:W-:Y:S02]  /*19dd0*/  IADD3 R9, R22.reuse, 0x3f, RZ ;  /* 0x0000003f16097810 */ /* 0x041fe40007ffe0ff */
[----:B------:R-:W-:Y:S02]  /*19de0*/  LEA R8, P6, R3, R2, 0x1 ;  /* 0x0000000203087211 */ /* 0x000fe400078c08ff */
[----:B------:R-:W-:-:S04]  /*19df0*/  IADD3 R13, R22, 0x3e, RZ ;  /* 0x0000003e160d7810 */ /* 0x000fc80007ffe0ff */
[----:B------:R-:W-:Y:S01]  /*19e00*/  ISETP.LT.AND P3, PT, R13, c[0x0][0x17c], !P0 ;  /* 0x00005f000d007a0c */ /* 0x000fe20004761270 */
[----:B--2---:R0:W-:Y:S01]  /*19e10*/  @P2 STG.E.U16 [R4.64], R24 ;  /* 0x0000001804002986 */ /* 0x0041e2000c101504 */
[----:B------:R-:W-:Y:S02]  /*19e20*/  ISETP.LT.AND P2, PT, R9, c[0x0][0x17c], !P0 ;  /* 0x00005f0009007a0c */ /* 0x000fe40004741270 */
[C---:B------:R-:W-:Y:S02]  /*19e30*/  LEA.HI.X.SX32 R9, R3.reuse, R0, 0x1, P6 ;  /* 0x0000000003097211 */ /* 0x040fe400030f0eff */
[----:B------:R-:W-:Y:S02]  /*19e40*/  PRMT R12, R24, 0x7632, R12 ;  /* 0x00007632180c7816 */ /* 0x000fe4000000000c */
[----:B0-----:R-:W-:Y:S01]  /*19e50*/  IADD3 R5, R3, c[0x0][0x198], RZ ;  /* 0x0000660003057a10 */ /* 0x001fe20007ffe0ff */
[----:B------:R-:W2:Y:S03]  /*19e60*/  LDL.LU R24, [R1+0x58] ;  /* 0x0000580001187983 */ /* 0x000ea60000300800 */
[----:B------:R-:W-:-:S02]  /*19e70*/  LEA R4, P6, R5, R2, 0x1 ;  /* 0x0000000205047211 */ /* 0x000fc400078c08ff */
[C---:B------:R-:W-:Y:S02]  /*19e80*/  IADD3 R3, R5.reuse, c[0x0][0x198], RZ ;  /* 0x0000660005037a10 */ /* 0x040fe40007ffe0ff */
[----:B------:R-:W-:Y:S01]  /*19e90*/  LEA.HI.X.SX32 R5, R5, R0, 0x1, P6 ;  /* 0x0000000005057211 */ /* 0x000fe200030f0eff */
[----:B------:R0:W-:Y:S04]  /*19ea0*/  @P1 STG.E.U16 [R8.64], R12 ;  /* 0x0000000c08001986 */ /* 0x0001e8000c101504 */
[----:B---3--:R1:W-:Y:S01]  /*19eb0*/  @P5 STG.E.U16 [R4.64], R25 ;  /* 0x0000001904005986 */ /* 0x0083e2000c101504 */
[----:B0-----:R-:W-:Y:S02]  /*19ec0*/  IADD3 R9, R22, 0x41, RZ ;  /* 0x0000004116097810 */ /* 0x001fe40007ffe0ff */
[----:B------:R-:W-:-:S02]  /*19ed0*/  LEA R8, P6, R3, R2, 0x1 ;  /* 0x0000000203087211 */ /* 0x000fc400078c08ff */
[----:B-1----:R-:W-:Y:S02]  /*19ee0*/  IADD3 R5, R3, c[0x0][0x198], RZ ;  /* 0x0000660003057a10 */ /* 0x002fe40007ffe0ff */
[----:B------:R-:W-:Y:S02]  /*19ef0*/  ISETP.LT.AND P5, PT, R9, c[0x0][0x17c], !P0 ;  /* 0x00005f0009007a0c */ /* 0x000fe400047a1270 */
[----:B------:R-:W-:Y:S02]  /*19f00*/  LEA.HI.X.SX32 R9, R3, R0, 0x1, P6 ;  /* 0x0000000003097211 */ /* 0x000fe400030f0eff */
[----:B------:R-:W-:Y:S02]  /*19f10*/  LEA R4, P6, R5, R2, 0x1 ;  /* 0x0000000205047211 */ /* 0x000fe400078c08ff */
[----:B------:R-:W-:Y:S02]  /*19f20*/  PRMT R12, R25, 0x7632, R12 ;  /* 0x00007632190c7816 */ /* 0x000fe4000000000c */
[----:B------:R-:W-:-:S02]  /*19f30*/  IADD3 R3, R5, c[0x0][0x198], RZ ;  /* 0x0000660005037a10 */ /* 0x000fc40007ffe0ff */
[----:B------:R-:W-:Y:S01]  /*19f40*/  LEA.HI.X.SX32 R5, R5, R0, 0x1, P6 ;  /* 0x0000000005057211 */ /* 0x000fe200030f0eff */
[----:B------:R0:W-:Y:S04]  /*19f50*/  @P4 STG.E.U16 [R8.64], R12 ;  /* 0x0000000c08004986 */ /* 0x0001e8000c101504 */
[----:B------:R1:W-:Y:S01]  /*19f60*/  @P3 STG.E.U16 [R4.64], R28 ;  /* 0x0000001c04003986 */ /* 0x0003e2000c101504 */
[----:B0-----:R-:W-:-:S03]  /*19f70*/  PRMT R12, R28, 0x7632, R12 ;  /* 0x000076321c0c7816 */ /* 0x001fc6000000000c */
[----:B-1----:R-:W3:Y:S04]  /*19f80*/  LDL.LU R28, [R1+0x6f0] ;  /* 0x0006f000011c7983 */ /* 0x002ee80000300800 */
[----:B------:R-:W3:Y:S01]  /*19f90*/  LDL.LU R25, [R1+0x18] ;  /* 0x0000180001197983 */ /* 0x000ee20000300800 */
[C---:B------:R-:W-:Y:S02]  /*19fa0*/  IADD3 R13, R22.reuse, 0x40, RZ ;  /* 0x00000040160d7810 */ /* 0x040fe40007ffe0ff */
[----:B------:R-:W-:Y:S02]  /*19fb0*/  IADD3 R9, R22, 0x43, RZ ;  /* 0x0000004316097810 */ /* 0x000fe40007ffe0ff */
[----:B------:R-:W-:Y:S02]  /*19fc0*/  LEA R8, P6, R3, R2, 0x1 ;  /* 0x0000000203087211 */ /* 0x000fe400078c08ff */
[----:B------:R-:W-:-:S02]  /*19fd0*/  ISETP.LT.AND P1, PT, R13, c[0x0][0x17c], !P0 ;  /* 0x00005f000d007a0c */ /* 0x000fc40004721270 */
[----:B------:R-:W-:Y:S02]  /*19fe0*/  IADD3 R5, R3, c[0x0][0x198], RZ ;  /* 0x0000660003057a10 */ /* 0x000fe40007ffe0ff */
[----:B------:R-:W-:Y:S02]  /*19ff0*/  ISETP.LT.AND P3, PT, R9, c[0x0][0x17c], !P0 ;  /* 0x00005f0009007a0c */ /* 0x000fe40004761270 */
[----:B------:R-:W-:Y:S02]  /*1a000*/  LEA.HI.X.SX32 R9, R3, R0, 0x1, P6 ;  /* 0x0000000003097211 */ /* 0x000fe400030f0eff */
[C---:B------:R-:W-:Y:S02]  /*1a010*/  LEA R4, P6, R5.reuse, R2, 0x1 ;  /* 0x0000000205047211 */ /* 0x040fe400078c08ff */
[C---:B------:R-:W-:Y:S02]  /*1a020*/  IADD3 R3, R5.reuse, c[0x0][0x198], RZ ;  /* 0x0000660005037a10 */ /* 0x040fe40007ffe0ff */
[----:B------:R-:W-:Y:S01]  /*1a030*/  LEA.HI.X.SX32 R5, R5, R0, 0x1, P6 ;  /* 0x0000000005057211 */ /* 0x000fe200030f0eff */
[----:B------:R0:W-:Y:S01]  /*1a040*/  @P2 STG.E.U16 [R8.64], R12 ;  /* 0x0000000c08002986 */ /* 0x0001e2000c101504 */
[----:B------:R-:W-:-:S04]  /*1a050*/  IADD3 R13, R22, 0x42, RZ ;  /* 0x00000042160d7810 */ /* 0x000fc80007ffe0ff */
[----:B------:R-:W-:Y:S02]  /*1a060*/  ISETP.LT.AND P4, PT, R13, c[0x0][0x17c], !P0 ;  /* 0x00005f000d007a0c */ /* 0x000fe40004781270 */
[C---:B0-----:R-:W-:Y:S02]  /*1a070*/  IADD3 R9, R22.reuse, 0x45, RZ ;  /* 0x0000004516097810 */ /* 0x041fe40007ffe0ff */
[----:B------:R-:W-:Y:S02]  /*1a080*/  LEA R8, P6, R3, R2, 0x1 ;  /* 0x0000000203087211 */ /* 0x000fe400078c08ff */
[----:B------:R-:W-:-:S04]  /*1a090*/  IADD3 R13, R22, 0x44, RZ ;  /* 0x00000044160d7810 */ /* 0x000fc80007ffe0ff */
[----:B------:R-:W-:Y:S01]  /*1a0a0*/  ISETP.LT.AND P2, PT, R13, c[0x0][0x17c], !P0 ;  /* 0x00005f000d007a0c */ /* 0x000fe20004741270 */
[----:B----4-:R0:W-:Y:S01]  /*1a0b0*/  @P1 STG.E.U16 [R4.64], R26 ;  /* 0x0000001a04001986 */ /* 0x0101e2000c101504 */
[----:B------:R-:W-:Y:S02]  /*1a0c0*/  PRMT R12, R26, 0x7632, R12 ;  /* 0x000076321a0c7816 */ /* 0x000fe4000000000c */
[----:B------:R-:W-:Y:S02]  /*1a0d0*/  ISETP.LT.AND P1, PT, R9, c[0x0][0x17c], !P0 ;  /* 0x00005f0009007a0c */ /* 0x000fe40004721270 */
[C---:B------:R-:W-:Y:S02]  /*1a0e0*/  LEA.HI.X.SX32 R9, R3.reuse, R0, 0x1, P6 ;  /* 0x0000000003097211 */ /* 0x040fe400030f0eff */
[----:B0-----:R-:W-:Y:S01]  /*1a0f0*/  IADD3 R5, R3, c[0x0][0x198], RZ ;  /* 0x0000660003057a10 */ /* 0x001fe20007ffe0ff */
[----:B------:R-:W4:Y:S03]  /*1a100*/  LDL.LU R26, [R1+0x88] ;  /* 0x00008800011a7983 */ /* 0x000f260000300800 */
[----:B------:R-:W-:-:S02]  /*1a110*/  LEA R4, P6, R5, R2, 0x1 ;  /* 0x0000000205047211 */ /* 0x000fc400078c08ff */
[C---:B------:R-:W-:Y:S02]  /*1a120*/  IADD3 R3, R5.reuse, c[0x0][0x198], RZ ;  /* 0x0000660005037a10 */ /* 0x040fe40007ffe0ff */
[----:B------:R-:W-:Y:S01]  /*1a130*/  LEA.HI.X.SX32 R5, R5, R0, 0x1, P6 ;  /* 0x0000000005057211 */ /* 0x000fe200030f0eff */
[----:B------:R0:W-:Y:S02]  /*1a140*/  @P5 STG.E.U16 [R8.64], R12 ;  /* 0x0000000c08005986 */ /* 0x0001e4000c101504 */
[----:B0-----:R-:W-:Y:S02]  /*1a150*/  IADD3 R9, R22, 0x47, RZ ;  /* 0x0000004716097810 */ /* 0x001fe40007ffe0ff */
[----:B------:R-:W-:Y:S01]  /*1a160*/  LEA R8, P6, R3, R2, 0x1 ;  /* 0x0000000203087211 */ /* 0x000fe200078c08ff */
[----:B--2---:R0:W-:Y:S01]  /*1a170*/  @P4 STG.E.U16 [R4.64], R24 ;  /* 0x0000001804004986 */ /* 0x0041e2000c101504 */
[----:B------:R-:W-:Y:S02]  /*1a180*/  PRMT R12, R24, 0x7632, R12 ;  /* 0x00007632180c7816 */ /* 0x000fe4000000000c */
[----:B------:R-:W-:-:S02]  /*1a190*/  ISETP.LT.AND P4, PT, R9, c[0x0][0x17c], !P0 ;  /* 0x00005f0009007a0c */ /* 0x000fc40004781270 */
[C---:B------:R-:W-:Y:S02]  /*1a1a0*/  LEA.HI.X.SX32 R9, R3.reuse, R0, 0x1, P6 ;  /* 0x0000000003097211 */ /* 0x040fe400030f0eff */
[----:B0-----:R-:W-:Y:S01]  /*1a1b0*/  IADD3 R5, R3, c[0x0][0x198], RZ ;  /* 0x0000660003057a10 */ /* 0x001fe20007ffe0ff */
[----:B------:R-:W2:Y:S03]  /*1a1c0*/  LDL.LU R24, [R1+0x68] ;  /* 0x0000680001187983 */ /* 0x000ea60000300800 */
[C---:B------:R-:W-:Y:S02]  /*1a1d0*/  LEA R4, P6, R5.reuse, R2, 0x1 ;  /* 0x0000000205047211 */ /* 0x040fe400078c08ff */
[C---:B------:R-:W-:Y:S02]  /*1a1e0*/  IADD3 R3, R5.reuse, c[0x0][0x198], RZ ;  /* 0x0000660005037a10 */ /* 0x040fe40007ffe0ff */
[----:B------:R-:W-:Y:S01]  /*1a1f0*/  LEA.HI.X.SX32 R5, R5, R0, 0x1, P6 ;  /* 0x0000000005057211 */ /* 0x000fe200030f0eff */
[----:B------:R0:W-:Y:S04]  /*1a200*/  @P3 STG.E.U16 [R8.64], R12 ;  /* 0x0000000c08003986 */ /* 0x0001e8000c101504 */
[----:B---3--:R1:W-:Y:S01]  /*1a210*/  @P2 STG.E.U16 [R4.64], R25 ;  /* 0x0000001904002986 */ /* 0x0083e2000c101504 */
[----:B0-----:R-:W-:-:S03]  /*1a220*/  PRMT R12, R25, 0x7632, R12 ;  /* 0x00007632190c7816 */ /* 0x001fc6000000000c */
[----:B-1----:R-:W3:Y:S01]  /*1a230*/  LDL.LU R25, [R1+0x8] ;  /* 0x0000080001197983 */ /* 0x002ee20000300800 */
[C---:B------:R-:W-:Y:S02]  /*1a240*/  IADD3 R13, R22.reuse, 0x46, RZ ;  /* 0x00000046160d7810 */ /* 0x040fe40007ffe0ff */
[----:B------:R-:W-:Y:S02]  /*1a250*/  IADD3 R9, R22, 0x49, RZ ;  /* 0x0000004916097810 */ /* 0x000fe40007ffe0ff */
[----:B------:R-:W-:Y:S02]  /*1a260*/  LEA R8, P6, R3, R2, 0x1 ;  /* 0x0000000203087211 */ /* 0x000fe400078c08ff */
[----:B------:R-:W-:Y:S02]  /*1a270*/  ISETP.LT.AND P5, PT, R13, c[0x0][0x17c], !P0 ;  /* 0x00005f000d007a0c */ /* 0x000fe400047a1270 */
[----:B------:R-:W-:Y:S02]  /*1a280*/  IADD3 R5, R3, c[0x0][0x198], RZ ;  /* 0x0000660003057a10 */ /* 0x000fe40007ffe0ff */
[----:B------:R-:W-:-:S02]  /*1a290*/  ISETP.LT.AND P2, PT, R9, c[0x0][0x17c], !P0 ;  /* 0x00005f0009007a0c */ /* 0x000fc40004741270 */
[----:B------:R-:W-:Y:S02]  /*1a2a0*/  LEA.HI.X.SX32 R9, R3, R0, 0x1, P6 ;  /* 0x0000000003097211 */ /* 0x000fe400030f0eff */
[C---:B------:R-:W-:Y:S02]  /*1a2b0*/  LEA R4, P6, R5.reuse, R2, 0x1 ;  /* 0x0000000205047211 */ /* 0x040fe400078c08ff */
[C---:B------:R-:W-:Y:S02]  /*1a2c0*/  IADD3 R3, R5.reuse, c[0x0][0x198], RZ ;  /* 0x0000660005037a10 */ /* 0x040fe40007ffe0ff */
[----:B------:R-:W-:Y:S01]  /*1a2d0*/  LEA.HI.X.SX32 R5, R5, R0, 0x1, P6 ;  /* 0x0000000005057211 */ /* 0x000fe200030f0eff */
[----:B------:R0:W-:Y:S01]  /*1a2e0*/  @P1 STG.E.U16 [R8.64], R12 ;  /* 0x0000000c08001986 */ /* 0x0001e2000c101504 */
[----:B------:R-:W-:-:S03]  /*1a2f0*/  IADD3 R13, R22, 0x48, RZ ;  /* 0x00000048160d7810 */ /* 0x000fc60007ffe0ff */
[----:B------:R1:W-:Y:S01]  /*1a300*/  @P5 STG.E.U16 [R4.64], R10 ;  /* 0x0000000a04005986 */ /* 0x0003e2000c101504 */
[----:B------:R-:W-:Y:S02]  /*1a310*/  ISETP.LT.AND P3, PT, R13, c[0x0][0x17c], !P0 ;  /* 0x00005f000d007a0c */ /* 0x000fe40004761270 */
[----:B0-----:R-:W-:Y:S02]  /*1a320*/  IADD3 R9, R22, 0x4b, RZ ;  /* 0x0000004b16097810 */ /* 0x001fe40007ffe0ff */
[C---:B------:R-:W-:Y:S02]  /*1a330*/  LEA R8, P6, R3.reuse, R2, 0x1 ;  /* 0x0000000203087211 */ /* 0x040fe400078c08ff */
[----:B-1----:R-:W-:Y:S02]  /*1a340*/  IADD3 R5, R3, c[0x0][0x198], RZ ;  /* 0x0000660003057a10 */ /* 0x002fe40007ffe0ff */
[----:B------:R-:W-:Y:S02]  /*1a350*/  ISETP.LT.AND P5, PT, R9, c[0x0][0x17c], !P0 ;  /* 0x00005f0009007a0c */ /* 0x000fe400047a1270 */
[----:B------:R-:W-:-:S02]  /*1a360*/  LEA.HI.X.SX32 R9, R3, R0, 0x1, P6 ;  /* 0x0000000003097211 */ /* 0x000fc400030f0eff */
[C---:B------:R-:W-:Y:S02]  /*1a370*/  LEA R4, P6, R5.reuse, R2, 0x1 ;  /* 0x0000000205047211 */ /* 0x040fe400078c08ff */
[----:B------:R-:W-:Y:S02]  /*1a380*/  PRMT R10, R10, 0x7632, R10 ;  /* 0x000076320a0a7816 */ /* 0x000fe4000000000a */
[C---:B------:R-:W-:Y:S02]  /*1a390*/  IADD3 R3, R5.reuse, c[0x0][0x198], RZ ;  /* 0x0000660005037a10 */ /* 0x040fe40007ffe0ff */
[----:B------:R-:W-:Y:S01]  /*1a3a0*/  LEA.HI.X.SX32 R5, R5, R0, 0x1, P6 ;  /* 0x0000000005057211 */ /* 0x000fe200030f0eff */
[----:B------:R0:W-:Y:S01]  /*1a3b0*/  @P4 STG.E.U16 [R8.64], R10 ;  /* 0x0000000a08004986 */ /* 0x0001e2000c101504 */
[----:B------:R-:W-:-:S04]  /*1a3c0*/  IADD3 R13, R22, 0x4a, RZ ;  /* 0x0000004a160d7810 */ /* 0x000fc80007ffe0ff */
[----:B------:R-:W-:Y:S02]  /*1a3d0*/  ISETP.LT.AND P1, PT, R13, c[0x0][0x17c], !P0 ;  /* 0x00005f000d007a0c */ /* 0x000fe40004721270 */
[----:B0-----:R-:W-:Y:S01]  /*1a3e0*/  IADD3 R9, R22, 0x4d, RZ ;  /* 0x0000004d16097810 */ /* 0x001fe20007ffe0ff */
[----:B----4-:R0:W-:Y:S01]  /*1a3f0*/  @P3 STG.E.U16 [R4.64], R26 ;  /* 0x0000001a04003986 */ /* 0x0101e2000c101504 */
[----:B------:R-:W-:Y:S02]  /*1a400*/  LEA R8, P6, R3, R2, 0x1 ;  /* 0x0000000203087211 */ /* 0x000fe400078c08ff */
[----:B------:R-:W-:Y:S02]  /*1a410*/  ISETP.LT.AND P3, PT, R9, c[0x0][0x17c], !P0 ;  /* 0x00005f0009007a0c */ /* 0x000fe40004761270 */
[C---:B------:R-:W-:Y:S02]  /*1a420*/  LEA.HI.X.SX32 R9, R3.reuse, R0, 0x1, P6 ;  /* 0x0000000003097211 */ /* 0x040fe400030f0eff */
[----:B0-----:R-:W-:-:S02]  /*1a430*/  IADD3 R5, R3, c[0x0][0x198], RZ ;  /* 0x0000660003057a10 */ /* 0x001fc40007ffe0ff */
[----:B------:R-:W-:Y:S02]  /*1a440*/  PRMT R10, R26, 0x7632, R10 ;  /* 0x000076321a0a7816 */ /* 0x000fe4000000000a */
[C---:B------:R-:W-:Y:S02]  /*1a450*/  LEA R4, P6, R5.reuse, R2, 0x1 ;  /* 0x0000000205047211 */ /* 0x040fe400078c08ff */
[C---:B------:R-:W-:Y:S02]  /*1a460*/  IADD3 R3, R5.reuse, c[0x0][0x198], RZ ;  /* 0x0000660005037a10 */ /* 0x040fe40007ffe0ff */
[----:B------:R-:W-:Y:S01]  /*1a470*/  LEA.HI.X.SX32 R5, R5, R0, 0x1, P6 ;  /* 0x0000000005057211 */ /* 0x000fe200030f0eff */
[----:B------:R0:W-:Y:S01]  /*1a480*/  @P2 STG.E.U16 [R8.64], R10 ;  /* 0x0000000a08002986 */ /* 0x0001e2000c101504 */
[----:B------:R-:W-:-:S04]  /*1a490*/  IADD3 R12, R22, 0x4c, RZ ;  /* 0x0000004c160c7810 */ /* 0x000fc80007ffe0ff */
[----:B------:R-:W-:Y:S02]  /*1a4a0*/  ISETP.LT.AND P4, PT, R12, c[0x0][0x17c], !P0 ;  /* 0x00005f000c007a0c */ /* 0x000fe40004781270 */
[----:B0-----:R-:W-:Y:S02]  /*1a4b0*/  IADD3 R9, R22, 0x4f, RZ ;  /* 0x0000004f16097810 */ /* 0x001fe40007ffe0ff */
[----:B------:R-:W-:Y:S01]  /*1a4c0*/  LEA R8, P6, R3, R2, 0x1 ;  /* 0x0000000203087211 */ /* 0x000fe200078c08ff */
[----:B--2---:R0:W-:Y:S01]  /*1a4d0*/  @P1 STG.E.U16 [R4.64], R24 ;  /* 0x0000001804001986 */ /* 0x0041e2000c101504 */
[----:B------:R-:W-:Y:S02]  /*1a4e0*/  PRMT R10, R24, 0x7632, R10 ;  /* 0x00007632180a7816 */ /* 0x000fe4000000000a */
[----:B------:R-:W-:Y:S02]  /*1a4f0*/  ISETP.LT.AND P1, PT, R9, c[0x0][0x17c], !P0 ;  /* 0x00005f0009007a0c */ /* 0x000fe40004721270 */
[----:B------:R-:W-:-:S02]  /*1a500*/  LEA.HI.X.SX32 R9, R3, R0, 0x1, P6 ;  /* 0x0000000003097211 */ /* 0x000fc400030f0eff */
        /* <DEDUP_REMOVED lines=10> */
[----:B------:R-:W-:Y:S01]  /*1a5b0*/  IADD3 R9, R22, 0x51, RZ ;  /* 0x0000005116097810 */ /* 0x000fe20007ffe0ff */
[----:B------:R-:W4:Y:S01]  /*1a5c0*/  LDL.LU R26, [R1+0x78] ;  /* 0x00007800011a7983 */ /* 0x000f220000300800 */
[C---:B------:R-:W-:Y:S02]  /*1a5d0*/  LEA R8, P6, R3.reuse, R2, 0x1 ;  /* 0x0000000203087211 */ /* 0x040fe400078c08ff */
        /* <DEDUP_REMOVED lines=19> */
[C---:B------:R-:W-:Y:S02]  /*1a710*/  IADD3 R10, R22.reuse, 0x54, RZ ;  /* 0x00000054160a7810 */ /* 0x040fe40007ffe0ff */
[----:B------:R-:W-:Y:S01]  /*1a720*/  LEA.HI.X.SX32 R5, R5, R0, 0x1, P6 ;  /* 0x0000000005057211 */ /* 0x000fe200030f0eff */
[----:B------:R0:W-:Y:S01]  /*1a730*/  @P1 STG.E.U16 [R8.64], R14 ;  /* 0x0000000e08001986 */ /* 0x0001e2000c101504 */
[----:B------:R-:W-:-:S02]  /*1a740*/  IADD3 R12, R22, 0x52, RZ ;  /* 0x00000052160c7810 */ /* 0x000fc40007ffe0ff */
[----:B------:R-:W-:Y:S02]  /*1a750*/  ISETP.LT.AND P1, PT, R10, c[0x0][0x17c], !P0 ;  /* 0x00005f000a007a0c */ /* 0x000fe40004721270 */
[----:B------:R-:W-:Y:S02]  /*1a760*/  ISETP.LT.AND P3, PT, R12, c[0x0][0x17c], !P0 ;  /* 0x00005f000c007a0c */ /* 0x000fe40004761270 */
        /* <DEDUP_REMOVED lines=15> */
[----:B------:R-:W-:Y:S02]  /*1a860*/  IADD3 R9, R22, 0x57, RZ ;  /* 0x0000005716097810 */ /* 0x000fe40007ffe0ff */
[C---:B------:R-:W-:Y:S02]  /*1a870*/  LEA R8, P6, R3.reuse, R2, 0x1 ;  /* 0x0000000203087211 */ /* 0x040fe400078c08ff */
[----:B------:R-:W-:Y:S02]  /*1a880*/  IADD3 R5, R3, c[0x0][0x198], RZ ;  /* 0x0000660003057a10 */ /* 0x000fe40007ffe0ff */
[----:B------:R-:W-:Y:S02]  /*1a890*/  ISETP.LT.AND P3, PT, R9, c[0x0][0x17c], !P0 ;  /* 0x00005f0009007a0c */ /* 0x000fe40004761270 */
[----:B------:R-:W-:Y:S02]  /*1a8a0*/  LEA.HI.X.SX32 R9, R3, R0, 0x1, P6 ;  /* 0x0000000003097211 */ /* 0x000fe400030f0eff */
[----:B------:R-:W-:-:S02]  /*1a8b0*/  LEA R4, P6, R5, R2, 0x1 ;  /* 0x0000000205047211 */ /* 0x000fc400078c08ff */
        /* <DEDUP_REMOVED lines=14> */
[----:B------:R-:W-:Y:S02]  /*1a9a0*/  LEA.HI.X.SX32 R5, R5, R0, 0x1, P6 ;  /* 0x0000000005057211 */ /* 0x000fe400030f0eff */
[----:B------:R-:W-:Y:S01]  /*1a9b0*/  IADD3 R12, R22, 0x58, RZ ;  /* 0x00000058160c7810 */ /* 0x000fe20007ffe0ff */
[----:B------:R0:W-:Y:S03]  /*1a9c0*/  @P5 STG.E.U16 [R8.64], R6 ;  /* 0x0000000608005986 */ /* 0x0001e6000c101504 */
[----:B------:R-:W-:Y:S01]  /*1a9d0*/  ISETP.LT.AND P2, PT, R12, c[0x0][0x17c], !P0 ;  /* 0x00005f000c007a0c */ /* 0x000fe20004741270 */
[----:B------:R1:W-:Y:S01]  /*1a9e0*/  @P4 STG.E.U16 [R4.64], R18 ;  /* 0x0000001204004986 */ /* 0x0003e2000c101504 */
[----:B0-----:R-:W-:-:S02]  /*1a9f0*/  LEA R8, P6, R3, R2, 0x1 ;  /* 0x0000000203087211 */ /* 0x001fc400078c08ff */
[C---:B-1----:R-:W-:Y:S02]  /*1aa00*/  IADD3 R5, R3.reuse, c[0x0][0x198], RZ ;  /* 0x0000660003057a10 */ /* 0x042fe40007ffe0ff */
[----:B------:R-:W-:Y:S02]  /*1aa10*/  LEA.HI.X.SX32 R9, R3, R0, 0x1, P6 ;  /* 0x0000000003097211 */ /* 0x000fe400030f0eff */
[C---:B------:R-:W-:Y:S02]  /*1aa20*/  LEA R4, P6, R5.reuse, R2, 0x1 ;  /* 0x0000000205047211 */ /* 0x040fe400078c08ff */
[----:B------:R-:W-:Y:S02]  /*1aa30*/  IADD3 R6, R22, 0x5b, RZ ;  /* 0x0000005b16067810 */ /* 0x000fe40007ffe0ff */
[----:B------:R-:W-:Y:S02]  /*1aa40*/  PRMT R18, R18, 0x7632, R18 ;  /* 0x0000763212127816 */ /* 0x000fe40000000012 */
[----:B------:R-:W-:-:S02]  /*1aa50*/  IADD3 R3, R5, c[0x0][0x198], RZ ;  /* 0x0000660005037a10 */ /* 0x000fc40007ffe0ff */
[----:B------:R-:W-:Y:S02]  /*1aa60*/  LEA.HI.X.SX32 R5, R5, R0, 0x1, P6 ;  /* 0x0000000005057211 */ /* 0x000fe400030f0eff */
[----:B------:R-:W-:Y:S02]  /*1aa70*/  IADD3 R10, R22, 0x5a, RZ ;  /* 0x0000005a160a7810 */ /* 0x000fe40007ffe0ff */
[----:B------:R-:W-:Y:S01]  /*1aa80*/  ISETP.LT.AND P4, PT, R6, c[0x0][0x17c], !P0 ;  /* 0x00005f0006007a0c */ /* 0x000fe20004781270 */
[----:B------:R0:W-:Y:S01]  /*1aa90*/  @P3 STG.E.U16 [R8.64], R18 ;  /* 0x0000001208003986 */ /* 0x0001e2000c101504 */
[----:B------:R-:W-:Y:S02]  /*1aaa0*/  IADD3 R6, R22, 0x5c, RZ ;  /* 0x0000005c16067810 */ /* 0x000fe40007ffe0ff */
[----:B------:R-:W-:Y:S01]  /*1aab0*/  ISETP.LT.AND P5, PT, R10, c[0x0][0x17c], !P0 ;  /* 0x00005f000a007a0c */ /* 0x000fe200047a1270 */
[----:B----4-:R1:W-:Y:S01]  /*1aac0*/  @P2 STG.E.U16 [R4.64], R26 ;  /* 0x0000001a04002986 */ /* 0x0103e2000c101504 */
[----:B------:R-:W-:-:S02]  /*1aad0*/  ISETP.LT.AND P3, PT, R6, c[0x0][0x17c], !P0 ;  /* 0x00005f0006007a0c */ /* 0x000fc40004761270 */
[----:B------:R-:W-:Y:S02]  /*1aae0*/  IADD3 R6, R22, 0x5d, RZ ;  /* 0x0000005d16067810 */ /* 0x000fe40007ffe0ff */
[C---:B0-----:R-:W-:Y:S02]  /*1aaf0*/  LEA R8, P6, R3.reuse, R2, 0x1 ;  /* 0x0000000203087211 */ /* 0x041fe400078c08ff */
[C---:B-1----:R-:W-:Y:S02]  /*1ab00*/  IADD3 R5, R3.reuse, c[0x0][0x198], RZ ;  /* 0x0000660003057a10 */ /* 0x042fe40007ffe0ff */
[----:B------:R-:W-:Y:S02]  /*1ab10*/  LEA.HI.X.SX32 R9, R3, R0, 0x1, P6 ;  /* 0x0000000003097211 */ /* 0x000fe400030f0eff */
[----:B------:R-:W-:Y:S02]  /*1ab20*/  LEA R4, P6, R5, R2, 0x1 ;  /* 0x0000000205047211 */ /* 0x000fe400078c08ff */
[----:B------:R-:W-:-:S02]  /*1ab30*/  ISETP.LT.AND P2, PT, R6, c[0x0][0x17c], !P0 ;  /* 0x00005f0006007a0c */ /* 0x000fc40004741270 */
[----:B------:R-:W-:Y:S02]  /*1ab40*/  PRMT R6, R26, 0x7632, R6 ;  /* 0x000076321a067816 */ /* 0x000fe40000000006 */
[C---:B------:R-:W-:Y:S01]  /*1ab50*/  IADD3 R3, R5.reuse, c[0x0][0x198], RZ ;  /* 0x0000660005037a10 */ /* 0x040fe20007ffe0ff */
[----:B------:R-:W4:Y:S01]  /*1ab60*/  LDL.LU R26, [R1+0x4c] ;  /* 0x00004c00011a7983 */ /* 0x000f220000300800 */
[----:B------:R-:W-:-:S03]  /*1ab70*/  LEA.HI.X.SX32 R5, R5, R0, 0x1, P6 ;  /* 0x0000000005057211 */ /* 0x000fc600030f0eff */
[----:B------:R0:W-:Y:S01]  /*1ab80*/  @P1 STG.E.U16 [R8.64], R6 ;  /* 0x0000000608001986 */ /* 0x0001e2000c101504 */
[C---:B------:R-:W-:Y:S02]  /*1ab90*/  IADD3 R10, R22.reuse, 0x5e, RZ ;  /* 0x0000005e160a7810 */ /* 0x040fe40007ffe0ff */
[C---:B0-----:R-:W-:Y:S02]  /*1aba0*/  LEA R8, P6, R3.reuse, R2, 0x1 ;  /* 0x0000000203087211 */ /* 0x041fe400078c08ff */
[----:B------:R-:W-:Y:S02]  /*1abb0*/  IADD3 R6, R22, 0x5f, RZ ;  /* 0x0000005f16067810 */ /* 0x000fe40007ffe0ff */
[----:B------:R-:W-:Y:S02]  /*1abc0*/  LEA.HI.X.SX32 R9, R3, R0, 0x1, P6 ;  /* 0x0000000003097211 */ /* 0x000fe400030f0eff */
[----:B------:R-:W-:Y:S01]  /*1abd0*/  ISETP.LT.AND P1, PT, R10, c[0x0][0x17c], !P0 ;  /* 0x00005f000a007a0c */ /* 0x000fe20004721270 */
[----:B--2---:R0:W-:Y:S01]  /*1abe0*/  @P5 STG.E.U16 [R4.64], R24 ;  /* 0x0000001804005986 */ /* 0x0041e2000c101504 */
[----:B------:R-:W-:-:S02]  /*1abf0*/  ISETP.LT.AND P5, PT, R6, c[0x0][0x17c], !P0 ;  /* 0x00005f0006007a0c */ /* 0x000fc400047a1270 */
[----:B------:R-:W-:Y:S02]  /*1ac00*/  PRMT R6, R24, 0x7632, R6 ;  /* 0x0000763218067816 */ /* 0x000fe40000000006 */
[----:B0-----:R-:W-:Y:S01]  /*1ac10*/  IADD3 R5, R3, c[0x0][0x198], RZ ;  /* 0x0000660003057a10 */ /* 0x001fe20007ffe0ff */
[----:B------:R-:W2:Y:S03]  /*1ac20*/  LDL.LU R24, [R1+0x5c] ;  /* 0x00005c0001187983 */ /* 0x000ea60000300800 */
[C---:B------:R-:W-:Y:S02]  /*1ac30*/  LEA R4, P6, R5.reuse, R2, 0x1 ;  /* 0x0000000205047211 */ /* 0x040fe400078c08ff */
[C---:B------:R-:W-:Y:S02]  /*1ac40*/  IADD3 R3, R5.reuse, c[0x0][0x198], RZ ;  /* 0x0000660005037a10 */ /* 0x040fe40007ffe0ff */
[----:B------:R-:W-:Y:S01]  /*1ac50*/  LEA.HI.X.SX32 R5, R5, R0, 0x1, P6 ;  /* 0x0000000005057211 */ /* 0x000fe200030f0eff */
[----:B------:R0:W-:Y:S02]  /*1ac60*/  @P4 STG.E.U16 [R8.64], R6 ;  /* 0x0000000608004986 */ /* 0x0001e4000c101504 */
[----:B0-----:R-:W-:-:S02]  /*1ac70*/  IADD3 R6, R22, 0x61, RZ ;  /* 0x0000006116067810 */ /* 0x001fc40007ffe0ff */
[----:B------:R-:W-:-:S04]  /*1ac80*/  LEA R8, P6, R3, R2, 0x1 ;  /* 0x0000000203087211 */ /* 0x000fc800078c08ff */
[----:B------:R-:W-:Y:S01]  /*1ac90*/  LEA.HI.X.SX32 R9, R3, R0, 0x1, P6 ;  /* 0x0000000003097211 */ /* 0x000fe200030f0eff */
[----:B---3--:R0:W-:Y:S01]  /*1aca0*/  @P3 STG.E.U16 [R4.64], R25 ;  /* 0x0000001904003986 */ /* 0x0081e2000c101504 */
[----:B------:R-:W-:Y:S02]  /*1acb0*/  ISETP.LT.AND P3, PT, R6, c[0x0][0x17c], !P0 ;  /* 0x00005f0006007a0c */ /* 0x000fe40004761270 */
[----:B------:R-:W-:Y:S02]  /*1acc0*/  PRMT R6, R25, 0x7632, R6 ;  /* 0x0000763219067816 */ /* 0x000fe40000000006 */
[----:B0-----:R-:W-:-:S04]  /*1acd0*/  IADD3 R5, R3, c[0x0][0x198], RZ ;  /* 0x0000660003057a10 */ /* 0x001fc80007ffe0ff */
[C---:B------:R-:W-:Y:S02]  /*1ace0*/  LEA R4, P6, R5.reuse, R2, 0x1 ;  /* 0x0000000205047211 */ /* 0x040fe400078c08ff */
[C---:B------:R-:W-:Y:S01]  /*1acf0*/  IADD3 R3, R5.reuse, c[0x0][0x198], RZ ;  /* 0x0000660005037a10 */ /* 0x040fe20007ffe0ff */
        /* <DEDUP_REMOVED lines=8> */
[----:B------:R-:W-:Y:S02]  /*1ad80*/  IADD3 R10, R22, 0x60, RZ ;  /* 0x00000060160a7810 */ /* 0x000fe40007ffe0ff */
[----:B------:R-:W-:-:S02]  /*1ad90*/  LEA R8, P6, R3, R2, 0x1 ;  /* 0x0000000203087211 */ /* 0x000fc400078c08ff */
[----:B------:R-:W-:Y:S02]  /*1ada0*/  ISETP.LT.AND P4, PT, R10, c[0x0][0x17c], !P0 ;  /* 0x00005f000a007a0c */ /* 0x000fe40004781270 */
[C---:B------:R-:W-:Y:S02]  /*1adb0*/  IADD3 R5, R3.reuse, c[0x0][0x198], RZ ;  /* 0x0000660003057a10 */ /* 0x040fe40007ffe0ff */
[----:B------:R-:W-:Y:S02]  /*1adc0*/  LEA.HI.X.SX32 R9, R3, R0, 0x1, P6 ;  /* 0x0000000003097211 */ /* 0x000fe400030f0eff */
[C---:B------:R-:W-:Y:S02]  /*1add0*/  LEA R4, P6, R5.reuse, R2, 0x1 ;  /* 0x0000000205047211 */ /* 0x040fe400078c08ff */
[C---:B------:R-:W-:Y:S02]  /*1ade0*/  IADD3 R3, R5.reuse, c[0x0][0x198], RZ ;  /* 0x0000660005037a10 */ /* 0x040fe40007ffe0ff */
[----:B------:R-:W-:Y:S01]  /*1adf0*/  LEA.HI.X.SX32 R5, R5, R0, 0x1, P6 ;  /* 0x0000000005057211 */ /* 0x000fe200030f0eff */
[----:B------:R0:W-:Y:S01]  /*1ae00*/  @P5 STG.E.U16 [R8.64], R6 ;  /* 0x0000000608005986 */ /* 0x0001e2000c101504 */
[----:B------:R-:W-:-:S04]  /*1ae10*/  IADD3 R10, R22, 0x62, RZ ;  /* 0x00000062160a7810 */ /* 0x000fc80007ffe0ff */
[----:B------:R-:W-:Y:S02]  /*1ae20*/  ISETP.LT.AND P2, PT, R10, c[0x0][0x17c], !P0 ;  /* 0x00005f000a007a0c */ /* 0x000fe40004741270 */
[C---:B------:R-:W-:Y:S02]  /*1ae30*/  IADD3 R10, R22.reuse, 0x64, RZ ;  /* 0x00000064160a7810 */ /* 0x040fe40007ffe0ff */
[----:B0-----:R-:W-:Y:S02]  /*1ae40*/  IADD3 R6, R22, 0x65, RZ ;  /* 0x0000006516067810 */ /* 0x001fe40007ffe0ff */
[----:B------:R-:W-:-:S04]  /*1ae50*/  LEA R8, P6, R3, R2, 0x1 ;  /* 0x0000000203087211 */ /* 0x000fc800078c08ff */
[C---:B------:R-:W-:Y:S02]  /*1ae60*/  LEA.HI.X.SX32 R9, R3.reuse, R0, 0x1, P6 ;  /* 0x0000000003097211 */ /* 0x040fe400030f0eff */
[----:B------:R-:W-:Y:S02]  /*1ae70*/  ISETP.LT.AND P5, PT, R10, c[0x0][0x17c], !P0 ;  /* 0x00005f000a007a0c */ /* 0x000fe400047a1270 */
[----:B------:R-:W-:Y:S01]  /*1ae80*/  IADD3 R10, R22, 0x66, RZ ;  /* 0x00000066160a7810 */ /* 0x000fe20007ffe0ff */
[----:B----4-:R0:W-:Y:S01]  /*1ae90*/  @P4 STG.E.U16 [R4.64], R26 ;  /* 0x0000001a04004986 */ /* 0x0101e2000c101504 */
[----:B------:R-:W-:Y:S02]  /*1aea0*/  ISETP.LT.AND P4, PT, R6, c[0x0][0x17c], !P0 ;  /* 0x00005f0006007a0c */ /* 0x000fe40004781270 */
[----:B------:R-:W-:Y:S02]  /*1aeb0*/  PRMT R6, R26, 0x7632, R6 ;  /* 0x000076321a067816 */ /* 0x000fe40000000006 */
[----:B0-----:R-:W-:-:S04]  /*1aec0*/  IADD3 R5, R3, c[0x0][0x198], RZ ;  /* 0x0000660003057a10 */ /* 0x001fc80007ffe0ff */
[C---:B------:R-:W-:Y:S02]  /*1aed0*/  LEA R4, P6, R5.reuse, R2, 0x1 ;  /* 0x0000000205047211 */ /* 0x040fe400078c08ff */
[C---:B------:R-:W-:Y:S01]  /*1aee0*/  IADD3 R3, R5.reuse, c[0x0][0x198], RZ ;  /* 0x0000660005037a10 */ /* 0x040fe20007ffe0ff */
[----:B------:R0:W-:Y:S01]  /*1aef0*/  @P3 STG.E.U16 [R8.64], R6 ;  /* 0x0000000608003986 */ /* 0x0001e2000c101504 */
[----:B------:R-:W-:Y:S02]  /*1af00*/  LEA.HI.X.SX32 R5, R5, R0, 0x1, P6 ;  /* 0x0000000005057211 */ /* 0x000fe400030f0eff */
[----:B------:R-:W-:Y:S02]  /*1af10*/  IADD3 R13, R3, c[0x0][0x198], RZ ;  /* 0x00006600030d7a10 */ /* 0x000fe40007ffe0ff */
[----:B------:R-:W-:Y:S02]  /*1af20*/  ISETP.LT.AND P3, PT, R10, c[0x0][0x17c], !P0 ;  /* 0x00005f000a007a0c */ /* 0x000fe40004761270 */
[----:B------:R-:W-:-:S02]  /*1af30*/  IADD3 R10, R22, 0x67, RZ ;  /* 0x00000067160a7810 */ /* 0x000fc40007ffe0ff */
[----:B0-----:R-:W-:-:S04]  /*1af40*/  LEA R8, P6, R3, R2, 0x1 ;  /* 0x0000000203087211 */ /* 0x001fc800078c08ff */
[----:B------:R-:W-:Y:S01]  /*1af50*/  LEA.HI.X.SX32 R9, R3, R0, 0x1, P6 ;  /* 0x0000000003097211 */ /* 0x000fe200030f0eff */
[----:B--2---:R0:W-:Y:S01]  /*1af60*/  @P2 STG.E.U16 [R4.64], R24 ;  /* 0x0000001804002986 */ /* 0x0041e2000c101504 */
[----:B------:R-:W-:Y:S02]  /*1af70*/  PRMT R12, R24, 0x7632, R12 ;  /* 0x00007632180c7816 */ /* 0x000fe4000000000c */
[----:B------:R-:W-:Y:S02]  /*1af80*/  ISETP.LT.AND P2, PT, R10, c[0x0][0x17c], !P0 ;  /* 0x00005f000a007a0c */ /* 0x000fe40004741270 */
[----:B------:R-:W-:Y:S01]  /*1af90*/  IADD3 R10, R22, 0x68, RZ ;  /* 0x00000068160a7810 */ /* 0x000fe20007ffe0ff */
[----:B0-----:R-:W2:Y:S01]  /*1afa0*/  LDL.LU R24, [R1+0x8c] ;  /* 0x00008c0001187983 */ /* 0x001ea20000300800 */
[----:B------:R-:W-:-:S04]  /*1afb0*/  LEA R4, P6, R13, R2, 0x1 ;  /* 0x000000020d047211 */ /* 0x000fc800078c08ff */
[----:B------:R-:W-:Y:S01]  /*1afc0*/  LEA.HI.X.SX32 R5, R13, R0, 0x1, P6 ;  /* 0x000000000d057211 */ /* 0x000fe200030f0eff */
[----:B------:R-:W-:Y:S01]  /*1afd0*/  @P1 STG.E.U16 [R8.64], R12 ;  /* 0x0000000c08001986 */ /* 0x000fe2000c101504 */
[----:B------:R-:W-:-:S03]  /*1afe0*/  ISETP.LT.AND P1, PT, R10, c[0x0][0x17c], !P0 ;  /* 0x00005f000a007a0c */ /* 0x000fc60004721270 */
[----:B---3--:R0:W-:Y:S01]  /*1aff0*/  @P5 STG.E.U16 [R4.64], R25 ;  /* 0x0000001904005986 */ /* 0x0081e2000c101504 */
[----:B------:R-:W-:-:S03]  /*1b000*/  PRMT R10, R25, 0x7632, R10 ;  /* 0x00007632190a7816 */ /* 0x000fc6000000000a */
[----:B0-----:R-:W3:Y:S01]  /*1b010*/  LDL.LU R25, [R1+0x6c] ;  /* 0x00006c0001197983 */ /* 0x001ee20000300800 */
[----:B------:R-:W-:Y:S02]  /*1b020*/  IADD3 R3, R13, c[0x0][0x198], RZ ;  /* 0x000066000d037a10 */ /* 0x000fe40007ffe0ff */
[----:B------:R-:W-:Y:S02]  /*1b030*/  IADD3 R6, R22, 0x69, RZ ;  /* 0x0000006916067810 */ /* 0x000fe40007ffe0ff */
[C---:B------:R-:W-:Y:S02]  /*1b040*/  LEA R8, P6, R3.reuse, R2, 0x1 ;  /* 0x0000000203087211 */ /* 0x040fe400078c08ff */
[C---:B------:R-:W-:Y:S02]  /*1b050*/  IADD3 R13, R3.reuse, c[0x0][0x198], RZ ;  /* 0x00006600030d7a10 */ /* 0x040fe40007ffe0ff */
[----:B------:R-:W-:Y:S02]  /*1b060*/  LEA.HI.X.SX32 R9, R3, R0, 0x1, P6 ;  /* 0x0000000003097211 */ /* 0x000fe400030f0eff */
[----:B------:R-:W-:-:S02]  /*1b070*/  ISETP.LT.AND P5, PT, R6, c[0x0][0x17c], !P0 ;  /* 0x00005f0006007a0c */ /* 0x000fc400047a1270 */
[C---:B------:R-:W-:Y:S02]  /*1b080*/  LEA R4, P6, R13.reuse, R2, 0x1 ;  /* 0x000000020d047211 */ /* 0x040fe400078c08ff */
[----:B------:R-:W-:Y:S02]  /*1b090*/  IADD3 R6, R22, 0x6a, RZ ;  /* 0x0000006a16067810 */ /* 0x000fe40007ffe0ff */
[C---:B------:R-:W-:Y:S01]  /*1b0a0*/  IADD3 R3, R13.reuse, c[0x0][0x198], RZ ;  /* 0x000066000d037a10 */ /* 0x040fe20007ffe0ff */
[----:B------:R0:W-:Y:S01]  /*1b0b0*/  @P4 STG.E.U16 [R8.64], R10 ;  /* 0x0000000a08004986 */ /* 0x0001e2000c101504 */
[----:B------:R-:W-:Y:S02]  /*1b0c0*/  LEA.HI.X.SX32 R5, R13, R0, 0x1, P6 ;  /* 0x000000000d057211 */ /* 0x000fe400030f0eff */
[----:B------:R-:W-:Y:S02]  /*1b0d0*/  ISETP.LT.AND P4, PT, R6, c[0x0][0x17c], !P0 ;  /* 0x00005f0006007a0c */ /* 0x000fe40004781270 */
[----:B------:R-:W-:-:S02]  /*1b0e0*/  IADD3 R6, R22, 0x6b, RZ ;  /* 0x0000006b16067810 */ /* 0x000fc40007ffe0ff */
[C---:B------:R-:W-:Y:S01]  /*1b0f0*/  IADD3 R13, R3.reuse, c[0x0][0x198], RZ ;  /* 0x00006600030d7a10 */ /* 0x040fe20007ffe0ff */
[----:B------:R1:W-:Y:S01]  /*1b100*/  @P3 STG.E.U16 [R4.64], R11 ;  /* 0x0000000b04003986 */ /* 0x0003e2000c101504 */
[----:B0-----:R-:W-:Y:S02]  /*1b110*/  LEA R8, P6, R3, R2, 0x1 ;  /* 0x0000000203087211 */ /* 0x001fe400078c08ff */
[----:B------:R-:W-:Y:S02]  /*1b120*/  PRMT R12, R11, 0x7632, R12 ;  /* 0x000076320b0c7816 */ /* 0x000fe4000000000c */
[----:B------:R-:W-:Y:S02]  /*1b130*/  LEA.HI.X.SX32 R9, R3, R0, 0x1, P6 ;  /* 0x0000000003097211 */ /* 0x000fe400030f0eff */
[----:B------:R-:W-:Y:S02]  /*1b140*/  ISETP.LT.AND P3, PT, R6, c[0x0][0x17c], !P0 ;  /* 0x00005f0006007a0c */ /* 0x000fe40004761270 */
[----:B-1----:R-:W-:-:S02]  /*1b150*/  LEA R4, P6, R13, R2, 0x1 ;  /* 0x000000020d047211 */ /* 0x002fc400078c08ff */
[----:B------:R-:W-:Y:S02]  /*1b160*/  IADD3 R6, R22, 0x6c, RZ ;  /* 0x0000006c16067810 */ /* 0x000fe40007ffe0ff */
[C---:B------:R-:W-:Y:S01]  /*1b170*/  IADD3 R3, R13.reuse, c[0x0][0x198], RZ ;  /* 0x000066000d037a10 */ /* 0x040fe20007ffe0ff */
[----:B------:R0:W-:Y:S01]  /*1b180*/  @P2 STG.E.U16 [R8.64], R12 ;  /* 0x0000000c08002986 */ /* 0x0001e2000c101504 */
[----:B------:R-:W-:Y:S02]  /*1b190*/  LEA.HI.X.SX32 R5, R13, R0, 0x1, P6 ;  /* 0x000000000d057211 */ /* 0x000fe400030f0eff */
[----:B------:R-:W-:Y:S02]  /*1b1a0*/  ISETP.LT.AND P2, PT, R6, c[0x0][0x17c], !P0 ;  /* 0x00005f0006007a0c */ /* 0x000fe40004741270 */
[----:B------:R-:W-:Y:S02]  /*1b1b0*/  IADD3 R6, R22, 0x6d, RZ ;  /* 0x0000006d16067810 */ /* 0x000fe40007ffe0ff */
[----:B------:R-:W-:-:S02]  /*1b1c0*/  IADD3 R11, R3, c[0x0][0x198], RZ ;  /* 0x00006600030b7a10 */ /* 0x000fc40007ffe0ff */
[----:B0-----:R-:W-:-:S04]  /*1b1d0*/  LEA R8, P6, R3, R2, 0x1 ;  /* 0x0000000203087211 */ /* 0x001fc800078c08ff */
[----:B------:R-:W-:Y:S02]  /*1b1e0*/  LEA.HI.X.SX32 R9, R3, R0, 0x1, P6 ;  /* 0x0000000003097211 */ /* 0x000fe400030f0eff */
[C---:B------:R-:W-:Y:S01]  /*1b1f0*/  IADD3 R3, R11.reuse, c[0x0][0x198], RZ ;  /* 0x000066000b037a10 */ /* 0x040fe20007ffe0ff */
[----:B--2---:R0:W-:Y:S01]  /*1b200*/  @P1 STG.E.U16 [R4.64], R24 ;  /* 0x0000001804001986 */ /* 0x0041e2000c101504 */
[----:B------:R-:W-:Y:S02]  /*1b210*/  PRMT R10, R24, 0x7632, R10 ;  /* 0x00007632180a7816 */ /* 0x000fe4000000000a */
[----:B------:R-:W-:Y:S02]  /*1b220*/  ISETP.LT.AND P1, PT, R6, c[0x0][0x17c], !P0 ;  /* 0x00005f0006007a0c */ /* 0x000fe40004721270 */
[----:B------:R-:W-:Y:S01]  /*1b230*/  IADD3 R6, R22, 0x6e, RZ ;  /* 0x0000006e16067810 */ /* 0x000fe20007ffe0ff */
[----:B------:R1:W-:Y:S01]  /*1b240*/  @P5 STG.E.U16 [R8.64], R10 ;  /* 0x0000000a08005986 */ /* 0x0003e2000c101504 */
[----:B0-----:R-:W-:-:S02]  /*1b250*/  LEA R4, P6, R11, R2, 0x1 ;  /* 0x000000020b047211 */ /* 0x001fc400078c08ff */
[----:B------:R-:W-:Y:S02]  /*1b260*/  ISETP.LT.AND P5, PT, R6, c[0x0][0x17c], !P0 ;  /* 0x00005f0006007a0c */ /* 0x000fe400047a1270 */
[----:B------:R-:W-:Y:S02]  /*1b270*/  LEA.HI.X.SX32 R5, R11, R0, 0x1, P6 ;  /* 0x000000000b057211 */ /* 0x000fe400030f0eff */
[----:B------:R-:W-:Y:S02]  /*1b280*/  IADD3 R6, R22, 0x6f, RZ ;  /* 0x0000006f16067810 */ /* 0x000fe40007ffe0ff */
[C---:B-1----:R-:W-:Y:S02]  /*1b290*/  LEA R8, P6, R3.reuse, R2, 0x1 ;  /* 0x0000000203087211 */ /* 0x042fe400078c08ff */
[C---:B------:R-:W-:Y:S02]  /*1b2a0*/  IADD3 R11, R3.reuse, c[0x0][0x198], RZ ;  /* 0x00006600030b7a10 */ /* 0x040fe40007ffe0ff */
[----:B------:R-:W-:-:S02]  /*1b2b0*/  LEA.HI.X.SX32 R9, R3, R0, 0x1, P6 ;  /* 0x0000000003097211 */ /* 0x000fc400030f0eff */
[----:B------:R-:W-:Y:S01]  /*1b2c0*/  PRMT R10, R28, 0x7632, R10 ;  /* 0x000076321c0a7816 */ /* 0x000fe2000000000a */
[----:B---3--:R0:W-:Y:S01]  /*1b2d0*/  @P4 STG.E.U16 [R4.64], R25 ;  /* 0x0000001904004986 */ /* 0x0081e2000c101504 */
[----:B------:R-:W-:Y:S02]  /*1b2e0*/  ISETP.LT.AND P4, PT, R6, c[0x0][0x17c], !P0 ;  /* 0x00005f0006007a0c */ /* 0x000fe40004781270 */
[----:B------:R-:W-:Y:S02]  /*1b2f0*/  PRMT R6, R25, 0x7632, R6 ;  /* 0x0000763219067816 */ /* 0x000fe40000000006 */
[----:B0-----:R-:W2:Y:S01]  /*1b300*/  LDL.LU R25, [R1+0x9c] ;  /* 0x00009c0001197983 */ /* 0x001ea20000300800 */
[----:B------:R-:W-:-:S04]  /*1b310*/  LEA R4, P6, R11, R2, 0x1 ;  /* 0x000000020b047211 */ /* 0x000fc800078c08ff */
[C---:B------:R-:W-:Y:S01]  /*1b320*/  LEA.HI.X.SX32 R5, R11.reuse, R0, 0x1, P6 ;  /* 0x000000000b057211 */ /* 0x040fe200030f0eff */
[----:B------:R-:W-:Y:S04]  /*1b330*/  @P3 STG.E.U16 [R8.64], R6 ;  /* 0x0000000608003986 */ /* 0x000fe8000c101504 */
[----:B------:R0:W-:Y:S04]  /*1b340*/  @P2 STG.E.U16 [R4.64], R28 ;  /* 0x0000001c04002986 */ /* 0x0001e8000c101504 */
[----:B0-----:R-:W3:Y:S01]  /*1b350*/  LDL.LU R28, [R1+0x6e8] ;  /* 0x0006e800011c7983 */ /* 0x001ee20000300800 */
[----:B------:R-:W-:-:S04]  /*1b360*/  IADD3 R13, R11, c[0x0][0x198], RZ ;  /* 0x000066000b0d7a10 */ /* 0x000fc80007ffe0ff */
[C---:B------:R-:W-:Y:S02]  /*1b370*/  LEA R8, P6, R13.reuse, R2, 0x1 ;  /* 0x000000020d087211 */ /* 0x040fe400078c08ff */
[C---:B------:R-:W-:Y:S02]  /*1b380*/  IADD3 R11, R13.reuse, c[0x0][0x198], RZ ;  /* 0x000066000d0b7a10 */ /* 0x040fe40007ffe0ff */
[----:B------:R-:W-:Y:S02]  /*1b390*/  LEA.HI.X.SX32 R9, R13, R0, 0x1, P6 ;  /* 0x000000000d097211 */ /* 0x000fe400030f0eff */
[C---:B------:R-:W-:Y:S02]  /*1b3a0*/  LEA R4, P6, R11.reuse, R2, 0x1 ;  /* 0x000000020b047211 */ /* 0x040fe400078c08ff */
[C---:B------:R-:W-:Y:S02]  /*1b3b0*/  IADD3 R13, R11.reuse, c[0x0][0x198], RZ ;  /* 0x000066000b0d7a10 */ /* 0x040fe40007ffe0ff */
[----:B------:R-:W-:Y:S01]  /*1b3c0*/  IADD3 R3, R22, 0x70, RZ ;  /* 0x0000007016037810 */ /* 0x000fe20007ffe0ff */
[----:B------:R0:W-:Y:S01]  /*1b3d0*/  @P1 STG.E.U16 [R8.64], R10 ;  /* 0x0000000a08001986 */ /* 0x0001e2000c101504 */
[----:B------:R-:W-:-:S02]  /*1b3e0*/  LEA.HI.X.SX32 R5, R11, R0, 0x1, P6 ;  /* 0x000000000b057211 */ /* 0x000fc400030f0eff */
[----:B------:R-:W-:Y:S02]  /*1b3f0*/  ISETP.LT.AND P3, PT, R3, c[0x0][0x17c], !P0 ;  /* 0x00005f0003007a0c */ /* 0x000fe40004761270 */
[C---:B------:R-:W-:Y:S02]  /*1b400*/  IADD3 R11, R13.reuse, c[0x0][0x198], RZ ;  /* 0x000066000d0b7a10 */ /* 0x040fe40007ffe0ff */
[----:B------:R-:W-:Y:S01]  /*1b410*/  IADD3 R3, R22, 0x71, RZ ;  /* 0x0000007116037810 */ /* 0x000fe20007ffe0ff */
[----:B------:R1:W-:Y:S01]  /*1b420*/  @P5 STG.E.U16 [R4.64], R15 ;  /* 0x0000000f04005986 */ /* 0x0003e2000c101504 */
[----:B0-----:R-:W-:Y:S02]  /*1b430*/  LEA R8, P6, R13, R2, 0x1 ;  /* 0x000000020d087211 */ /* 0x001fe400078c08ff */
[----:B------:R-:W-:Y:S02]  /*1b440*/  PRMT R6, R15, 0x7632, R6 ;  /* 0x000076320f067816 */ /* 0x000fe40000000006 */
[----:B------:R-:W-:-:S02]  /*1b450*/  LEA.HI.X.SX32 R9, R13, R0, 0x1, P6 ;  /* 0x000000000d097211 */ /* 0x000fc400030f0eff */
[----:B------:R-:W-:Y:S02]  /*1b460*/  ISETP.LT.AND P2, PT, R3, c[0x0][0x17c], !P0 ;  /* 0x00005f0003007a0c */ /* 0x000fe40004741270 */
[C---:B-1----:R-:W-:Y:S02]  /*1b470*/  LEA R4, P6, R11.reuse, R2, 0x1 ;  /* 0x000000020b047211 */ /* 0x042fe400078c08ff */
[C---:B------:R-:W-:Y:S02]  /*1b480*/  IADD3 R13, R11.reuse, c[0x0][0x198], RZ ;  /* 0x000066000b0d7a10 */ /* 0x040fe40007ffe0ff */
[----:B------:R-:W-:Y:S01]  /*1b490*/  IADD3 R3, R22, 0x72, RZ ;  /* 0x0000007216037810 */ /* 0x000fe20007ffe0ff */
[----:B------:R0:W-:Y:S01]  /*1b4a0*/  @P4 STG.E.U16 [R8.64], R6 ;  /* 0x0000000608004986 */ /* 0x0001e2000c101504 */
[----:B------:R-:W-:Y:S02]  /*1b4b0*/  LEA.HI.X.SX32 R5, R11, R0, 0x1, P6 ;  /* 0x000000000b057211 */ /* 0x000fe400030f0eff */
[----:B------:R-:W-:-:S02]  /*1b4c0*/  ISETP.LT.AND P1, PT, R3, c[0x0][0x17c], !P0 ;  /* 0x00005f0003007a0c */ /* 0x000fc40004721270 */
[C---:B------:R-:W-:Y:S02]  /*1b4d0*/  IADD3 R11, R13.reuse, c[0x0][0x198], RZ ;  /* 0x000066000d0b7a10 */ /* 0x040fe40007ffe0ff */
[----:B0-----:R-:W-:-:S04]  /*1b4e0*/  LEA R8, P6, R13, R2, 0x1 ;  /* 0x000000020d087211 */ /* 0x001fc800078c08ff */
[----:B------:R-:W-:Y:S01]  /*1b4f0*/  LEA.HI.X.SX32 R9, R13, R0, 0x1, P6 ;  /* 0x000000000d097211 */ /* 0x000fe200030f0eff */
[----:B--2---:R0:W-:Y:S01]  /*1b500*/  @P3 STG.E.U16 [R4.64], R25 ;  /* 0x0000001904003986 */ /* 0x0041e2000c101504 */
[----:B------:R-:W-:Y:S02]  /*1b510*/  PRMT R10, R25, 0x7632, R10 ;  /* 0x00007632190a7816 */ /* 0x000fe4000000000a */
[----:B0-----:R-:W-:-:S04]  /*1b520*/  LEA R4, P6, R11, R2, 0x1 ;  /* 0x000000020b047211 */ /* 0x001fc800078c08ff */
[----:B------:R-:W-:Y:S01]  /*1b530*/  LEA.HI.X.SX32 R5, R11, R0, 0x1, P6 ;  /* 0x000000000b057211 */ /* 0x000fe200030f0eff */
[----:B------:R-:W-:Y:S04]  /*1b540*/  @P2 STG.E.U16 [R8.64], R10 ;  /* 0x0000000a08002986 */ /* 0x000fe8000c101504 */
[----:B---3--:R0:W-:Y:S01]  /*1b550*/  @P1 STG.E.U16 [R4.64], R28 ;  /* 0x0000001c04001986 */ /* 0x0081e2000c101504 */
[----:B------:R-:W-:-:S03]  /*1b560*/  PRMT R6, R28, 0x7632, R6 ;  /* 0x000076321c067816 */ /* 0x000fc60000000006 */
[----:B0-----:R-:W2:Y:S04]  /*1b570*/  LDL.LU R28, [R1+0x6e4] ;  /* 0x0006e400011c7983 */ /* 0x001ea80000300800 */
[----:B------:R-:W3:Y:S04]  /*1b580*/  LDL.LU R26, [R1+0x7c] ;  /* 0x00007c00011a7983 */ /* 0x000ee80000300800 */
[----:B------:R-:W4:Y:S04]  /*1b590*/  LDL.LU R24, [R1+0x2c] ;  /* 0x00002c0001187983 */ /* 0x000f280000300800 */
[----:B------:R-:W4:Y:S01]  /*1b5a0*/  LDL.LU R25, [R1+0xbc] ;  /* 0x0000bc0001197983 */ /* 0x000f220000300800 */
[----:B------:R-:W-:-:S02]  /*1b5b0*/  IADD3 R3, R22, 0x73, RZ ;  /* 0x0000007316037810 */ /* 0x000fc40007ffe0ff */
[----:B------:R-:W-:Y:S02]  /*1b5c0*/  IADD3 R13, R11, c[0x0][0x198], RZ ;  /* 0x000066000b0d7a10 */ /* 0x000fe40007ffe0ff */
[----:B------:R-:W-:Y:S02]  /*1b5d0*/  ISETP.LT.AND P5, PT, R3, c[0x0][0x17c], !P0 ;  /* 0x00005f0003007a0c */ /* 0x000fe400047a1270 */
[----:B------:R-:W-:Y:S02]  /*1b5e0*/  IADD3 R3, R22, 0x74, RZ ;  /* 0x0000007416037810 */ /* 0x000fe40007ffe0ff */
[----:B------:R-:W-:Y:S02]  /*1b5f0*/  LEA R8, P6, R13, R2, 0x1 ;  /* 0x000000020d087211 */ /* 0x000fe400078c08ff */
[----:B------:R-:W-:Y:S02]  /*1b600*/  ISETP.LT.AND P4, PT, R3, c[0x0][0x17c], !P0 ;  /* 0x00005f0003007a0c */ /* 0x000fe40004781270 */
[----:B------:R-:W-:-:S02]  /*1b610*/  IADD3 R11, R13, c[0x0][0x198], RZ ;  /* 0x000066000d0b7a10 */ /* 0x000fc40007ffe0ff */
[C---:B------:R-:W-:Y:S02]  /*1b620*/  IADD3 R3, R22.reuse, 0x75, RZ ;  /* 0x0000007516037810 */ /* 0x040fe40007ffe0ff */
[----:B------:R-:W-:Y:S02]  /*1b630*/  LEA.HI.X.SX32 R9, R13, R0, 0x1, P6 ;  /* 0x000000000d097211 */ /* 0x000fe400030f0eff */
[----:B------:R-:W-:Y:S02]  /*1b640*/  LEA R4, P6, R11, R2, 0x1 ;  /* 0x000000020b047211 */ /* 0x000fe400078c08ff */
[----:B------:R-:W-:Y:S02]  /*1b650*/  ISETP.LT.AND P3, PT, R3, c[0x0][0x17c], !P0 ;  /* 0x00005f0003007a0c */ /* 0x000fe40004761270 */
[C---:B------:R-:W-:Y:S02]  /*1b660*/  IADD3 R13, R11.reuse, c[0x0][0x198], RZ ;  /* 0x000066000b0d7a10 */ /* 0x040fe40007ffe0ff */
[----:B------:R-:W-:Y:S01]  /*1b670*/  IADD3 R3, R22, 0x76, RZ ;  /* 0x0000007616037810 */ /* 0x000fe20007ffe0ff */
[----:B------:R0:W-:Y:S01]  /*1b680*/  @P5 STG.E.U16 [R8.64], R6 ;  /* 0x0000000608005986 */ /* 0x0001e2000c101504 */
[----:B------:R-:W-:-:S02]  /*1b690*/  LEA.HI.X.SX32 R5, R11, R0, 0x1, P6 ;  /* 0x000000000b057211 */ /* 0x000fc400030f0eff */
[----:B------:R-:W-:Y:S02]  /*1b6a0*/  ISETP.LT.AND P2, PT, R3, c[0x0][0x17c], !P0 ;  /* 0x00005f0003007a0c */ /* 0x000fe40004741270 */
[C---:B------:R-:W-:Y:S02]  /*1b6b0*/  IADD3 R11, R13.reuse, c[0x0][0x198], RZ ;  /* 0x000066000d0b7a10 */ /* 0x040fe40007ffe0ff */
[----:B------:R-:W-:Y:S02]  /*1b6c0*/  IADD3 R3, R22, 0x77, RZ ;  /* 0x0000007716037810 */ /* 0x000fe40007ffe0ff */
[----:B0-----:R-:W-:Y:S01]  /*1b6d0*/  LEA R8, P6, R13, R2, 0x1 ;  /* 0x000000020d087211 */ /* 0x001fe200078c08ff */
[----:B------:R0:W-:Y:S01]  /*1b6e0*/  @P4 STG.E.U16 [R4.64], R7 ;  /* 0x0000000704004986 */ /* 0x0001e2000c101504 */
[----:B------:R-:W-:Y:S02]  /*1b6f0*/  ISETP.LT.AND P1, PT, R3, c[0x0][0x17c], !P0 ;  /* 0x00005f0003007a0c */ /* 0x000fe40004721270 */
[----:B------:R-:W-:-:S02]  /*1b700*/  LEA.HI.X.SX32 R9, R13, R0, 0x1, P6 ;  /* 0x000000000d097211 */ /* 0x000fc400030f0eff */
[C---:B------:R-:W-:Y:S02]  /*1b710*/  LEA R10, P6, R11.reuse, R2, 0x1 ;  /* 0x000000020b0a7211 */ /* 0x040fe400078c08ff */
[C---:B------:R-:W-:Y:S02]  /*1b720*/  IADD3 R13, R11.reuse, c[0x0][0x198], RZ ;  /* 0x000066000b0d7a10 */ /* 0x040fe40007ffe0ff */
[----:B------:R-:W-:Y:S02]  /*1b730*/  IADD3 R3, R22, 0x78, RZ ;  /* 0x0000007816037810 */ /* 0x000fe40007ffe0ff */
[----:B------:R-:W-:Y:S02]  /*1b740*/  LEA.HI.X.SX32 R11, R11, R0, 0x1, P6 ;  /* 0x000000000b0b7211 */ /* 0x000fe400030f0eff */
[----:B0-----:R-:W-:Y:S02]  /*1b750*/  PRMT R5, R7, 0x7632, R5 ;  /* 0x0000763207057816 */ /* 0x001fe40000000005 */
[----:B------:R-:W-:-:S02]  /*1b760*/  LEA R4, P6, R13, R2, 0x1 ;  /* 0x000000020d047211 */ /* 0x000fc400078c08ff */
[----:B------:R-:W-:Y:S02]  /*1b770*/  ISETP.LT.AND P5, PT, R3, c[0x0][0x17c], !P0 ;  /* 0x00005f0003007a0c */ /* 0x000fe400047a1270 */
[----:B------:R-:W-:Y:S01]  /*1b780*/  IADD3 R7, R13, c[0x0][0x198], RZ ;  /* 0x000066000d077a10 */ /* 0x000fe20007ffe0ff */
[----:B------:R0:W-:Y:S01]  /*1b790*/  @P3 STG.E.U16 [R8.64], R5 ;  /* 0x0000000508003986 */ /* 0x0001e2000c101504 */
[----:B------:R-:W-:-:S04]  /*1b7a0*/  IADD3 R3, R22, 0x79, RZ ;  /* 0x0000007916037810 */ /* 0x000fc80007ffe0ff */
[----:B------:R-:W-:Y:S02]  /*1b7b0*/  ISETP.LT.AND P4, PT, R3, c[0x0][0x17c], !P0 ;  /* 0x00005f0003007a0c */ /* 0x000fe40004781270 */
[----:B------:R-:W-:Y:S02]  /*1b7c0*/  IADD3 R3, R22, 0x7a, RZ ;  /* 0x0000007a16037810 */ /* 0x000fe40007ffe0ff */
[----:B0-----:R-:W-:Y:S02]  /*1b7d0*/  LEA.HI.X.SX32 R5, R13, R0, 0x1, P6 ;  /* 0x000000000d057211 */ /* 0x001fe400030f0eff */
[C---:B------:R-:W-:Y:S02]  /*1b7e0*/  LEA R6, P6, R7.reuse, R2, 0x1 ;  /* 0x0000000207067211 */ /* 0x040fe400078c08ff */
[----:B------:R-:W-:Y:S02]  /*1b7f0*/  IADD3 R9, R7, c[0x0][0x198], RZ ;  /* 0x0000660007097a10 */ /* 0x000fe40007ffe0ff */
[----:B------:R-:W-:Y:S01]  /*1b800*/  PRMT R13, R19, 0x7632, R13 ;  /* 0x00007632130d7816 */ /* 0x000fe2000000000d */
[----:B------:R0:W-:Y:S01]  /*1b810*/  @P2 STG.E.U16 [R10.64], R19 ;  /* 0x000000130a002986 */ /* 0x0001e2000c101504 */
[----:B------:R-:W-:-:S02]  /*1b820*/  LEA.HI.X.SX32 R7, R7, R0, 0x1, P6 ;  /* 0x0000000007077211 */ /* 0x000fc400030f0eff */
[----:B------:R-:W-:Y:S02]  /*1b830*/  LEA R12, P6, R9, R2, 0x1 ;  /* 0x00000002090c7211 */ /* 0x000fe400078c08ff */
[----:B------:R-:W-:Y:S01]  /*1b840*/  ISETP.LT.AND P3, PT, R3, c[0x0][0x17c], !P0 ;  /* 0x00005f0003007a0c */ /* 0x000fe20004761270 */
[----:B------:R1:W-:Y:S01]  /*1b850*/  @P1 STG.E.U16 [R4.64], R13 ;  /* 0x0000000d04001986 */ /* 0x0003e2000c101504 */
[----:B------:R-:W-:Y:S02]  /*1b860*/  IADD3 R3, R22, 0x7b, RZ ;  /* 0x0000007b16037810 */ /* 0x000fe40007ffe0ff */
[----:B0-----:R-:W-:Y:S02]  /*1b870*/  IADD3 R11, R9, c[0x0][0x198], RZ ;  /* 0x00006600090b7a10 */ /* 0x001fe40007ffe0ff */
[----:B------:R-:W-:Y:S02]  /*1b880*/  ISETP.LT.AND P2, PT, R3, c[0x0][0x17c], !P0 ;  /* 0x00005f0003007a0c */ /* 0x000fe40004741270 */
[----:B-1----:R-:W-:-:S02]  /*1b890*/  LEA.HI.X.SX32 R13, R9, R0, 0x1, P6 ;  /* 0x00000000090d7211 */ /* 0x002fc400030f0eff */
[C---:B------:R-:W-:Y:S02]  /*1b8a0*/  LEA R10, P6, R11.reuse, R2, 0x1 ;  /* 0x000000020b0a7211 */ /* 0x040fe400078c08ff */
[C---:B------:R-:W-:Y:S02]  /*1b8b0*/  IADD3 R5, R11.reuse, c[0x0][0x198], RZ ;  /* 0x000066000b057a10 */ /* 0x040fe40007ffe0ff */
[----:B------:R-:W-:Y:S02]  /*1b8c0*/  IADD3 R3, R22, 0x7c, RZ ;  /* 0x0000007c16037810 */ /* 0x000fe40007ffe0ff */
[----:B------:R-:W-:Y:S02]  /*1b8d0*/  LEA.HI.X.SX32 R11, R11, R0, 0x1, P6 ;  /* 0x000000000b0b7211 */ /* 0x000fe400030f0eff */
[----:B------:R-:W-:Y:S02]  /*1b8e0*/  ISETP.LT.AND P1, PT, R3, c[0x0][0x17c], !P0 ;  /* 0x00005f0003007a0c */ /* 0x000fe40004721270 */
[----:B------:R-:W-:Y:S01]  /*1b8f0*/  IADD3 R15, R5, c[0x0][0x198], RZ ;  /* 0x00006600050f7a10 */ /* 0x000fe20007ffe0ff */
[----:B------:R-:W-:Y:S04]  /*1b900*/  STL [R1+0x6d8], R17 ;  /* 0x0006d81101007387 */ /* 0x000fe80000100800 */
[----:B--2---:R-:W0:Y:S04]  /*1b910*/  LDS.128 R16, [R28] ;  /* 0x000000001c107984 */ /* 0x004e280000000c00 */
[----:B---3--:R1:W-:Y:S02]  /*1b920*/  @P5 STG.E.U16 [R6.64], R26 ;  /* 0x0000001a06005986 */ /* 0x0083e4000c101504 */
[----:B-1----:R-:W-:-:S02]  /*1b930*/  PRMT R7, R26, 0x7632, R7 ;  /* 0x000076321a077816 */ /* 0x002fc40000000007 */
[----:B------:R-:W-:-:S03]  /*1b940*/  LEA R6, P6, R5, R2, 0x1 ;  /* 0x0000000205067211 */ /* 0x000fc600078c08ff */
[----:B------:R1:W-:Y:S04]  /*1b950*/  @P4 STG.E.U16 [R12.64], R7 ;  /* 0x000000070c004986 */ /* 0x0003e8000c101504 */
[----:B----4-:R2:W-:Y:S01]  /*1b960*/  @P3 STG.E.U16 [R10.64], R24 ;  /* 0x000000180a003986 */ /* 0x0105e2000c101504 */
[----:B-1----:R-:W-:Y:S02]  /*1b970*/  LEA.HI.X.SX32 R7, R5, R0, 0x1, P6 ;  /* 0x0000000005077211 */ /* 0x002fe400030f0eff */
[C---:B------:R-:W-:Y:S02]  /*1b980*/  LEA R8, P6, R15.reuse, R2, 0x1 ;  /* 0x000000020f087211 */ /* 0x040fe400078c08ff */
[----:B------:R-:W-:Y:S02]  /*1b990*/  PRMT R5, R24, 0x7632, R5 ;  /* 0x0000763218057816 */ /* 0x000fe40000000005 */
[----:B------:R-:W-:-:S02]  /*1b9a0*/  LEA.HI.X.SX32 R9, R15, R0, 0x1, P6 ;  /* 0x000000000f097211 */ /* 0x000fc400030f0eff */
[----:B--2---:R-:W-:Y:S01]  /*1b9b0*/  PRMT R10, R25, 0x7632, R10 ;  /* 0x00007632190a7816 */ /* 0x004fe2000000000a */
[----:B------:R-:W-:Y:S04]  /*1b9c0*/  @P2 STG.E.U16 [R6.64], R5 ;  /* 0x0000000506002986 */ /* 0x000fe8000c101504 */
[----:B------:R-:W-:Y:S04]  /*1b9d0*/  @P1 STG.E.U16 [R8.64], R25 ;  /* 0x0000001908001986 */ /* 0x000fe8000c101504 */
[----:B------:R-:W1:Y:S04]  /*1b9e0*/  LDS.128 R24, [R29] ;  /* 0x000000001d187984 */ /* 0x000e680000000c00 */
[----:B0-----:R-:W-:Y:S04]  /*1b9f0*/  STL [R1+0x44], R17 ;  /* 0x0000441101007387 */ /* 0x001fe80000100800 */
[----:B------:R-:W-:Y:S04]  /*1ba00*/  STL.64 [R1+0x48], R18 ;  /* 0x0000481201007387 */ /* 0x000fe80000100a00 */
[----:B-1----:R-:W-:Y:S04]  /*1ba10*/  STL [R1+0x54], R25 ;  /* 0x0000541901007387 */ /* 0x002fe80000100800 */
[----:B------:R0:W-:Y:S04]  /*1ba20*/  STL.64 [R1+0x58], R26 ;  /* 0x0000581a01007387 */ /* 0x0001e80000100a00 */
[----:B0-----:R-:W2:Y:S01]  /*1ba30*/  LDL.LU R27, [R1+0x6e0] ;  /* 0x0006e000011b7983 */ /* 0x001ea20000300800 */
[----:B------:R-:W-:-:S02]  /*1ba40*/  IADD3 R3, R22, 0x7d, RZ ;  /* 0x0000007d16037810 */ /* 0x000fc40007ffe0ff */
[----:B------:R-:W-:Y:S02]  /*1ba50*/  IADD3 R15, R15, c[0x0][0x198], RZ ;  /* 0x000066000f0f7a10 */ /* 0x000fe40007ffe0ff */
[----:B------:R-:W-:Y:S02]  /*1ba60*/  ISETP.LT.AND P5, PT, R3, c[0x0][0x17c], !P0 ;  /* 0x00005f0003007a0c */ /* 0x000fe400047a1270 */
[----:B------:R-:W-:Y:S02]  /*1ba70*/  IADD3 R3, R22, 0x7e, RZ ;  /* 0x0000007e16037810 */ /* 0x000fe40007ffe0ff */
[----:B------:R-:W-:Y:S02]  /*1ba80*/  LEA R4, P6, R15, R2, 0x1 ;  /* 0x000000020f047211 */ /* 0x000fe400078c08ff */
[----:B------:R-:W-:Y:S02]  /*1ba90*/  ISETP.LT.AND P4, PT, R3, c[0x0][0x17c], !P0 ;  /* 0x00005f0003007a0c */ /* 0x000fe40004781270 */
[----:B------:R-:W-:-:S02]  /*1baa0*/  IADD3 R11, R15, c[0x0][0x198], RZ ;  /* 0x000066000f0b7a10 */ /* 0x000fc40007ffe0ff */
[----:B------:R-:W-:Y:S02]  /*1bab0*/  LEA.HI.X.SX32 R5, R15, R0, 0x1, P6 ;  /* 0x000000000f057211 */ /* 0x000fe400030f0eff */
[C---:B------:R-:W-:Y:S02]  /*1bac0*/  LEA R6, P6, R11.reuse, R2, 0x1 ;  /* 0x000000020b067211 */ /* 0x040fe400078c08ff */
[----:B------:R-:W-:Y:S02]  /*1bad0*/  LOP3.LUT R23, R28, 0x40, RZ, 0x3c, !PT ;  /* 0x000000401c177812 */ /* 0x000fe400078e3cff */
[----:B------:R-:W-:Y:S01]  /*1bae0*/  LEA.HI.X.SX32 R7, R11, R0, 0x1, P6 ;  /* 0x000000000b077211 */ /* 0x000fe200030f0eff */
[----:B------:R-:W-:Y:S01]  /*1baf0*/  @P5 STG.E.U16 [R4.64], R10 ;  /* 0x0000000a04005986 */ /* 0x000fe2000c101504 */
[----:B------:R-:W-:-:S03]  /*1bb00*/  IMAD.MOV.U32 R14, RZ, RZ, R24 ;  /* 0x000000ffff0e7224 */ /* 0x000fc600078e0018 */
[----:B--2---:R-:W-:Y:S01]  /*1bb10*/  @P4 STG.E.U16 [R6.64], R27 ;  /* 0x0000001b06004986 */ /* 0x004fe2000c101504 */
[----:B------:R-:W-:-:S03]  /*1bb20*/  PRMT R8, R27, 0x7632, R8 ;  /* 0x000076321b087816 */ /* 0x000fc60000000008 */
[----:B------:R-:W0:Y:S04]  /*1bb30*/  LDS.128 R24, [R23] ;  /* 0x0000000017187984 */ /* 0x000e280000000c00 */
[----:B0-----:R-:W-:Y:S04]  /*1bb40*/  STL [R1+0x24], R25 ;  /* 0x0000241901007387 */ /* 0x001fe80000100800 */
        /* <DEDUP_REMOVED lines=10> */
[----:B------:R-:W-:-:S04]  /*1bbf0*/  LEA R6, P6, R9, R2, 0x1 ;  /* 0x0000000209067211 */ /* 0x000fc800078c08ff */
[C---:B------:R-:W-:Y:S01]  /*1bc00*/  LEA.HI.X.SX32 R7, R9.reuse, R0, 0x1, P6 ;  /* 0x0000000009077211 */ /* 0x040fe200030f0eff */
[----:B------:R-:W-:Y:S01]  /*1bc10*/  @P3 STG.E.U16 [R4.64], R8 ;  /* 0x0000000804003986 */ /* 0x000fe2000c101504 */
[----:B------:R-:W-:Y:S02]  /*1bc20*/  IADD3 R11, R9, c[0x0][0x198], RZ ;  /* 0x00006600090b7a10 */ /* 0x000fe40007ffe0ff */
[----:B------:R-:W-:Y:S01]  /*1bc30*/  PRMT R9, R16, 0x7632, R9 ;  /* 0x0000763210097816 */ /* 0x000fe20000000009 */
[----:B------:R0:W-:Y:S01]  /*1bc40*/  @P2 STG.E.U16 [R6.64], R16 ;  /* 0x0000001006002986 */ /* 0x0001e2000c101504 */
[----:B------:R-:W-:-:S04]  /*1bc50*/  IADD3 R3, R22, 0x81, RZ ;  /* 0x0000008116037810 */ /* 0x000fc80007ffe0ff */
[----:B------:R-:W-:Y:S02]  /*1bc60*/  ISETP.LT.AND P1, PT, R3, c[0x0][0x17c], !P0 ;  /* 0x00005f0003007a0c */ /* 0x000fe40004721270 */
[----:B------:R-:W-:-:S04]  /*1bc70*/  IADD3 R3, R22, 0x82, RZ ;  /* 0x0000008216037810 */ /* 0x000fc80007ffe0ff */
[----:B------:R-:W-:Y:S02]  /*1bc80*/  ISETP.LT.AND P5, PT, R3, c[0x0][0x17c], !P0 ;  /* 0x00005f0003007a0c */ /* 0x000fe400047a1270 */
[----:B------:R-:W-:-:S04]  /*1bc90*/  IADD3 R3, R22, 0x83, RZ ;  /* 0x0000008316037810 */ /* 0x000fc80007ffe0ff */
[----:B------:R-:W-:Y:S02]  /*1bca0*/  ISETP.LT.AND P4, PT, R3, c[0x0][0x17c], !P0 ;  /* 0x00005f0003007a0c */ /* 0x000fe40004781270 */
[C---:B------:R-:W-:Y:S02]  /*1bcb0*/  IADD3 R3, R22.reuse, 0x84, RZ ;  /* 0x0000008416037810 */ /* 0x040fe40007ffe0ff */
[----:B0-----:R-:W-:Y:S02]  /*1bcc0*/  LEA R6, P6, R11, R2, 0x1 ;  /* 0x000000020b067211 */ /* 0x001fe400078c08ff */
[----:B------:R-:W-:Y:S02]  /*1bcd0*/  ISETP.LT.AND P3, PT, R3, c[0x0][0x17c], !P0 ;  /* 0x00005f0003007a0c */ /* 0x000fe40004761270 */
[----:B------:R-:W-:Y:S02]  /*1bce0*/  IADD3 R3, R22, 0x85, RZ ;  /* 0x0000008516037810 */ /* 0x000fe40007ffe0ff */
[----:B------:R-:W-:-:S02]  /*1bcf0*/  LEA.HI.X.SX32 R7, R11, R0, 0x1, P6 ;  /* 0x000000000b077211 */ /* 0x000fc400030f0eff */
[----:B------:R-:W-:Y:S02]  /*1bd00*/  ISETP.LT.AND P2, PT, R3, c[0x0][0x17c], !P0 ;  /* 0x00005f0003007a0c */ /* 0x000fe40004741270 */
[----:B------:R-:W-:-:S04]  /*1bd10*/  IADD3 R3, R11, c[0x0][0x198], RZ ;  /* 0x000066000b037a10 */ /* 0x000fc80007ffe0ff */
[C---:B------:R-:W-:Y:S02]  /*1bd20*/  LEA R4, P6, R3.reuse, R2, 0x1 ;  /* 0x0000000203047211 */ /* 0x040fe400078c08ff */
[C---:B------:R-:W-:Y:S01]  /*1bd30*/  IADD3 R8, R3.reuse, c[0x0][0x198], RZ ;  /* 0x0000660003087a10 */ /* 0x040fe20007ffe0ff */
[----:B------:R0:W-:Y:S01]  /*1bd40*/  @P1 STG.E.U16 [R6.64], R9 ;  /* 0x0000000906001986 */ /* 0x0001e2000c101504 */
[----:B------:R-:W-:Y:S02]  /*1bd50*/  LEA.HI.X.SX32 R5, R3, R0, 0x1, P6 ;  /* 0x0000000003057211 */ /* 0x000fe400030f0eff */
[----:B------:R-:W-:-:S03]  /*1bd60*/  IADD3 R3, R8, c[0x0][0x198], RZ ;  /* 0x0000660008037a10 */ /* 0x000fc60007ffe0ff */
[----:B------:R1:W-:Y:S01]  /*1bd70*/  @P5 STG.E.U16 [R4.64], R14 ;  /* 0x0000000e04005986 */ /* 0x0003e2000c101504 */
[----:B0-----:R-:W-:-:S04]  /*1bd80*/  LEA R6, P6, R8, R2, 0x1 ;  /* 0x0000000208067211 */ /* 0x001fc800078c08ff */
[----:B------:R-:W-:Y:S02]  /*1bd90*/  LEA.HI.X.SX32 R7, R8, R0, 0x1, P6 ;  /* 0x0000000008077211 */ /* 0x000fe400030f0eff */
[----:B------:R-:W-:Y:S02]  /*1bda0*/  PRMT R8, R14, 0x7632, R8 ;  /* 0x000076320e087816 */ /* 0x000fe40000000008 */
[C---:B-1----:R-:W-:Y:S01]  /*1bdb0*/  LEA R4, P6, R3.reuse, R2, 0x1 ;  /* 0x0000000203047211 */ /* 0x042fe200078c08ff */
[----:B------:R-:W-:Y:S01]  /*1bdc0*/  IMAD.MOV.U32 R13, RZ, RZ, R24 ;  /* 0x000000ffff0d7224 */ /* 0x000fe200078e0018 */
[----:B------:R-:W-:Y:S02]  /*1bdd0*/  IADD3 R9, R22, 0x88, RZ ;  /* 0x0000008816097810 */ /* 0x000fe40007ffe0ff */
[----:B------:R-:W-:Y:S01]  /*1bde0*/  LEA.HI.X.SX32 R5, R3, R0, 0x1, P6 ;  /* 0x0000000003057211 */ /* 0x000fe200030f0eff */
[----:B------:R0:W-:Y:S01]  /*1bdf0*/  @P4 STG.E.U16 [R6.64], R8 ;  /* 0x0000000806004986 */ /* 0x0001e2000c101504 */
[----:B------:R-:W-:-:S02]  /*1be00*/  ISETP.LT.AND P4, PT, R9, c[0x0][0x17c], !P0 ;  /* 0x00005f0009007a0c */ /* 0x000fc40004781270 */
[----:B------:R-:W-:Y:S01]  /*1be10*/  PRMT R9, R13, 0x7632, R9 ;  /* 0x000076320d097816 */ /* 0x000fe20000000009 */
[----:B------:R1:W-:Y:S01]  /*1be20*/  @P3 STG.E.U16 [R4.64], R13 ;  /* 0x0000000d04003986 */ /* 0x0003e2000c101504 */
[C---:B------:R-:W-:Y:S02]  /*1be30*/  IADD3 R10, R22.reuse, 0x86, RZ ;  /* 0x00000086160a7810 */ /* 0x040fe40007ffe0ff */
[----:B0-----:R-:W-:Y:S02]  /*1be40*/  IADD3 R7, R3, c[0x0][0x198], RZ ;  /* 0x0000660003077a10 */ /* 0x001fe40007ffe0ff */
[----:B------:R-:W-:Y:S02]  /*1be50*/  IADD3 R3, R22, 0x89, RZ ;  /* 0x0000008916037810 */ /* 0x000fe40007ffe0ff */
[----:B------:R-:W-:Y:S02]  /*1be60*/  LEA R6, P6, R7, R2, 0x1 ;  /* 0x0000000207067211 */ /* 0x000fe400078c08ff */
[----:B------:R-:W-:-:S02]  /*1be70*/  ISETP.LT.AND P3, PT, R3, c[0x0][0x17c], !P0 ;  /* 0x00005f0003007a0c */ /* 0x000fc40004761270 */
[----:B------:R-:W-:Y:S02]  /*1be80*/  ISETP.LT.AND P1, PT, R10, c[0x0][0x17c], !P0 ;  /* 0x00005f000a007a0c */ /* 0x000fe40004721270 */
[C---:B------:R-:W-:Y:S02]  /*1be90*/  IADD3 R3, R7.reuse, c[0x0][0x198], RZ ;  /* 0x0000660007037a10 */ /* 0x040fe40007ffe0ff */
[----:B------:R-:W-:Y:S02]  /*1bea0*/  LEA.HI.X.SX32 R7, R7, R0, 0x1, P6 ;  /* 0x0000000007077211 */ /* 0x000fe400030f0eff */
[C---:B-1----:R-:W-:Y:S02]  /*1beb0*/  LEA R4, P6, R3.reuse, R2, 0x1 ;  /* 0x0000000203047211 */ /* 0x042fe400078c08ff */
[C---:B------:R-:W-:Y:S01]  /*1bec0*/  IADD3 R8, R3.reuse, c[0x0][0x198], RZ ;  /* 0x0000660003087a10 */ /* 0x040fe20007ffe0ff */
[----:B------:R0:W-:Y:S01]  /*1bed0*/  @P2 STG.E.U16 [R6.64], R9 ;  /* 0x0000000906002986 */ /* 0x0001e2000c101504 */
[----:B------:R-:W-:-:S02]  /*1bee0*/  LEA.HI.X.SX32 R5, R3, R0, 0x1, P6 ;  /* 0x0000000003057211 */ /* 0x000fc400030f0eff */
[----:B------:R-:W-:Y:S02]  /*1bef0*/  IADD3 R3, R8, c[0x0][0x198], RZ ;  /* 0x0000660008037a10 */ /* 0x000fe40007ffe0ff */
[----:B0-----:R-:W-:Y:S02]  /*1bf00*/  IADD3 R7, R22, 0x8b, RZ ;  /* 0x0000008b16077810 */ /* 0x001fe40007ffe0ff */
[----:B------:R-:W-:Y:S01]  /*1bf10*/  LEA R6, P6, R8, R2, 0x1 ;  /* 0x0000000208067211 */ /* 0x000fe200078c08ff */
[----:B--2---:R-:W0:Y:S04]  /*1bf20*/  LDS.128 R16, [R26] ;  /* 0x000000001a107984 */ /* 0x004e280000000c00 */
[----:B0-----:R-:W-:Y:S01]  /*1bf30*/  STL [R1+0x74], R17 ;  /* 0x0000741101007387 */ /* 0x001fe20000100800 */
[----:B------:R-:W-:-:S03]  /*1bf40*/  IMAD.MOV.U32 R11, RZ, RZ, R16 ;  /* 0x000000ffff0b7224 */ /* 0x000fc600078e0010 */
[----:B------:R-:W-:Y:S04]  /*1bf50*/  STL.64 [R1+0x78], R18 ;  /* 0x0000781201007387 */ /* 0x000fe80000100a00 */
[----:B------:R-:W0:Y:S04]  /*1bf60*/  LDS.128 R16, [R28+0x800] ;  /* 0x000800001c107984 */ /* 0x000e280000000c00 */
        /* <DEDUP_REMOVED lines=8> */
[----:B------:R1:W-:Y:S01]  /*1bff0*/  @P1 STG.E.U16 [R4.64], R11 ;  /* 0x0000000b04001986 */ /* 0x0003e2000c101504 */
[----:B------:R-:W-:Y:S02]  /*1c000*/  ISETP.LT.AND P1, PT, R7, c[0x0][0x17c], !P0 ;  /* 0x00005f0007007a0c */ /* 0x000fe40004721270 */
[----:B------:R-:W-:-:S02]  /*1c010*/  LEA.HI.X.SX32 R7, R8, R0, 0x1, P6 ;  /* 0x0000000008077211 */ /* 0x000fc400030f0eff */
[----:B------:R-:W-:Y:S02]  /*1c020*/  PRMT R8, R11, 0x7632, R8 ;  /* 0x000076320b087816 */ /* 0x000fe40000000008 */
[----:B------:R-:W-:Y:S01]  /*1c030*/  IADD3 R10, R22, 0x87, RZ ;  /* 0x00000087160a7810 */ /* 0x000fe20007ffe0ff */
[----:B0-----:R-:W-:Y:S01]  /*1c040*/  STL [R1+0x84], R17 ;  /* 0x0000841101007387 */ /* 0x001fe20000100800 */
[----:B-1----:R-:W-:-:S03]  /*1c050*/  IMAD.MOV.U32 R11, RZ, RZ, R16 ;  /* 0x000000ffff0b7224 */ /* 0x002fc600078e0010 */
[----:B------:R-:W-:Y:S04]  /*1c060*/  STL.64 [R1+0x88], R18 ;  /* 0x0000881201007387 */ /* 0x000fe80000100a00 */
[----:B------:R-:W0:Y:S01]  /*1c070*/  LDS.128 R16, [R26+0x800] ;  /* 0x000800001a107984 */ /* 0x000e220000000c00 */
[----:B------:R-:W-:Y:S02]  /*1c080*/  ISETP.LT.AND P5, PT, R10, c[0x0][0x17c], !P0 ;  /* 0x00005f000a007a0c */ /* 0x000fe400047a1270 */
[C---:B------:R-:W-:Y:S01]  /*1c090*/  LEA R4, P6, R3.reuse, R2, 0x1 ;  /* 0x0000000203047211 */ /* 0x040fe200078c08ff */
[----:B------:R-:W-:Y:S01]  /*1c0a0*/  LDS.128 R24, [R26+0x1000] ;  /* 0x001000001a187984 */ /* 0x000fe20000000c00 */
[----:B------:R-:W-:Y:S02]  /*1c0b0*/  IADD3 R9, R22, 0x8c, RZ ;  /* 0x0000008c16097810 */ /* 0x000fe40007ffe0ff */
[----:B------:R-:W-:-:S07]  /*1c0c0*/  LEA.HI.X.SX32 R5, R3, R0, 0x1, P6 ;  /* 0x0000000003057211 */ /* 0x000fce00030f0eff */
[----:B------:R-:W-:Y:S01]  /*1c0d0*/  @P5 STG.E.U16 [R6.64], R8 ;  /* 0x0000000806005986 */ /* 0x000fe2000c101504 */
[----:B------:R-:W-:Y:S02]  /*1c0e0*/  ISETP.LT.AND P5, PT, R9, c[0x0][0x17c], !P0 ;  /* 0x00005f0009007a0c */ /* 0x000fe400047a1270 */
[----:B------:R-:W-:Y:S01]  /*1c0f0*/  PRMT R9, R14, 0x7632, R9 ;  /* 0x000076320e097816 */ /* 0x000fe20000000009 */
[----:B------:R1:W-:Y:S04]  /*1c100*/  @P4 STG.E.U16 [R4.64], R14 ;  /* 0x0000000e04004986 */ /* 0x0003e8000c101504 */
[----:B0-----:R-:W-:Y:S01]  /*1c110*/  STL [R1+0x4], R17 ;  /* 0x0000041101007387 */ /* 0x001fe20000100800 */
[----:B-1----:R-:W-:-:S03]  /*1c120*/  IMAD.MOV.U32 R14, RZ, RZ, R16 ;  /* 0x000000ffff0e7224 */ /* 0x002fc600078e0010 */
[----:B------:R-:W-:Y:S04]  /*1c130*/  STL.64 [R1+0x8], R18 ;  /* 0x0000081201007387 */ /* 0x000fe80000100a00 */
[----:B------:R-:W0:Y:S01]  /*1c140*/  LDS.128 R16, [R28+0x1000] ;  /* 0x001000001c107984 */ /* 0x000e220000000c00 */
[----:B------:R-:W-:Y:S02]  /*1c150*/  IADD3 R7, R3, c[0x0][0x198], RZ ;  /* 0x0000660003077a10 */ /* 0x000fe40007ffe0ff */
[C---:B------:R-:W-:Y:S02]  /*1c160*/  IADD3 R3, R22.reuse, 0x8d, RZ ;  /* 0x0000008d16037810 */ /* 0x040fe40007ffe0ff */
[----:B------:R-:W-:Y:S02]  /*1c170*/  IADD3 R10, R22, 0x8a, RZ ;  /* 0x0000008a160a7810 */ /* 0x000fe40007ffe0ff */
[----:B------:R-:W-:-:S02]  /*1c180*/  LEA R6, P6, R7, R2, 0x1 ;  /* 0x0000000207067211 */ /* 0x000fc400078c08ff */
[----:B------:R-:W-:Y:S02]  /*1c190*/  ISETP.LT.AND P4, PT, R3, c[0x0][0x17c], !P0 ;  /* 0x00005f0003007a0c */ /* 0x000fe40004781270 */
[----:B------:R-:W-:Y:S02]  /*1c1a0*/  ISETP.LT.AND P2, PT, R10, c[0x0][0x17c], !P0 ;  /* 0x00005f000a007a0c */ /* 0x000fe40004741270 */
[C---:B------:R-:W-:Y:S02]  /*1c1b0*/  IADD3 R3, R7.reuse, c[0x0][0x198], RZ ;  /* 0x0000660007037a10 */ /* 0x040fe40007ffe0ff */
[----:B------:R-:W-:Y:S02]  /*1c1c0*/  LEA.HI.X.SX32 R7, R7, R0, 0x1, P6 ;  /* 0x0000000007077211 */ /* 0x000fe400030f0eff */
[C---:B------:R-:W-:Y:S02]  /*1c1d0*/  LEA R4, P6, R3.reuse, R2, 0x1 ;  /* 0x0000000203047211 */ /* 0x040fe400078c08ff */
[C---:B------:R-:W-:Y:S01]  /*1c1e0*/  IADD3 R8, R3.reuse, c[0x0][0x198], RZ ;  /* 0x0000660003087a10 */ /* 0x040fe20007ffe0ff */
[----:B------:R1:W-:Y:S01]  /*1c1f0*/  @P3 STG.E.U16 [R6.64], R9 ;  /* 0x0000000906003986 */ /* 0x0003e2000c101504 */
[----:B------:R-:W-:-:S02]  /*1c200*/  LEA.HI.X.SX32 R5, R3, R0, 0x1, P6 ;  /* 0x0000000003057211 */ /* 0x000fc400030f0eff */
[----:B------:R-:W-:-:S03]  /*1c210*/  IADD3 R3, R8, c[0x0][0x198], RZ ;  /* 0x0000660008037a10 */ /* 0x000fc60007ffe0ff */
[----:B------:R2:W-:Y:S01]  /*1c220*/  @P2 STG.E.U16 [R4.64], R13 ;  /* 0x0000000d04002986 */ /* 0x0005e2000c101504 */
[----:B-1----:R-:W-:Y:S02]  /*1c230*/  IADD3 R7, R22, 0x8f, RZ ;  /* 0x0000008f16077810 */ /* 0x002fe40007ffe0ff */
[C---:B------:R-:W-:Y:S02]  /*1c240*/  LEA R6, P6, R8.reuse, R2, 0x1 ;  /* 0x0000000208067211 */ /* 0x040fe400078c08ff */
[----:B------:R-:W-:Y:S02]  /*1c250*/  ISETP.LT.AND P2, PT, R7, c[0x0][0x17c], !P0 ;  /* 0x00005f0007007a0c */ /* 0x000fe40004741270 */
[----:B------:R-:W-:Y:S02]  /*1c260*/  LEA.HI.X.SX32 R7, R8, R0, 0x1, P6 ;  /* 0x0000000008077211 */ /* 0x000fe400030f0eff */
[----:B------:R-:W-:Y:S01]  /*1c270*/  PRMT R8, R13, 0x7632, R8 ;  /* 0x000076320d087816 */ /* 0x000fe20000000008 */
[----:B0-----:R-:W-:Y:S01]  /*1c280*/  STL [R1+0x64], R17 ;  /* 0x0000641101007387 */ /* 0x001fe20000100800 */
[----:B--2---:R-:W-:-:S03]  /*1c290*/  IMAD.MOV.U32 R13, RZ, RZ, R16 ;  /* 0x000000ffff0d7224 */ /* 0x004fc600078e0010 */
[----:B------:R-:W-:Y:S04]  /*1c2a0*/  STL.64 [R1+0x68], R18 ;  /* 0x0000681201007387 */ /* 0x000fe80000100a00 */
[----:B------:R-:W0:Y:S01]  /*1c2b0*/  LDS.128 R16, [R29+0x1000] ;  /* 0x001000001d107984 */ /* 0x000e220000000c00 */
[C---:B------:R-:W-:Y:S02]  /*1c2c0*/  LEA R4, P6, R3.reuse, R2, 0x1 ;  /* 0x0000000203047211 */ /* 0x040fe400078c08ff */
[C---:B------:R-:W-:Y:S01]  /*1c2d0*/  IADD3 R9, R22.reuse, 0x90, RZ ;  /* 0x0000009016097810 */ /* 0x040fe20007ffe0ff */
[----:B------:R1:W-:Y:S01]  /*1c2e0*/  @P1 STG.E.U16 [R6.64], R8 ;  /* 0x0000000806001986 */ /* 0x0003e2000c101504 */
[----:B------:R-:W-:Y:S02]  /*1c2f0*/  LEA.HI.X.SX32 R5, R3, R0, 0x1, P6 ;  /* 0x0000000003057211 */ /* 0x000fe400030f0eff */
[----:B------:R-:W-:-:S02]  /*1c300*/  IADD3 R10, R22, 0x8e, RZ ;  /* 0x0000008e160a7810 */ /* 0x000fc40007ffe0ff */
[----:B------:R-:W-:Y:S01]  /*1c310*/  ISETP.LT.AND P1, PT, R9, c[0x0][0x17c], !P0 ;  /* 0x00005f0009007a0c */ /* 0x000fe20004721270 */
[----:B------:R2:W-:Y:S01]  /*1c320*/  @P5 STG.E.U16 [R4.64], R11 ;  /* 0x0000000b04005986 */ /* 0x0005e2000c101504 */
[----:B------:R-:W-:Y:S02]  /*1c330*/  PRMT R9, R11, 0x7632, R9 ;  /* 0x000076320b097816 */ /* 0x000fe40000000009 */
[----:B-1----:R-:W-:Y:S02]  /*1c340*/  IADD3 R6, R3, c[0x0][0x198], RZ ;  /* 0x0000660003067a10 */ /* 0x002fe40007ffe0ff */
[----:B------:R-:W-:Y:S02]  /*1c350*/  IADD3 R3, R22, 0x91, RZ ;  /* 0x0000009116037810 */ /* 0x000fe40007ffe0ff */
[----:B------:R-:W-:Y:S02]  /*1c360*/  ISETP.LT.AND P3, PT, R10, c[0x0][0x17c], !P0 ;  /* 0x00005f000a007a0c */ /* 0x000fe40004761270 */
[----:B--2---:R-:W-:-:S02]  /*1c370*/  LEA R4, P6, R6, R2, 0x1 ;  /* 0x0000000206047211 */ /* 0x004fc400078c08ff */
[----:B------:R-:W-:Y:S02]  /*1c380*/  ISETP.LT.AND P5, PT, R3, c[0x0][0x17c], !P0 ;  /* 0x00005f0003007a0c */ /* 0x000fe400047a1270 */
[C---:B------:R-:W-:Y:S02]  /*1c390*/  IADD3 R3, R6.reuse, c[0x0][0x198], RZ ;  /* 0x0000660006037a10 */ /* 0x040fe40007ffe0ff */
[----:B------:R-:W-:Y:S02]  /*1c3a0*/  LEA.HI.X.SX32 R5, R6, R0, 0x1, P6 ;  /* 0x0000000006057211 */ /* 0x000fe400030f0eff */
[C---:B------:R-:W-:Y:S02]  /*1c3b0*/  LEA R6, P6, R3.reuse, R2, 0x1 ;  /* 0x0000000203067211 */ /* 0x040fe400078c08ff */
[----:B------:R-:W-:Y:S01]  /*1c3c0*/  IADD3 R8, R3, c[0x0][0x198], RZ ;  /* 0x0000660003087a10 */ /* 0x000fe20007ffe0ff */
[----:B0-----:R-:W-:Y:S01]  /*1c3d0*/  STL [R1+0x34], R17 ;  /* 0x0000341101007387 */ /* 0x001fe20000100800 */
[----:B------:R-:W-:-:S03]  /*1c3e0*/  IMAD.MOV.U32 R11, RZ, RZ, R16 ;  /* 0x000000ffff0b7224 */ /* 0x000fc600078e0010 */
[----:B------:R-:W-:Y:S04]  /*1c3f0*/  STL.64 [R1+0x38], R18 ;  /* 0x0000381201007387 */ /* 0x000fe80000100a00 */
[----:B------:R-:W0:Y:S01]  /*1c400*/  LDS.128 R16, [R23+0x1000] ;  /* 0x0010000017107984 */ /* 0x000e220000000c00 */
[----:B------:R-:W-:-:S03]  /*1c410*/  LEA.HI.X.SX32 R7, R3, R0, 0x1, P6 ;  /* 0x0000000003077211 */ /* 0x000fc600030f0eff */
[----:B------:R1:W-:Y:S01]  /*1c420*/  @P4 STG.E.U16 [R4.64], R9 ;  /* 0x0000000904004986 */ /* 0x0003e2000c101504 */
[----:B------:R-:W-:-:S03]  /*1c430*/  IADD3 R3, R8, c[0x0][0x198], RZ ;  /* 0x0000660008037a10 */ /* 0x000fc60007ffe0ff */
[----:B------:R2:W-:Y:S01]  /*1c440*/  @P3 STG.E.U16 [R6.64], R14 ;  /* 0x0000000e06003986 */ /* 0x0005e2000c101504 */
[----:B-1----:R-:W-:Y:S02]  /*1c450*/  IADD3 R5, R22, 0x93, RZ ;  /* 0x0000009316057810 */ /* 0x002fe40007ffe0ff */
[C---:B------:R-:W-:Y:S02]  /*1c460*/  LEA R4, P6, R8.reuse, R2, 0x1 ;  /* 0x0000000208047211 */ /* 0x040fe400078c08ff */
[----:B------:R-:W-:Y:S02]  /*1c470*/  ISETP.LT.AND P3, PT, R5, c[0x0][0x17c], !P0 ;  /* 0x00005f0005007a0c */ /* 0x000fe40004761270 */
[----:B------:R-:W-:Y:S02]  /*1c480*/  LEA.HI.X.SX32 R5, R8, R0, 0x1, P6 ;  /* 0x0000000008057211 */ /* 0x000fe400030f0eff */
[----:B------:R-:W-:Y:S02]  /*1c490*/  PRMT R8, R14, 0x7632, R8 ;  /* 0x000076320e087816 */ /* 0x000fe40000000008 */
[----:B--2---:R-:W-:-:S03]  /*1c4a0*/  LEA R6, P6, R3, R2, 0x1 ;  /* 0x0000000203067211 */ /* 0x004fc600078c08ff */
[----:B------:R1:W-:Y:S01]  /*1c4b0*/  @P2 STG.E.U16 [R4.64], R8 ;  /* 0x0000000804002986 */ /* 0x0003e2000c101504 */
[----:B------:R-:W-:Y:S02]  /*1c4c0*/  LEA.HI.X.SX32 R7, R3, R0, 0x1, P6 ;  /* 0x0000000003077211 */ /* 0x000fe400030f0eff */
[----:B------:R-:W-:-:S03]  /*1c4d0*/  IADD3 R10, R22, 0x92, RZ ;  /* 0x00000092160a7810 */ /* 0x000fc60007ffe0ff */
[----:B------:R2:W-:Y:S01]  /*1c4e0*/  @P1 STG.E.U16 [R6.64], R13 ;  /* 0x0000000d06001986 */ /* 0x0005e2000c101504 */
[----:B-1----:R-:W-:Y:S02]  /*1c4f0*/  IADD3 R4, R3, c[0x0][0x198], RZ ;  /* 0x0000660003047a10 */ /* 0x002fe40007ffe0ff */
[----:B------:R-:W-:Y:S02]  /*1c500*/  IADD3 R3, R22, 0x95, RZ ;  /* 0x0000009516037810 */ /* 0x000fe40007ffe0ff */
[----:B------:R-:W-:Y:S02]  /*1c510*/  ISETP.LT.AND P4, PT, R10, c[0x0][0x17c], !P0 ;  /* 0x00005f000a007a0c */ /* 0x000fe40004781270 */
[C---:B--2---:R-:W-:Y:S02]  /*1c520*/  LEA R6, P6, R4.reuse, R2, 0x1 ;  /* 0x0000000204067211 */ /* 0x044fe400078c08ff */
[----:B------:R-:W-:Y:S02]  /*1c530*/  ISETP.LT.AND P1, PT, R3, c[0x0][0x17c], !P0 ;  /* 0x00005f0003007a0c */ /* 0x000fe40004721270 */
[----:B------:R-:W-:-:S02]  /*1c540*/  IADD3 R3, R4, c[0x0][0x198], RZ ;  /* 0x0000660004037a10 */ /* 0x000fc40007ffe0ff */
[----:B------:R-:W-:Y:S02]  /*1c550*/  PRMT R8, R13, 0x7632, R8 ;  /* 0x000076320d087816 */ /* 0x000fe40000000008 */
[----:B------:R-:W-:Y:S02]  /*1c560*/  LEA.HI.X.SX32 R7, R4, R0, 0x1, P6 ;  /* 0x0000000004077211 */ /* 0x000fe400030f0eff */
[----:B------:R-:W-:-:S03]  /*1c570*/  LEA R4, P6, R3, R2, 0x1 ;  /* 0x0000000203047211 */ /* 0x000fc600078c08ff */
[----:B------:R1:W-:Y:S01]  /*1c580*/  @P5 STG.E.U16 [R6.64], R8 ;  /* 0x0000000806005986 */ /* 0x0003e2000c101504 */
[----:B------:R-:W-:-:S03]  /*1c590*/  LEA.HI.X.SX32 R5, R3, R0, 0x1, P6 ;  /* 0x0000000003057211 */ /* 0x000fc600030f0eff */
[----:B0-----:R0:W-:Y:S04]  /*1c5a0*/  STL [R1+0x14], R17 ;  /* 0x0000141101007387 */ /* 0x0011e80000100800 */
[----:B------:R-:W-:Y:S01]  /*1c5b0*/  @P4 STG.E.U16 [R4.64], R11 ;  /* 0x0000000b04004986 */ /* 0x000fe2000c101504 */
[----:B-1----:R-:W-:-:S03]  /*1c5c0*/  IADD3 R6, R22, 0x97, RZ ;  /* 0x0000009716067810 */ /* 0x002fc60007ffe0ff */
[----:B------:R-:W-:Y:S01]  /*1c5d0*/  STL.64 [R1+0x18], R18 ;  /* 0x0000181201007387 */ /* 0x000fe20000100a00 */
[----:B------:R-:W-:-:S03]  /*1c5e0*/  ISETP.LT.AND P4, PT, R6, c[0x0][0x17c], !P0 ;  /* 0x00005f0006007a0c */ /* 0x000fc60004781270 */
[----:B0-----:R-:W2:Y:S04]  /*1c5f0*/  LDL.LU R17, [R1+0x6d8] ;  /* 0x0006d80001117983 */ /* 0x001ea80000300800 */
[----:B------:R0:W1:Y:S04]  /*1c600*/  LDS.128 R4, [R28+0x1800] ;  /* 0x001800001c047984 */ /* 0x0000680000000c00 */
[----:B0-----:R-:W3:Y:S01]  /*1c610*/  LDL.LU R28, [R1+0x460] ;  /* 0x00046000011c7983 */ /* 0x001ee20000300800 */
[----:B------:R-:W-:-:S04]  /*1c620*/  IADD3 R9, R22, 0x94, RZ ;  /* 0x0000009416097810 */ /* 0x000fc80007ffe0ff */
[----:B------:R-:W-:Y:S02]  /*1c630*/  ISETP.LT.AND P2, PT, R9, c[0x0][0x17c], !P0 ;  /* 0x00005f0009007a0c */ /* 0x000fe40004741270 */
[----:B------:R-:W-:Y:S02]  /*1c640*/  IADD3 R9, R3, c[0x0][0x198], RZ ;  /* 0x0000660003097a10 */ /* 0x000fe40007ffe0ff */
[----:B------:R-:W-:Y:S02]  /*1c650*/  IADD3 R10, R22, 0x96, RZ ;  /* 0x00000096160a7810 */ /* 0x000fe40007ffe0ff */
[C---:B------:R-:W-:Y:S02]  /*1c660*/  LEA R8, P6, R9.reuse, R2, 0x1 ;  /* 0x0000000209087211 */ /* 0x040fe400078c08ff */
[----:B------:R-:W-:Y:S02]  /*1c670*/  IADD3 R3, R9, c[0x0][0x198], RZ ;  /* 0x0000660009037a10 */ /* 0x000fe40007ffe0ff */
[----:B------:R-:W-:-:S02]  /*1c680*/  ISETP.LT.AND P5, PT, R10, c[0x0][0x17c], !P0 ;  /* 0x00005f000a007a0c */ /* 0x000fc400047a1270 */
[----:B------:R-:W-:Y:S02]  /*1c690*/  LEA.HI.X.SX32 R9, R9, R0, 0x1, P6 ;  /* 0x0000000009097211 */ /* 0x000fe400030f0eff */
[----:B------:R-:W-:Y:S02]  /*1c6a0*/  PRMT R12, R11, 0x7632, R12 ;  /* 0x000076320b0c7816 */ /* 0x000fe4000000000c */
[----:B------:R-:W-:-:S03]  /*1c6b0*/  LEA R10, P6, R3, R2, 0x1 ;  /* 0x00000002030a7211 */ /* 0x000fc600078c08ff */
[----:B------:R0:W-:Y:S01]  /*1c6c0*/  @P3 STG.E.U16 [R8.64], R12 ;  /* 0x0000000c08003986 */ /* 0x0001e2000c101504 */
[----:B------:R-:W-:-:S05]  /*1c6d0*/  LEA.HI.X.SX32 R11, R3, R0, 0x1, P6 ;  /* 0x00000000030b7211 */ /* 0x000fca00030f0eff */
[----:B------:R-:W-:Y:S01]  /*1c6e0*/  @P2 STG.E.U16 [R10.64], R16 ;  /* 0x000000100a002986 */ /* 0x000fe2000c101504 */
[----:B0-----:R-:W-:-:S04]  /*1c6f0*/  IADD3 R8, R3, c[0x0][0x198], RZ ;  /* 0x0000660003087a10 */ /* 0x001fc80007ffe0ff */
[----:B------:R-:W-:Y:S02]  /*1c700*/  LEA R14, P6, R8, R2, 0x1 ;  /* 0x00000002080e7211 */ /* 0x000fe400078c08ff */
[----:B------:R-:W-:Y:S02]  /*1c710*/  IADD3 R13, R22, 0x98, RZ ;  /* 0x00000098160d7810 */ /* 0x000fe40007ffe0ff */
[----:B------:R-:W-:Y:S02]  /*1c720*/  LEA.HI.X.SX32 R15, R8, R0, 0x1, P6 ;  /* 0x00000000080f7211 */ /* 0x000fe400030f0eff */
[----:B------:R-:W-:Y:S02]  /*1c730*/  ISETP.LT.AND P3, PT, R13, c[0x0][0x17c], !P0 ;  /* 0x00005f000d007a0c */ /* 0x000fe40004761270 */
[----:B--2---:R-:W-:Y:S02]  /*1c740*/  PRMT R17, R16, 0x7632, R17 ;  /* 0x0000763210117816 */ /* 0x004fe40000000011 */
[----:B---3--:R-:W-:-:S04]  /*1c750*/  IADD3 R3, R28, 0x99, RZ ;  /* 0x000000991c037810 */ /* 0x008fc80007ffe0ff */
[----:B------:R-:W-:Y:S02]  /*1c760*/  ISETP.LT.AND P2, PT, R3, c[0x0][0x17c], !P0 ;  /* 0x00005f0003007a0c */ /* 0x000fe40004741270 */
[----:B------:R-:W-:Y:S01]  /*1c770*/  IADD3 R3, R8, c[0x0][0x198], RZ ;  /* 0x0000660008037a10 */ /* 0x000fe20007ffe0ff */
[----:B------:R0:W-:Y:S03]  /*1c780*/  @P1 STG.E.U16 [R14.64], R17 ;  /* 0x000000110e001986 */ /* 0x0001e6000c101504 */
[C---:B------:R-:W-:Y:S01]  /*1c790*/  LEA R12, P6, R3.reuse, R2, 0x1 ;  /* 0x00000002030c7211 */ /* 0x040fe200078c08ff */
[----:B------:R-:W2:Y:S03]  /*1c7a0*/  LDS.128 R8, [R29+0x1800] ;  /* 0x001800001d087984 */ /* 0x000ea60000000c00 */
[----:B------:R-:W-:-:S02]  /*1c7b0*/  LEA.HI.X.SX32 R13, R3, R0, 0x1, P6 ;  /* 0x00000000030d7211 */ /* 0x000fc400030f0eff */
[----:B0-----:R-:W-:-:S03]  /*1c7c0*/  IADD3 R14, R28, 0x9b, RZ ;  /* 0x0000009b1c0e7810 */ /* 0x001fc60007ffe0ff */
[----:B------:R-:W-:Y:S01]  /*1c7d0*/  @P5 STG.E.U16 [R12.64], R24 ;  /* 0x000000180c005986 */ /* 0x000fe2000c101504 */
[----:B------:R-:W-:-:S03]  /*1c7e0*/  ISETP.LT.AND P5, PT, R14, c[0x0][0x17c], !P0 ;  /* 0x00005f000e007a0c */ /* 0x000fc600047a1270 */
[----:B------:R0:W2:Y:S04]  /*1c7f0*/  LDS.128 R12, [R23+0x1800] ;  /* 0x00180000170c7984 */ /* 0x0000a80000000c00 */
[----:B0-----:R-:W0:Y:S01]  /*1c800*/  S2R R23, SR_TID.X ;  /* 0x0000000000177919 */ /* 0x001e220000002100 */
[----:B------:R-:W-:Y:S02]  /*1c810*/  IADD3 R18, R28, 0x9a, RZ ;  /* 0x0000009a1c127810 */ /* 0x000fe40007ffe0ff */
[----:B------:R-:W-:Y:S02]  /*1c820*/  IADD3 R16, R3, c[0x0][0x198], RZ ;  /* 0x0000660003107a10 */ /* 0x000fe40007ffe0ff */
[----:B------:R-:W-:Y:S02]  /*1c830*/  ISETP.LT.AND P1, PT, R18, c[0x0][0x17c], !P0 ;  /* 0x00005f0012007a0c */ /* 0x000fe40004721270 */
[----:B------:R-:W-:-:S02]  /*1c840*/  LEA R18, P6, R16, R2, 0x1 ;  /* 0x0000000210127211 */ /* 0x000fc400078c08ff */
[C---:B------:R-:W-:Y:S02]  /*1c850*/  IADD3 R3, R16.reuse, c[0x0][0x198], RZ ;  /* 0x0000660010037a10 */ /* 0x040fe40007ffe0ff */
[----:B------:R-:W-:Y:S02]  /*1c860*/  LEA.HI.X.SX32 R19, R16, R0, 0x1, P6 ;  /* 0x0000000010137211 */ /* 0x000fe400030f0eff */
[C---:B------:R-:W-:Y:S02]  /*1c870*/  LEA R16, P6, R3.reuse, R2, 0x1 ;  /* 0x0000000203107211 */ /* 0x040fe400078c08ff */
[----:B------:R-:W-:Y:S02]  /*1c880*/  PRMT R24, R24, 0x7632, R24 ;  /* 0x0000763218187816 */ /* 0x000fe40000000018 */
[----:B------:R-:W-:Y:S01]  /*1c890*/  LEA.HI.X.SX32 R17, R3, R0, 0x1, P6 ;  /* 0x0000000003117211 */ /* 0x000fe200030f0eff */
[C---:B0-----:R-:W-:Y:S01]  /*1c8a0*/  IMAD.SHL.U32 R29, R23.reuse, 0x1000, RZ ;  /* 0x00001000171d7824 */ /* 0x041fe200078e00ff */
[----:B------:R-:W-:-:S04]  /*1c8b0*/  LOP3.LUT R21, R23, 0x7f, RZ, 0xc0, !PT ;  /* 0x0000007f17157812 */ /* 0x000fc800078ec0ff */
[----:B------:R-:W-:Y:S02]  /*1c8c0*/  LOP3.LUT R29, R29, 0x6000, RZ, 0xc0, !PT ;  /* 0x000060001d1d7812 */ /* 0x000fe400078ec0ff */
[----:B------:R-:W-:-:S03]  /*1c8d0*/  IADD3 R3, R3, c[0x0][0x198], RZ ;  /* 0x0000660003037a10 */ /* 0x000fc60007ffe0ff */
[----:B------:R-:W-:Y:S01]  /*1c8e0*/  IMAD R29, R21, 0x10, R29 ;  /* 0x00000010151d7824 */ /* 0x000fe200078e021d */
[----:B------:R-:W-:Y:S01]  /*1c8f0*/  LEA R22, P6, R3, R2, 0x1 ;  /* 0x0000000203167211 */ /* 0x000fe200078c08ff */
[----:B------:R0:W-:Y:S03]  /*1c900*/  @P4 STG.E.U16 [R18.64], R24 ;  /* 0x0000001812004986 */ /* 0x0001e6000c101504 */
[----:B------:R-:W-:Y:S02]  /*1c910*/  LOP3.LUT R29, R29, 0x60, RZ, 0x3c, !PT ;  /* 0x000000601d1d7812 */ /* 0x000fe400078e3cff */
[----:B------:R-:W-:Y:S01]  /*1c920*/  LEA.HI.X.SX32 R23, R3, R0, 0x1, P6 ;  /* 0x0000000003177211 */ /* 0x000fe200030f0eff */
[----:B-1----:R-:W-:Y:S01]  /*1c930*/  @P3 STG.E.U16 [R16.64], R4 ;  /* 0x0000000410003986 */ /* 0x002fe2000c101504 */
[----:B0-----:R-:W-:Y:S02]  /*1c940*/  IADD3 R18, R28, 0x9d, RZ ;  /* 0x0000009d1c127810 */ /* 0x001fe40007ffe0ff */
[----:B------:R-:W-:-:S02]  /*1c950*/  PRMT R24, R4, 0x7632, R24 ;  /* 0x0000763204187816 */ /* 0x000fc40000000018 */
[----:B------:R-:W-:Y:S02]  /*1c960*/  ISETP.LT.AND P3, PT, R18, c[0x0][0x17c], !P0 ;  /* 0x00005f0012007a0c */ /* 0x000fe40004761270 */
[----:B------:R0:W1:Y:S04]  /*1c970*/  LDS.128 R16, [R29+0x1800] ;  /* 0x001800001d107984 */ /* 0x0000680000000c00 */
[----:B------:R4:W-:Y:S04]  /*1c980*/  @P2 STG.E.U16 [R22.64], R24 ;  /* 0x0000001816002986 */ /* 0x0009e8000c101504 */
[----:B0-----:R-:W3:Y:S04]  /*1c990*/  LDL.LU R29, [R1+0x54] ;  /* 0x00005400011d7983 */ /* 0x001ee80000300800 */
[----:B----4-:R-:W4:Y:S01]  /*1c9a0*/  LDL.LU R24, [R1+0x44] ;  /* 0x0000440001187983 */ /* 0x010f220000300800 */
[----:B------:R-:W-:-:S02]  /*1c9b0*/  IADD3 R20, R28, 0x9c, RZ ;  /* 0x0000009c1c147810 */ /* 0x000fc40007ffe0ff */
[----:B------:R-:W-:Y:S02]  /*1c9c0*/  IADD3 R21, R3, c[0x0][0x198], RZ ;  /* 0x0000660003157a10 */ /* 0x000fe40007ffe0ff */
[----:B------:R-:W-:Y:S02]  /*1c9d0*/  ISETP.LT.AND P4, PT, R20, c[0x0][0x17c], !P0 ;  /* 0x00005f0014007a0c */ /* 0x000fe40004781270 */
[C---:B------:R-:W-:Y:S02]  /*1c9e0*/  LEA R20, P6, R21.reuse, R2, 0x1 ;  /* 0x0000000215147211 */ /* 0x040fe400078c08ff */
[C---:B------:R-:W-:Y:S02]  /*1c9f0*/  IADD3 R3, R21.reuse, c[0x0][0x198], RZ ;  /* 0x0000660015037a10 */ /* 0x040fe40007ffe0ff */
[----:B------:R-:W-:Y:S02]  /*1ca00*/  LEA.HI.X.SX32 R21, R21, R0, 0x1, P6 ;  /* 0x0000000015157211 */ /* 0x000fe400030f0eff */
[----:B------:R-:W-:-:S02]  /*1ca10*/  IADD3 R4, R28, 0x9e, RZ ;  /* 0x0000009e1c047810 */ /* 0x000fc40007ffe0ff */
[C---:B------:R-:W-:Y:S01]  /*1ca20*/  LEA R22, P6, R3.reuse, R2, 0x1 ;  /* 0x0000000203167211 */ /* 0x040fe200078c08ff */
[----:B--2---:R0:W-:Y:S01]  /*1ca30*/  @P1 STG.E.U16 [R20.64], R8 ;  /* 0x0000000814001986 */ /* 0x0041e2000c101504 */
[----:B------:R-:W-:Y:S02]  /*1ca40*/  ISETP.LT.AND P2, PT, R4, c[0x0][0x17c], !P0 ;  /* 0x00005f0004007a0c */ /* 0x000fe40004741270 */
[C---:B------:R-:W-:Y:S02]  /*1ca50*/  LEA.HI.X.SX32 R23, R3.reuse, R0, 0x1, P6 ;  /* 0x0000000003177211 */ /* 0x040fe400030f0eff */
[----:B------:R-:W-:Y:S02]  /*1ca60*/  IADD3 R4, R3, c[0x0][0x198], RZ ;  /* 0x0000660003047a10 */ /* 0x000fe40007ffe0ff */
[----:B0-----:R-:W-:Y:S02]  /*1ca70*/  IADD3 R20, R28, 0x9f, RZ ;  /* 0x0000009f1c147810 */ /* 0x001fe40007ffe0ff */
[----:B------:R-:W-:-:S02]  /*1ca80*/  PRMT R8, R8, 0x7632, R8 ;  /* 0x0000763208087816 */ /* 0x000fc40000000008 */
[----:B------:R-:W-:Y:S02]  /*1ca90*/  ISETP.LT.AND P1, PT, R20, c[0x0][0x17c], !P0 ;  /* 0x00005f0014007a0c */ /* 0x000fe40004721270 */
[----:B------:R-:W-:Y:S01]  /*1caa0*/  LEA R20, P6, R4, R2, 0x1 ;  /* 0x0000000204147211 */ /* 0x000fe200078c08ff */
[----:B------:R0:W-:Y:S01]  /*1cab0*/  @P5 STG.E.U16 [R22.64], R8 ;  /* 0x0000000816005986 */ /* 0x0001e2000c101504 */
[----:B------:R-:W-:Y:S02]  /*1cac0*/  IADD3 R3, R28, 0xa0, RZ ;  /* 0x000000a01c037810 */ /* 0x000fe40007ffe0ff */
[C---:B------:R-:W-:Y:S02]  /*1cad0*/  LEA.HI.X.SX32 R21, R4.reuse, R0, 0x1, P6 ;  /* 0x0000000004157211 */ /* 0x040fe400030f0eff */
[----:B------:R-:W-:Y:S02]  /*1cae0*/  ISETP.LT.AND P5, PT, R3, c[0x0][0x17c], !P0 ;  /* 0x00005f0003007a0c */ /* 0x000fe400047a1270 */
[----:B0-----:R-:W-:-:S02]  /*1caf0*/  IADD3 R8, R4, c[0x0][0x198], RZ ;  /* 0x0000660004087a10 */ /* 0x001fc40007ffe0ff */
[----:B------:R-:W-:Y:S02]  /*1cb00*/  IADD3 R4, R28, 0xa1, RZ ;  /* 0x000000a11c047810 */ /* 0x000fe40007ffe0ff */
[C---:B------:R-:W-:Y:S02]  /*1cb10*/  LEA R22, P6, R8.reuse, R2, 0x1 ;  /* 0x0000000208167211 */ /* 0x040fe400078c08ff */
[C---:B------:R-:W-:Y:S01]  /*1cb20*/  IADD3 R3, R8.reuse, c[0x0][0x198], RZ ;  /* 0x0000660008037a10 */ /* 0x040fe20007ffe0ff */
[----:B------:R0:W-:Y:S01]  /*1cb30*/  @P4 STG.E.U16 [R20.64], R12 ;  /* 0x0000000c14004986 */ /* 0x0001e2000c101504 */
[----:B------:R-:W-:Y:S02]  /*1cb40*/  LEA.HI.X.SX32 R23, R8, R0, 0x1, P6 ;  /* 0x0000000008177211 */ /* 0x000fe400030f0eff */
[----:B------:R-:W-:Y:S02]  /*1cb50*/  ISETP.LT.AND P4, PT, R4, c[0x0][0x17c], !P0 ;  /* 0x00005f0004007a0c */ /* 0x000fe40004781270 */
[----:B------:R-:W-:-:S02]  /*1cb60*/  IADD3 R4, R3, c[0x0][0x198], RZ ;  /* 0x0000660003047a10 */ /* 0x000fc40007ffe0ff */
[C---:B0-----:R-:W-:Y:S02]  /*1cb70*/  LEA R20, P6, R3.reuse, R2, 0x1 ;  /* 0x0000000203147211 */ /* 0x041fe400078c08ff */
[----:B------:R-:W-:Y:S02]  /*1cb80*/  PRMT R12, R12, 0x7632, R12 ;  /* 0x000076320c0c7816 */ /* 0x000fe4000000000c */
[----:B------:R-:W-:-:S03]  /*1cb90*/  LEA.HI.X.SX32 R21, R3, R0, 0x1, P6 ;  /* 0x0000000003157211 */ /* 0x000fc600030f0eff */
[----:B------:R0:W-:Y:S04]  /*1cba0*/  @P3 STG.E.U16 [R22.64], R12 ;  /* 0x0000000c16003986 */ /* 0x0001e8000c101504 */
[----:B-1----:R1:W-:Y:S01]  /*1cbb0*/  @P2 STG.E.U16 [R20.64], R16 ;  /* 0x0000001014002986 */ /* 0x0023e2000c101504 */
[C---:B------:R-:W-:Y:S02]  /*1cbc0*/  IADD3 R3, R4.reuse, c[0x0][0x198], RZ ;  /* 0x0000660004037a10 */ /* 0x040fe40007ffe0ff */
[----:B0-----:R-:W-:-:S04]  /*1cbd0*/  LEA R22, P6, R4, R2, 0x1 ;  /* 0x0000000204167211 */ /* 0x001fc800078c08ff */
[----:B------:R-:W-:Y:S02]  /*1cbe0*/  LEA.HI.X.SX32 R23, R4, R0, 0x1, P6 ;  /* 0x0000000004177211 */ /* 0x000fe400030f0eff */
[----:B-1----:R-:W-:Y:S02]  /*1cbf0*/  PRMT R16, R16, 0x7632, R16 ;  /* 0x0000763210107816 */ /* 0x002fe40000000010 */
[----:B------:R-:W-:-:S03]  /*1cc00*/  LEA R20, P6, R3, R2, 0x1 ;  /* 0x0000000203147211 */ /* 0x000fc600078c08ff */
[----:B------:R0:W-:Y:S01]  /*1cc10*/  @P1 STG.E.U16 [R22.64], R16 ;  /* 0x0000001016001986 */ /* 0x0001e2000c101504 */
[C---:B------:R-:W-:Y:S02]  /*1cc20*/  IADD3 R4, R3.reuse, c[0x0][0x198], RZ ;  /* 0x0000660003047a10 */ /* 0x040fe40007ffe0ff */
[----:B------:R-:W-:Y:S02]  /*1cc30*/  LEA.HI.X.SX32 R21, R3, R0, 0x1, P6 ;  /* 0x0000000003157211 */ /* 0x000fe400030f0eff */
[----:B------:R-:W-:Y:S01]  /*1cc40*/  IADD3 R8, R28, 0xa2, RZ ;  /* 0x000000a21c087810 */ /* 0x000fe20007ffe0ff */
[----:B0-----:R-:W2:Y:S01]  /*1cc50*/  LDL.LU R16, [R1+0x24] ;  /* 0x0000240001107983 */ /* 0x001ea20000300800 */
[C---:B------:R-:W-:Y:S02]  /*1cc60*/  LEA R22, P6, R4.reuse, R2, 0x1 ;  /* 0x0000000204167211 */ /* 0x040fe400078c08ff */
[----:B------:R-:W-:Y:S02]  /*1cc70*/  IADD3 R3, R4, c[0x0][0x198], RZ ;  /* 0x0000660004037a10 */ /* 0x000fe40007ffe0ff */
[----:B------:R-:W-:-:S02]  /*1cc80*/  ISETP.LT.AND P3, PT, R8, c[0x0][0x17c], !P0 ;  /* 0x00005f0008007a0c */ /* 0x000fc40004761270 */
[----:B------:R-:W-:Y:S02]  /*1cc90*/  LEA.HI.X.SX32 R23, R4, R0, 0x1, P6 ;  /* 0x0000000004177211 */ /* 0x000fe400030f0eff */
[----:B------:R-:W-:Y:S01]  /*1cca0*/  IADD3 R4, R3, c[0x0][0x198], RZ ;  /* 0x0000660003047a10 */ /* 0x000fe20007ffe0ff */
[----:B----4-:R0:W-:Y:S01]  /*1ccb0*/  @P5 STG.E.U16 [R20.64], R24 ;  /* 0x0000001814005986 */ /* 0x0101e2000c101504 */
[----:B------:R-:W-:-:S03]  /*1ccc0*/  PRMT R12, R24, 0x7632, R12 ;  /* 0x00007632180c7816 */ /* 0x000fc6000000000c */
[----:B0-----:R-:W4:Y:S01]  /*1ccd0*/  LDL.LU R24, [R1+0x74] ;  /* 0x0000740001187983 */ /* 0x001f220000300800 */
[----:B------:R-:W-:-:S03]  /*1cce0*/  LEA R20, P6, R3, R2, 0x1 ;  /* 0x0000000203147211 */ /* 0x000fc600078c08ff */
[----:B------:R0:W-:Y:S01]  /*1ccf0*/  @P4 STG.E.U16 [R22.64], R12 ;  /* 0x0000000c16004986 */ /* 0x0001e2000c101504 */
[----:B------:R-:W-:Y:S02]  /*1cd00*/  LEA.HI.X.SX32 R21, R3, R0, 0x1, P6 ;  /* 0x0000000003157211 */ /* 0x000fe400030f0eff */
[----:B------:R-:W-:-:S03]  /*1cd10*/  IADD3 R3, R4, c[0x0][0x198], RZ ;  /* 0x0000660004037a10 */ /* 0x000fc60007ffe0ff */
[----:B---3--:R1:W-:Y:S01]  /*1cd20*/  @P3 STG.E.U16 [R20.64], R29 ;  /* 0x0000001d14003986 */ /* 0x0083e2000c101504 */
[----:B0-----:R-:W-:-:S04]  /*1cd30*/  LEA R22, P6, R4, R2, 0x1 ;  /* 0x0000000204167211 */ /* 0x001fc800078c08ff */
[----:B------:R-:W-:Y:S02]  /*1cd40*/  LEA.HI.X.SX32 R23, R4, R0, 0x1, P6 ;  /* 0x0000000004177211 */ /* 0x000fe400030f0eff */
[----:B------:R-:W-:Y:S02]  /*1cd50*/  PRMT R4, R29, 0x7632, R4 ;  /* 0x000076321d047816 */ /* 0x000fe40000000004 */
[----:B-1----:R-:W3:Y:S01]  /*1cd60*/  LDL.LU R29, [R1+0xa4] ;  /* 0x0000a400011d7983 */ /* 0x002ee20000300800 */
[----:B------:R-:W-:-:S04]  /*1cd70*/  IADD3 R8, R28, 0xa3, RZ ;  /* 0x000000a31c087810 */ /* 0x000fc80007ffe0ff */
[----:B------:R-:W-:Y:S02]  /*1cd80*/  ISETP.LT.AND P2, PT, R8, c[0x0][0x17c], !P0 ;  /* 0x00005f0008007a0c */ /* 0x000fe40004741270 */
[----:B------:R-:W-:-:S04]  /*1cd90*/  IADD3 R8, R28, 0xa4, RZ ;  /* 0x000000a41c087810 */ /* 0x000fc80007ffe0ff */
[----:B------:R-:W-:Y:S02]  /*1cda0*/  ISETP.LT.AND P1, PT, R8, c[0x0][0x17c], !P0 ;  /* 0x00005f0008007a0c */ /* 0x000fe40004721270 */
[----:B------:R-:W-:Y:S02]  /*1cdb0*/  IADD3 R8, R28, 0xa5, RZ ;  /* 0x000000a51c087810 */ /* 0x000fe40007ffe0ff */
[C---:B------:R-:W-:Y:S02]  /*1cdc0*/  LEA R20, P6, R3.reuse, R2, 0x1 ;  /* 0x0000000203147211 */ /* 0x040fe400078c08ff */
[----:B------:R-:W-:Y:S01]  /*1cdd0*/  ISETP.LT.AND P5, PT, R8, c[0x0][0x17c], !P0 ;  /* 0x00005f0008007a0c */ /* 0x000fe200047a1270 */
[----:B------:R0:W-:Y:S01]  /*1cde0*/  @P2 STG.E.U16 [R22.64], R4 ;  /* 0x0000000416002986 */ /* 0x0001e2000c101504 */
[----:B------:R-:W-:Y:S02]  /*1cdf0*/  IADD3 R8, R28, 0xa6, RZ ;  /* 0x000000a61c087810 */ /* 0x000fe40007ffe0ff */
[----:B------:R-:W-:-:S02]  /*1ce00*/  LEA.HI.X.SX32 R21, R3, R0, 0x1, P6 ;  /* 0x0000000003157211 */ /* 0x000fc400030f0eff */
[----:B------:R-:W-:Y:S02]  /*1ce10*/  ISETP.LT.AND P4, PT, R8, c[0x0][0x17c], !P0 ;  /* 0x00005f0008007a0c */ /* 0x000fe40004781270 */
[----:B0-----:R-:W-:-:S04]  /*1ce20*/  IADD3 R4, R3, c[0x0][0x198], RZ ;  /* 0x0000660003047a10 */ /* 0x001fc80007ffe0ff */
[C---:B------:R-:W-:Y:S02]  /*1ce30*/  LEA R22, P6, R4.reuse, R2, 0x1 ;  /* 0x0000000204167211 */ /* 0x040fe400078c08ff */
[C---:B------:R-:W-:Y:S02]  /*1ce40*/  IADD3 R3, R4.reuse, c[0x0][0x198], RZ ;  /* 0x0000660004037a10 */ /* 0x040fe40007ffe0ff */
[----:B------:R-:W-:Y:S02]  /*1ce50*/  LEA.HI.X.SX32 R23, R4, R0, 0x1, P6 ;  /* 0x0000000004177211 */ /* 0x000fe400030f0eff */
[----:B------:R-:W-:Y:S02]  /*1ce60*/  IADD3 R4, R3, c[0x0][0x198], RZ ;  /* 0x0000660003047a10 */ /* 0x000fe40007ffe0ff */
[----:B------:R-:W-:-:S04]  /*1ce70*/  IADD3 R8, R28, 0xa7, RZ ;  /* 0x000000a71c087810 */ /* 0x000fc80007ffe0ff */
[----:B------:R-:W-:Y:S02]  /*1ce80*/  ISETP.LT.AND P3, PT, R8, c[0x0][0x17c], !P0 ;  /* 0x00005f0008007a0c */ /* 0x000fe40004761270 */
[----:B------:R-:W-:-:S04]  /*1ce90*/  IADD3 R8, R28, 0xa8, RZ ;  /* 0x000000a81c087810 */ /* 0x000fc80007ffe0ff */
[----:B------:R-:W-:Y:S01]  /*1cea0*/  ISETP.LT.AND P2, PT, R8, c[0x0][0x17c], !P0 ;  /* 0x00005f0008007a0c */ /* 0x000fe20004741270 */
[----:B--2---:R0:W-:Y:S01]  /*1ceb0*/  @P1 STG.E.U16 [R20.64], R16 ;  /* 0x0000001014001986 */ /* 0x0041e2000c101504 */
[----:B------:R-:W-:-:S05]  /*1cec0*/  PRMT R12, R16, 0x7632, R12 ;  /* 0x00007632100c7816 */ /* 0x000fca000000000c */
[----:B------:R1:W-:Y:S01]  /*1ced0*/  @P5 STG.E.U16 [R22.64], R12 ;  /* 0x0000000c16005986 */ /* 0x0003e2000c101504 */
[----:B0-----:R-:W-:-:S03]  /*1cee0*/  LEA R20, P6, R3, R2, 0x1 ;  /* 0x0000000203147211 */ /* 0x001fc600078c08ff */
[----:B------:R-:W2:Y:S01]  /*1cef0*/  LDL.LU R16, [R1+0x94] ;  /* 0x0000940001107983 */ /* 0x000ea20000300800 */
[----:B------:R-:W-:Y:S02]  /*1cf00*/  LEA.HI.X.SX32 R21, R3, R0, 0x1, P6 ;  /* 0x0000000003157211 */ /* 0x000fe400030f0eff */
[C---:B-1----:R-:W-:Y:S02]  /*1cf10*/  LEA R22, P6, R4.reuse, R2, 0x1 ;  /* 0x0000000204167211 */ /* 0x042fe400078c08ff */
[C---:B------:R-:W-:Y:S02]  /*1cf20*/  IADD3 R3, R4.reuse, c[0x0][0x198], RZ ;  /* 0x0000660004037a10 */ /* 0x040fe40007ffe0ff */
[----:B------:R-:W-:Y:S01]  /*1cf30*/  LEA.HI.X.SX32 R23, R4, R0, 0x1, P6 ;  /* 0x0000000004177211 */ /* 0x000fe200030f0eff */
[----:B----4-:R0:W-:Y:S01]  /*1cf40*/  @P4 STG.E.U16 [R20.64], R24 ;  /* 0x0000001814004986 */ /* 0x0101e2000c101504 */
[----:B------:R-:W-:-:S03]  /*1cf50*/  PRMT R4, R24, 0x7632, R4 ;  /* 0x0000763218047816 */ /* 0x000fc60000000004 */
[----:B0-----:R-:W4:Y:S01]  /*1cf60*/  LDL.LU R24, [R1+0x84] ;  /* 0x0000840001187983 */ /* 0x001f220000300800 */
[----:B------:R-:W-:-:S04]  /*1cf70*/  LEA R20, P6, R3, R2, 0x1 ;  /* 0x0000000203147211 */ /* 0x000fc800078c08ff */
[----:B------:R-:W-:Y:S01]  /*1cf80*/  LEA.HI.X.SX32 R21, R3, R0, 0x1, P6 ;  /* 0x0000000003157211 */ /* 0x000fe200030f0eff */
[----:B------:R-:W-:Y:S04]  /*1cf90*/  @P3 STG.E.U16 [R22.64], R4 ;  /* 0x0000000416003986 */ /* 0x000fe8000c101504 */
[----:B---3--:R0:W-:Y:S01]  /*1cfa0*/  @P2 STG.E.U16 [R20.64], R29 ;  /* 0x0000001d14002986 */ /* 0x0081e2000c101504 */
[----:B------:R-:W-:-:S03]  /*1cfb0*/  PRMT R12, R29, 0x7632, R12 ;  /* 0x000076321d0c7816 */ /* 0x000fc6000000000c */
[----:B0-----:R-:W3:Y:S01]  /*1cfc0*/  LDL.LU R29, [R1+0x4] ;  /* 0x00000400011d7983 */ /* 0x001ee20000300800 */
[----:B------:R-:W-:Y:S02]  /*1cfd0*/  IADD3 R8, R28, 0xa9, RZ ;  /* 0x000000a91c087810 */ /* 0x000fe40007ffe0ff */
[----:B------:R-:W-:Y:S02]  /*1cfe0*/  IADD3 R4, R3, c[0x0][0x198], RZ ;  /* 0x0000660003047a10 */ /* 0x000fe40007ffe0ff */
[----:B------:R-:W-:Y:S02]  /*1cff0*/  ISETP.LT.AND P1, PT, R8, c[0x0][0x17c], !P0 ;  /* 0x00005f0008007a0c */ /* 0x000fe40004721270 */
[----:B------:R-:W-:Y:S02]  /*1d000*/  IADD3 R8, R28, 0xaa, RZ ;  /* 0x000000aa1c087810 */ /* 0x000fe40007ffe0ff */
[C---:B------:R-:W-:Y:S02]  /*1d010*/  LEA R22, P6, R4.reuse, R2, 0x1 ;  /* 0x0000000204167211 */ /* 0x040fe400078c08ff */
[----:B------:R-:W-:-:S02]  /*1d020*/  IADD3 R3, R4, c[0x0][0x198], RZ ;  /* 0x0000660004037a10 */ /* 0x000fc40007ffe0ff */
[----:B------:R-:W-:Y:S02]  /*1d030*/  ISETP.LT.AND P5, PT, R8, c[0x0][0x17c], !P0 ;  /* 0x00005f0008007a0c */ /* 0x000fe400047a1270 */
[----:B------:R-:W-:Y:S02]  /*1d040*/  IADD3 R8, R28, 0xab, RZ ;  /* 0x000000ab1c087810 */ /* 0x000fe40007ffe0ff */
[----:B------:R-:W-:Y:S02]  /*1d050*/  LEA.HI.X.SX32 R23, R4, R0, 0x1, P6 ;  /* 0x0000000004177211 */ /* 0x000fe400030f0eff */
[C---:B------:R-:W-:Y:S02]  /*1d060*/  LEA R20, P6, R3.reuse, R2, 0x1 ;  /* 0x0000000203147211 */ /* 0x040fe400078c08ff */
[----:B------:R-:W-:Y:S02]  /*1d070*/  IADD3 R4, R3, c[0x0][0x198], RZ ;  /* 0x0000660003047a10 */ /* 0x000fe40007ffe0ff */
[----:B------:R-:W-:Y:S01]  /*1d080*/  ISETP.LT.AND P4, PT, R8, c[0x0][0x17c], !P0 ;  /* 0x00005f0008007a0c */ /* 0x000fe20004781270 */
[----:B------:R0:W-:Y:S01]  /*1d090*/  @P1 STG.E.U16 [R22.64], R12 ;  /* 0x0000000c16001986 */ /* 0x0001e2000c101504 */
[----:B------:R-:W-:-:S02]  /*1d0a0*/  IADD3 R8, R28, 0xac, RZ ;  /* 0x000000ac1c087810 */ /* 0x000fc40007ffe0ff */
[----:B------:R-:W-:Y:S02]  /*1d0b0*/  LEA.HI.X.SX32 R21, R3, R0, 0x1, P6 ;  /* 0x0000000003157211 */ /* 0x000fe400030f0eff */
[----:B------:R-:W-:Y:S02]  /*1d0c0*/  ISETP.LT.AND P3, PT, R8, c[0x0][0x17c], !P0 ;  /* 0x00005f0008007a0c */ /* 0x000fe40004761270 */
[C---:B------:R-:W-:Y:S02]  /*1d0d0*/  IADD3 R3, R4.reuse, c[0x0][0x198], RZ ;  /* 0x0000660004037a10 */ /* 0x040fe40007ffe0ff */
[----:B0-----:R-:W-:-:S04]  /*1d0e0*/  LEA R22, P6, R4, R2, 0x1 ;  /* 0x0000000204167211 */ /* 0x001fc800078c08ff */
[----:B------:R-:W-:Y:S02]  /*1d0f0*/  LEA.HI.X.SX32 R23, R4, R0, 0x1, P6 ;  /* 0x0000000004177211 */ /* 0x000fe400030f0eff */
[----:B------:R-:W-:-:S04]  /*1d100*/  IADD3 R8, R28, 0xad, RZ ;  /* 0x000000ad1c087810 */ /* 0x000fc80007ffe0ff */
[----:B------:R-:W-:Y:S02]  /*1d110*/  ISETP.LT.AND P2, PT, R8, c[0x0][0x17c], !P0 ;  /* 0x00005f0008007a0c */ /* 0x000fe40004741270 */
[----:B------:R-:W-:-:S04]  /*1d120*/  IADD3 R8, R28, 0xae, RZ ;  /* 0x000000ae1c087810 */ /* 0x000fc80007ffe0ff */
[----:B------:R-:W-:Y:S01]  /*1d130*/  ISETP.LT.AND P1, PT, R8, c[0x0][0x17c], !P0 ;  /* 0x00005f0008007a0c */ /* 0x000fe20004721270 */
[----:B--2---:R0:W-:Y:S01]  /*1d140*/  @P5 STG.E.U16 [R20.64], R16 ;  /* 0x0000001014005986 */ /* 0x0041e2000c101504 */
[----:B------:R-:W-:-:S05]  /*1d150*/  PRMT R4, R16, 0x7632, R4 ;  /* 0x0000763210047816 */ /* 0x000fca0000000004 */
[----:B------:R1:W-:Y:S04]  /*1d160*/  @P4 STG.E.U16 [R22.64], R4 ;  /* 0x0000000416004986 */ /* 0x0003e8000c101504 */
[----:B0-----:R-:W2:Y:S01]  /*1d170*/  LDL.LU R16, [R1+0x64] ;  /* 0x0000640001107983 */ /* 0x001ea20000300800 */
[----:B------:R-:W-:-:S04]  /*1d180*/  LEA R20, P6, R3, R2, 0x1 ;  /* 0x0000000203147211 */ /* 0x000fc800078c08ff */
[C---:B------:R-:W-:Y:S02]  /*1d190*/  LEA.HI.X.SX32 R21, R3.reuse, R0, 0x1, P6 ;  /* 0x0000000003157211 */ /* 0x040fe400030f0eff */
[----:B-1----:R-:W-:-:S04]  /*1d1a0*/  IADD3 R4, R3, c[0x0][0x198], RZ ;  /* 0x0000660003047a10 */ /* 0x002fc80007ffe0ff */
[C---:B------:R-:W-:Y:S02]  /*1d1b0*/  LEA R22, P6, R4.reuse, R2, 0x1 ;  /* 0x0000000204167211 */ /* 0x040fe400078c08ff */
[C---:B------:R-:W-:Y:S02]  /*1d1c0*/  IADD3 R3, R4.reuse, c[0x0][0x198], RZ ;  /* 0x0000660004037a10 */ /* 0x040fe40007ffe0ff */
        /* <DEDUP_REMOVED lines=8> */
[C---:B------:R-:W-:Y:S02]  /*1d250*/  IADD3 R3, R4.reuse, c[0x0][0x198], RZ ;  /* 0x0000660004037a10 */ /* 0x040fe40007ffe0ff */
[C---:B0-----:R-:W-:Y:S01]  /*1d260*/  LEA R22, P6, R4.reuse, R2, 0x1 ;  /* 0x0000000204167211 */ /* 0x041fe200078c08ff */
[----:B---3--:R0:W-:Y:S03]  /*1d270*/  @P1 STG.E.U16 [R20.64], R29 ;  /* 0x0000001d14001986 */ /* 0x0081e6000c101504 */
[----:B------:R-:W-:Y:S02]  /*1d280*/  LEA.HI.X.SX32 R23, R4, R0, 0x1, P6 ;  /* 0x0000000004177211 */ /* 0x000fe400030f0eff */
[----:B------:R-:W-:-:S02]  /*1d290*/  PRMT R4, R29, 0x7632, R4 ;  /* 0x000076321d047816 */ /* 0x000fc40000000004 */
[----:B0-----:R-:W3:Y:S01]  /*1d2a0*/  LDL.LU R29, [R1+0x14] ;  /* 0x00001400011d7983 */ /* 0x001ee20000300800 */
        /* <DEDUP_REMOVED lines=23> */
[----:B0-----:R-:W-:-:S04]  /*1d420*/  LEA R20, P6, R3, R2, 0x1 ;  /* 0x0000000203147211 */ /* 0x001fc800078c08ff */
[----:B------:R-:W-:Y:S02]  /*1d430*/  LEA.HI.X.SX32 R21, R3, R0, 0x1, P6 ;  /* 0x0000000003157211 */ /* 0x000fe400030f0eff */
[C---:B-1----:R-:W-:Y:S02]  /*1d440*/  LEA R22, P6, R4.reuse, R2, 0x1 ;  /* 0x0000000204167211 */ /* 0x042fe400078c08ff */
[C---:B------:R-:W-:Y:S02]  /*1d450*/  IADD3 R3, R4.reuse, c[0x0][0x198], RZ ;  /* 0x0000660004037a10 */ /* 0x040fe40007ffe0ff */
[----:B------:R-:W-:Y:S01]  /*1d460*/  LEA.HI.X.SX32 R23, R4, R0, 0x1, P6 ;  /* 0x0000000004177211 */ /* 0x000fe200030f0eff */
[----:B----4-:R0:W-:Y:S01]  /*1d470*/  @P2 STG.E.U16 [R20.64], R24 ;  /* 0x0000001814002986 */ /* 0x0101e2000c101504 */
[----:B------:R-:W-:-:S03]  /*1d480*/  PRMT R4, R24, 0x7632, R4 ;  /* 0x0000763218047816 */ /* 0x000fc60000000004 */
[----:B0-----:R-:W2:Y:S01]  /*1d490*/  LDL.LU R24, [R1+0x48] ;  /* 0x0000480001187983 */ /* 0x001ea20000300800 */
[----:B------:R-:W-:-:S04]  /*1d4a0*/  LEA R20, P6, R3, R2, 0x1 ;  /* 0x0000000203147211 */ /* 0x000fc800078c08ff */
[----:B------:R-:W-:Y:S01]  /*1d4b0*/  LEA.HI.X.SX32 R21, R3, R0, 0x1, P6 ;  /* 0x0000000003157211 */ /* 0x000fe200030f0eff */
[----:B------:R-:W-:Y:S04]  /*1d4c0*/  @P1 STG.E.U16 [R22.64], R4 ;  /* 0x0000000416001986 */ /* 0x000fe8000c101504 */
[----:B---3--:R0:W-:Y:S01]  /*1d4d0*/  @P5 STG.E.U16 [R20.64], R29 ;  /* 0x0000001d14005986 */ /* 0x0081e2000c101504 */
[----:B------:R-:W-:-:S03]  /*1d4e0*/  PRMT R12, R29, 0x7632, R12 ;  /* 0x000076321d0c7816 */ /* 0x000fc6000000000c */
[----:B0-----:R-:W3:Y:S01]  /*1d4f0*/  LDL.LU R29, [R1+0x58] ;  /* 0x00005800011d7983 */ /* 0x001ee20000300800 */
[----:B------:R-:W-:-:S04]  /*1d500*/  IADD3 R8, R28, 0xb5, RZ ;  /* 0x000000b51c087810 */ /* 0x000fc80007ffe0ff */
[----:B------:R-:W-:Y:S02]  /*1d510*/  ISETP.LT.AND P4, PT, R8, c[0x0][0x17c], !P0 ;  /* 0x00005f0008007a0c */ /* 0x000fe40004781270 */
[----:B------:R-:W-:-:S04]  /*1d520*/  IADD3 R8, R28, 0xb6, RZ ;  /* 0x000000b61c087810 */ /* 0x000fc80007ffe0ff */
[----:B------:R-:W-:Y:S02]  /*1d530*/  ISETP.LT.AND P3, PT, R8, c[0x0][0x17c], !P0 ;  /* 0x00005f0008007a0c */ /* 0x000fe40004761270 */
[----:B------:R-:W-:Y:S02]  /*1d540*/  IADD3 R8, R28, 0xb7, RZ ;  /* 0x000000b71c087810 */ /* 0x000fe40007ffe0ff */
[----:B------:R-:W-:Y:S02]  /*1d550*/  IADD3 R4, R3, c[0x0][0x198], RZ ;  /* 0x0000660003047a10 */ /* 0x000fe40007ffe0ff */
[----:B------:R-:W-:Y:S02]  /*1d560*/  ISETP.LT.AND P2, PT, R8, c[0x0][0x17c], !P0 ;  /* 0x00005f0008007a0c */ /* 0x000fe40004741270 */
[----:B------:R-:W-:Y:S02]  /*1d570*/  IADD3 R8, R28, 0xb8, RZ ;  /* 0x000000b81c087810 */ /* 0x000fe40007ffe0ff */
[----:B------:R-:W-:-:S02]  /*1d580*/  LEA R22, P6, R4, R2, 0x1 ;  /* 0x0000000204167211 */ /* 0x000fc400078c08ff */
[----:B------:R-:W-:Y:S02]  /*1d590*/  IADD3 R3, R4, c[0x0][0x198], RZ ;  /* 0x0000660004037a10 */ /* 0x000fe40007ffe0ff */
[----:B------:R-:W-:Y:S02]  /*1d5a0*/  ISETP.LT.AND P1, PT, R8, c[0x0][0x17c], !P0 ;  /* 0x00005f0008007a0c */ /* 0x000fe40004721270 */
[----:B------:R-:W-:Y:S02]  /*1d5b0*/  IADD3 R8, R28, 0xb9, RZ ;  /* 0x000000b91c087810 */ /* 0x000fe40007ffe0ff */
[----:B------:R-:W-:Y:S02]  /*1d5c0*/  LEA.HI.X.SX32 R23, R4, R0, 0x1, P6 ;  /* 0x0000000004177211 */ /* 0x000fe400030f0eff */
[----:B------:R-:W-:Y:S02]  /*1d5d0*/  LEA R20, P6, R3, R2, 0x1 ;  /* 0x0000000203147211 */ /* 0x000fe400078c08ff */
[----:B------:R-:W-:-:S02]  /*1d5e0*/  ISETP.LT.AND P5, PT, R8, c[0x0][0x17c], !P0 ;  /* 0x00005f0008007a0c */ /* 0x000fc400047a1270 */
[C---:B------:R-:W-:Y:S02]  /*1d5f0*/  IADD3 R4, R3.reuse, c[0x0][0x198], RZ ;  /* 0x0000660003047a10 */ /* 0x040fe40007ffe0ff */
[----:B------:R-:W-:Y:S01]  /*1d600*/  IADD3 R8, R28, 0xba, RZ ;  /* 0x000000ba1c087810 */ /* 0x000fe20007ffe0ff */
[----:B------:R0:W-:Y:S01]  /*1d610*/  @P4 STG.E.U16 [R22.64], R12 ;  /* 0x0000000c16004986 */ /* 0x0001e2000c101504 */
[----:B------:R-:W-:Y:S02]  /*1d620*/  LEA.HI.X.SX32 R21, R3, R0, 0x1, P6 ;  /* 0x0000000003157211 */ /* 0x000fe400030f0eff */
[----:B------:R-:W-:Y:S02]  /*1d630*/  ISETP.LT.AND P4, PT, R8, c[0x0][0x17c], !P0 ;  /* 0x00005f0008007a0c */ /* 0x000fe40004781270 */
[----:B------:R-:W-:Y:S01]  /*1d640*/  IADD3 R3, R4, c[0x0][0x198], RZ ;  /* 0x0000660004037a10 */ /* 0x000fe20007ffe0ff */
[----:B------:R1:W-:Y:S01]  /*1d650*/  @P3 STG.E.U16 [R20.64], R25 ;  /* 0x0000001914003986 */ /* 0x0003e2000c101504 */
[----:B------:R-:W-:-:S02]  /*1d660*/  IADD3 R8, R28, 0xbb, RZ ;  /* 0x000000bb1c087810 */ /* 0x000fc40007ffe0ff */
[----:B0-----:R-:W-:Y:S02]  /*1d670*/  LEA R22, P6, R4, R2, 0x1 ;  /* 0x0000000204167211 */ /* 0x001fe400078c08ff */
[----:B------:R-:W-:Y:S02]  /*1d680*/  ISETP.LT.AND P3, PT, R8, c[0x0][0x17c], !P0 ;  /* 0x00005f0008007a0c */ /* 0x000fe40004761270 */
[----:B------:R-:W-:Y:S02]  /*1d690*/  LEA.HI.X.SX32 R23, R4, R0, 0x1, P6 ;  /* 0x0000000004177211 */ /* 0x000fe400030f0eff */
[----:B-1----:R-:W-:Y:S02]  /*1d6a0*/  PRMT R25, R25, 0x7632, R25 ;  /* 0x0000763219197816 */ /* 0x002fe40000000019 */
[C---:B------:R-:W-:Y:S02]  /*1d6b0*/  LEA R20, P6, R3.reuse, R2, 0x1 ;  /* 0x0000000203147211 */ /* 0x040fe400078c08ff */
[----:B------:R-:W-:-:S02]  /*1d6c0*/  IADD3 R4, R3, c[0x0][0x198], RZ ;  /* 0x0000660003047a10 */ /* 0x000fc40007ffe0ff */
[----:B------:R-:W-:Y:S01]  /*1d6d0*/  IADD3 R8, R28, 0xbc, RZ ;  /* 0x000000bc1c087810 */ /* 0x000fe20007ffe0ff */
[----:B------:R0:W-:Y:S01]  /*1d6e0*/  @P2 STG.E.U16 [R22.64], R25 ;  /* 0x0000001916002986 */ /* 0x0001e2000c101504 */
[----:B------:R-:W-:Y:S02]  /*1d6f0*/  LEA.HI.X.SX32 R21, R3, R0, 0x1, P6 ;  /* 0x0000000003157211 */ /* 0x000fe400030f0eff */
[----:B------:R-:W-:Y:S02]  /*1d700*/  ISETP.LT.AND P2, PT, R8, c[0x0][0x17c], !P0 ;  /* 0x00005f0008007a0c */ /* 0x000fe40004741270 */
[----:B------:R-:W-:Y:S02]  /*1d710*/  IADD3 R3, R4, c[0x0][0x198], RZ ;  /* 0x0000660004037a10 */ /* 0x000fe40007ffe0ff */
[----:B------:R-:W-:Y:S02]  /*1d720*/  IADD3 R8, R28, 0xbd, RZ ;  /* 0x000000bd1c087810 */ /* 0x000fe40007ffe0ff */
[----:B0-----:R-:W-:Y:S01]  /*1d730*/  LEA R22, P6, R4, R2, 0x1 ;  /* 0x0000000204167211 */ /* 0x001fe200078c08ff */
[----:B------:R0:W-:Y:S01]  /*1d740*/  @P1 STG.E.U16 [R20.64], R5 ;  /* 0x0000000514001986 */ /* 0x0001e2000c101504 */
[----:B------:R-:W-:-:S02]  /*1d750*/  ISETP.LT.AND P1, PT, R8, c[0x0][0x17c], !P0 ;  /* 0x00005f0008007a0c */ /* 0x000fc40004721270 */
[----:B------:R-:W-:Y:S01]  /*1d760*/  LEA.HI.X.SX32 R23, R4, R0, 0x1, P6 ;  /* 0x0000000004177211 */ /* 0x000fe200030f0eff */
[----:B------:R-:W4:Y:S01]  /*1d770*/  LDL.LU R25, [R1+0x28] ;  /* 0x0000280001197983 */ /* 0x000f220000300800 */
[C---:B------:R-:W-:Y:S02]  /*1d780*/  LEA R4, P6, R3.reuse, R2, 0x1 ;  /* 0x0000000203047211 */ /* 0x040fe400078c08ff */
[----:B------:R-:W-:Y:S02]  /*1d790*/  IADD3 R8, R3, c[0x0][0x198], RZ ;  /* 0x0000660003087a10 */ /* 0x000fe40007ffe0ff */
[----:B------:R-:W-:Y:S02]  /*1d7a0*/  PRMT R12, R5, 0x7632, R12 ;  /* 0x00007632050c7816 */ /* 0x000fe4000000000c */
[----:B0-----:R-:W-:Y:S02]  /*1d7b0*/  LEA.HI.X.SX32 R5, R3, R0, 0x1, P6 ;  /* 0x0000000003057211 */ /* 0x001fe400030f0eff */
[C---:B------:R-:W-:Y:S01]  /*1d7c0*/  LEA R20, P6, R8.reuse, R2, 0x1 ;  /* 0x0000000208147211 */ /* 0x040fe200078c08ff */
[----:B------:R-:W-:Y:S01]  /*1d7d0*/  @P5 STG.E.U16 [R22.64], R12 ;  /* 0x0000000c16005986 */ /* 0x000fe2000c101504 */
[----:B------:R-:W-:-:S02]  /*1d7e0*/  IADD3 R3, R8, c[0x0][0x198], RZ ;  /* 0x0000660008037a10 */ /* 0x000fc40007ffe0ff */
[----:B------:R-:W-:Y:S01]  /*1d7f0*/  LEA.HI.X.SX32 R21, R8, R0, 0x1, P6 ;  /* 0x0000000008157211 */ /* 0x000fe200030f0eff */
[----:B------:R0:W-:Y:S01]  /*1d800*/  @P4 STG.E.U16 [R4.64], R9 ;  /* 0x0000000904004986 */ /* 0x0001e2000c101504 */
[C---:B------:R-:W-:Y:S02]  /*1d810*/  IADD3 R8, R28.reuse, 0xc0, RZ ;  /* 0x000000c01c087810 */ /* 0x040fe40007ffe0ff */
[C---:B------:R-:W-:Y:S02]  /*1d820*/  IADD3 R16, R28.reuse, 0xbe, RZ ;  /* 0x000000be1c107810 */ /* 0x040fe40007ffe0ff */
[----:B0-----:R-:W-:Y:S02]  /*1d830*/  IADD3 R4, R28, 0xbf, RZ ;  /* 0x000000bf1c047810 */ /* 0x001fe40007ffe0ff */
[----:B------:R-:W-:Y:S02]  /*1d840*/  PRMT R9, R9, 0x7632, R9 ;  /* 0x0000763209097816 */ /* 0x000fe40000000009 */
[----:B------:R-:W-:-:S02]  /*1d850*/  ISETP.LT.AND P4, PT, R4, c[0x0][0x17c], !P0 ;  /* 0x00005f0004007a0c */ /* 0x000fc40004781270 */
[C---:B------:R-:W-:Y:S01]  /*1d860*/  LEA R4, P6, R3.reuse, R2, 0x1 ;  /* 0x0000000203047211 */ /* 0x040fe200078c08ff */
[----:B------:R0:W-:Y:S01]  /*1d870*/  @P3 STG.E.U16 [R20.64], R9 ;  /* 0x0000000914003986 */ /* 0x0001e2000c101504 */
[----:B------:R-:W-:Y:S02]  /*1d880*/  ISETP.LT.AND P3, PT, R8, c[0x0][0x17c], !P0 ;  /* 0x00005f0008007a0c */ /* 0x000fe40004761270 */
[C---:B------:R-:W-:Y:S02]  /*1d890*/  LEA.HI.X.SX32 R5, R3.reuse, R0, 0x1, P6 ;  /* 0x0000000003057211 */ /* 0x040fe400030f0eff */
[----:B------:R-:W-:Y:S02]  /*1d8a0*/  ISETP.LT.AND P5, PT, R16, c[0x0][0x17c], !P0 ;  /* 0x00005f0010007a0c */ /* 0x000fe400047a1270 */
[----:B0-----:R-:W-:-:S04]  /*1d8b0*/  IADD3 R9, R3, c[0x0][0x198], RZ ;  /* 0x0000660003097a10 */ /* 0x001fc80007ffe0ff */
[C---:B------:R-:W-:Y:S02]  /*1d8c0*/  LEA R8, P6, R9.reuse, R2, 0x1 ;  /* 0x0000000209087211 */ /* 0x040fe400078c08ff */
[C---:B------:R-:W-:Y:S01]  /*1d8d0*/  IADD3 R3, R9.reuse, c[0x0][0x198], RZ ;  /* 0x0000660009037a10 */ /* 0x040fe20007ffe0ff */
[----:B------:R0:W-:Y:S01]  /*1d8e0*/  @P2 STG.E.U16 [R4.64], R13 ;  /* 0x0000000d04002986 */ /* 0x0001e2000c101504 */
[----:B------:R-:W-:Y:S02]  /*1d8f0*/  LEA.HI.X.SX32 R9, R9, R0, 0x1, P6 ;  /* 0x0000000009097211 */ /* 0x000fe400030f0eff */
[----:B------:R-:W-:-:S04]  /*1d900*/  IADD3 R12, R28, 0xc1, RZ ;  /* 0x000000c11c0c7810 */ /* 0x000fc80007ffe0ff */
[----:B------:R-:W-:Y:S02]  /*1d910*/  ISETP.LT.AND P2, PT, R12, c[0x0][0x17c], !P0 ;  /* 0x00005f000c007a0c */ /* 0x000fe40004741270 */
[----:B0-----:R-:W-:Y:S02]  /*1d920*/  LEA R4, P6, R3, R2, 0x1 ;  /* 0x0000000203047211 */ /* 0x001fe400078c08ff */
[----:B------:R-:W-:Y:S02]  /*1d930*/  PRMT R13, R13, 0x7632, R13 ;  /* 0x000076320d0d7816 */ /* 0x000fe4000000000d */
[C---:B------:R-:W-:Y:S02]  /*1d940*/  LEA.HI.X.SX32 R5, R3.reuse, R0, 0x1, P6 ;  /* 0x0000000003057211 */ /* 0x040fe400030f0eff */
[----:B------:R-:W-:Y:S01]  /*1d950*/  IADD3 R12, R3, c[0x0][0x198], RZ ;  /* 0x00006600030c7a10 */ /* 0x000fe20007ffe0ff */
[----:B------:R0:W-:Y:S04]  /*1d960*/  @P1 STG.E.U16 [R8.64], R13 ;  /* 0x0000000d08001986 */ /* 0x0001e8000c101504 */
[----:B------:R1:W-:Y:S01]  /*1d970*/  @P5 STG.E.U16 [R4.64], R17 ;  /* 0x0000001104005986 */ /* 0x0003e2000c101504 */
[----:B------:R-:W-:-:S02]  /*1d980*/  IADD3 R3, R12, c[0x0][0x198], RZ ;  /* 0x000066000c037a10 */ /* 0x000fc40007ffe0ff */
[----:B0-----:R-:W-:Y:S02]  /*1d990*/  LEA R8, P6, R12, R2, 0x1 ;  /* 0x000000020c087211 */ /* 0x001fe400078c08ff */
[----:B-1----:R-:W-:Y:S02]  /*1d9a0*/  IADD3 R4, R28, 0xc3, RZ ;  /* 0x000000c31c047810 */ /* 0x002fe40007ffe0ff */
[----:B------:R-:W-:Y:S02]  /*1d9b0*/  LEA.HI.X.SX32 R9, R12, R0, 0x1, P6 ;  /* 0x000000000c097211 */ /* 0x000fe400030f0eff */
[----:B------:R-:W-:Y:S02]  /*1d9c0*/  PRMT R17, R17, 0x7632, R17 ;  /* 0x0000763211117816 */ /* 0x000fe40000000011 */
[----:B------:R-:W-:Y:S02]  /*1d9d0*/  ISETP.LT.AND P5, PT, R4, c[0x0][0x17c], !P0 ;  /* 0x00005f0004007a0c */ /* 0x000fe400047a1270 */
[----:B------:R-:W-:Y:S01]  /*1d9e0*/  LEA R4, P6, R3, R2, 0x1 ;  /* 0x0000000203047211 */ /* 0x000fe200078c08ff */
[----:B------:R0:W-:Y:S01]  /*1d9f0*/  @P4 STG.E.U16 [R8.64], R17 ;  /* 0x0000001108004986 */ /* 0x0001e2000c101504 */
[----:B------:R-:W-:-:S02]  /*1da00*/  IADD3 R16, R28, 0xc2, RZ ;  /* 0x000000c21c107810 */ /* 0x000fc40007ffe0ff */
[C---:B------:R-:W-:Y:S02]  /*1da10*/  LEA.HI.X.SX32 R5, R3.reuse, R0, 0x1, P6 ;  /* 0x0000000003057211 */ /* 0x040fe400030f0eff */
[----:B------:R-:W-:Y:S02]  /*1da20*/  ISETP.LT.AND P1, PT, R16, c[0x0][0x17c], !P0 ;  /* 0x00005f0010007a0c */ /* 0x000fe40004721270 */
[----:B0-----:R-:W-:-:S04]  /*1da30*/  IADD3 R9, R3, c[0x0][0x198], RZ ;  /* 0x0000660003097a10 */ /* 0x001fc80007ffe0ff */
[C---:B------:R-:W-:Y:S02]  /*1da40*/  LEA R8, P6, R9.reuse, R2, 0x1 ;  /* 0x0000000209087211 */ /* 0x040fe400078c08ff */
[C---:B------:R-:W-:Y:S02]  /*1da50*/  IADD3 R3, R9.reuse, c[0x0][0x198], RZ ;  /* 0x0000660009037a10 */ /* 0x040fe40007ffe0ff */
[----:B------:R-:W-:Y:S01]  /*1da60*/  LEA.HI.X.SX32 R9, R9, R0, 0x1, P6 ;  /* 0x0000000009097211 */ /* 0x000fe200030f0eff */
[----:B--2---:R0:W-:Y:S01]  /*1da70*/  @P3 STG.E.U16 [R4.64], R24 ;  /* 0x0000001804003986 */ /* 0x0041e2000c101504 */
[----:B------:R-:W-:-:S03]  /*1da80*/  PRMT R13, R24, 0x7632, R13 ;  /* 0x00007632180d7816 */ /* 0x000fc6000000000d */
[----:B0-----:R-:W2:Y:S01]  /*1da90*/  LDL.LU R24, [R1+0x78] ;  /* 0x0000780001187983 */ /* 0x001ea20000300800 */
[----:B------:R-:W-:-:S04]  /*1daa0*/  LEA R4, P6, R3, R2, 0x1 ;  /* 0x0000000203047211 */ /* 0x000fc800078c08ff */
[----:B------:R-:W-:Y:S01]  /*1dab0*/  LEA.HI.X.SX32 R5, R3, R0, 0x1, P6 ;  /* 0x0000000003057211 */ /* 0x000fe200030f0eff */
[----:B------:R-:W-:Y:S04]  /*1dac0*/  @P2 STG.E.U16 [R8.64], R13 ;  /* 0x0000000d08002986 */ /* 0x000fe8000c101504 */
[----:B---3--:R0:W-:Y:S02]  /*1dad0*/  @P1 STG.E.U16 [R4.64], R29 ;  /* 0x0000001d04001986 */ /* 0x0081e4000c101504 */
[----:B0-----:R-:W-:Y:S02]  /*1dae0*/  PRMT R5, R29, 0x7632, R5 ;  /* 0x000076321d057816 */ /* 0x001fe40000000005 */
[----:B------:R-:W3:Y:S01]  /*1daf0*/  LDL.LU R29, [R1+0xa8] ;  /* 0x0000a800011d7983 */ /* 0x000ee20000300800 */
[----:B------:R-:W-:-:S04]  /*1db00*/  IADD3 R12, R28, 0xc4, RZ ;  /* 0x000000c41c0c7810 */ /* 0x000fc80007ffe0ff */
[----:B------:R-:W-:Y:S02]  /*1db10*/  ISETP.LT.AND P4, PT, R12, c[0x0][0x17c], !P0 ;  /* 0x00005f000c007a0c */ /* 0x000fe40004781270 */
[----:B------:R-:W-:-:S04]  /*1db20*/  IADD3 R12, R28, 0xc5, RZ ;  /* 0x000000c51c0c7810 */ /* 0x000fc80007ffe0ff */
[----:B------:R-:W-:Y:S02]  /*1db30*/  ISETP.LT.AND P3, PT, R12, c[0x0][0x17c], !P0 ;  /* 0x00005f000c007a0c */ /* 0x000fe40004761270 */
[----:B------:R-:W-:Y:S02]  /*1db40*/  IADD3 R12, R3, c[0x0][0x198], RZ ;  /* 0x00006600030c7a10 */ /* 0x000fe40007ffe0ff */
[----:B------:R-:W-:Y:S02]  /*1db50*/  IADD3 R4, R28, 0xc7, RZ ;  /* 0x000000c71c047810 */ /* 0x000fe40007ffe0ff */
[C---:B------:R-:W-:Y:S02]  /*1db60*/  LEA R8, P6, R12.reuse, R2, 0x1 ;  /* 0x000000020c087211 */ /* 0x040fe400078c08ff */
[C---:B------:R-:W-:Y:S02]  /*1db70*/  IADD3 R3, R12.reuse, c[0x0][0x198], RZ ;  /* 0x000066000c037a10 */ /* 0x040fe40007ffe0ff */
[----:B------:R-:W-:-:S02]  /*1db80*/  LEA.HI.X.SX32 R9, R12, R0, 0x1, P6 ;  /* 0x000000000c097211 */ /* 0x000fc400030f0eff */
[----:B------:R-:W-:Y:S02]  /*1db90*/  ISETP.LT.AND P1, PT, R4, c[0x0][0x17c], !P0 ;  /* 0x00005f0004007a0c */ /* 0x000fe40004721270 */
[C---:B------:R-:W-:Y:S01]  /*1dba0*/  LEA R4, P6, R3.reuse, R2, 0x1 ;  /* 0x0000000203047211 */ /* 0x040fe200078c08ff */
[----:B------:R0:W-:Y:S01]  /*1dbb0*/  @P5 STG.E.U16 [R8.64], R5 ;  /* 0x0000000508005986 */ /* 0x0001e2000c101504 */
[C---:B------:R-:W-:Y:S02]  /*1dbc0*/  IADD3 R16, R28.reuse, 0xc6, RZ ;  /* 0x000000c61c107810 */ /* 0x040fe40007ffe0ff */
[----:B------:R-:W-:Y:S02]  /*1dbd0*/  IADD3 R12, R28, 0xc8, RZ ;  /* 0x000000c81c0c7810 */ /* 0x000fe40007ffe0ff */
[----:B------:R-:W-:Y:S02]  /*1dbe0*/  ISETP.LT.AND P2, PT, R16, c[0x0][0x17c], !P0 ;  /* 0x00005f0010007a0c */ /* 0x000fe40004741270 */
[----:B0-----:R-:W-:-:S02]  /*1dbf0*/  LEA.HI.X.SX32 R5, R3, R0, 0x1, P6 ;  /* 0x0000000003057211 */ /* 0x001fc400030f0eff */
[----:B------:R-:W-:-:S04]  /*1dc00*/  IADD3 R9, R3, c[0x0][0x198], RZ ;  /* 0x0000660003097a10 */ /* 0x000fc80007ffe0ff */
[C---:B------:R-:W-:Y:S02]  /*1dc10*/  LEA R8, P6, R9.reuse, R2, 0x1 ;  /* 0x0000000209087211 */ /* 0x040fe400078c08ff */
[C---:B------:R-:W-:Y:S02]  /*1dc20*/  IADD3 R3, R9.reuse, c[0x0][0x198], RZ ;  /* 0x0000660009037a10 */ /* 0x040fe40007ffe0ff */
[----:B------:R-:W-:Y:S02]  /*1dc30*/  ISETP.LT.AND P5, PT, R12, c[0x0][0x17c], !P0 ;  /* 0x00005f000c007a0c */ /* 0x000fe400047a1270 */
[----:B------:R-:W-:Y:S02]  /*1dc40*/  LEA.HI.X.SX32 R9, R9, R0, 0x1, P6 ;  /* 0x0000000009097211 */ /* 0x000fe400030f0eff */
[----:B------:R-:W-:Y:S01]  /*1dc50*/  IADD3 R12, R28, 0xc9, RZ ;  /* 0x000000c91c0c7810 */ /* 0x000fe20007ffe0ff */
[----:B----4-:R0:W-:Y:S01]  /*1dc60*/  @P4 STG.E.U16 [R4.64], R25 ;  /* 0x0000001904004986 */ /* 0x0101e2000c101504 */
[----:B------:R-:W-:-:S02]  /*1dc70*/  PRMT R13, R25, 0x7632, R13 ;  /* 0x00007632190d7816 */ /* 0x000fc4000000000d */
[----:B------:R-:W-:Y:S01]  /*1dc80*/  ISETP.LT.AND P4, PT, R12, c[0x0][0x17c], !P0 ;  /* 0x00005f000c007a0c */ /* 0x000fe20004781270 */
[----:B0-----:R-:W4:Y:S01]  /*1dc90*/  LDL.LU R25, [R1+0x98] ;  /* 0x0000980001197983 */ /* 0x001f220000300800 */
[C---:B------:R-:W-:Y:S02]  /*1dca0*/  LEA R4, P6, R3.reuse, R2, 0x1 ;  /* 0x0000000203047211 */ /* 0x040fe400078c08ff */
[C---:B------:R-:W-:Y:S02]  /*1dcb0*/  IADD3 R12, R3.reuse, c[0x0][0x198], RZ ;  /* 0x00006600030c7a10 */ /* 0x040fe40007ffe0ff */
[----:B------:R-:W-:Y:S01]  /*1dcc0*/  LEA.HI.X.SX32 R5, R3, R0, 0x1, P6 ;  /* 0x0000000003057211 */ /* 0x000fe200030f0eff */
[----:B------:R0:W-:Y:S01]  /*1dcd0*/  @P3 STG.E.U16 [R8.64], R13 ;  /* 0x0000000d08003986 */ /* 0x0001e2000c101504 */
[C---:B------:R-:W-:Y:S02]  /*1dce0*/  IADD3 R3, R12.reuse, c[0x0][0x198], RZ ;  /* 0x000066000c037a10 */ /* 0x040fe40007ffe0ff */
[----:B0-----:R-:W-:-:S04]  /*1dcf0*/  LEA R8, P6, R12, R2, 0x1 ;  /* 0x000000020c087211 */ /* 0x001fc800078c08ff */
[----:B------:R-:W-:Y:S01]  /*1dd00*/  LEA.HI.X.SX32 R9, R12, R0, 0x1, P6 ;  /* 0x000000000c097211 */ /* 0x000fe200030f0eff */
[----:B--2---:R0:W-:Y:S02]  /*1dd10*/  @P2 STG.E.U16 [R4.64], R24 ;  /* 0x0000001804002986 */ /* 0x0041e4000c101504 */
[----:B0-----:R-:W-:Y:S02]  /*1dd20*/  IADD3 R4, R28, 0xcb, RZ ;  /* 0x000000cb1c047810 */ /* 0x001fe40007ffe0ff */
[----:B------:R-:W-:Y:S02]  /*1dd30*/  PRMT R5, R24, 0x7632, R5 ;  /* 0x0000763218057816 */ /* 0x000fe40000000005 */
[----:B------:R-:W2:Y:S01]  /*1dd40*/  LDL.LU R24, [R1+0x88] ;  /* 0x0000880001187983 */ /* 0x000ea20000300800 */
[----:B------:R-:W-:Y:S02]  /*1dd50*/  ISETP.LT.AND P2, PT, R4, c[0x0][0x17c], !P0 ;  /* 0x00005f0004007a0c */ /* 0x000fe40004741270 */
[C---:B------:R-:W-:Y:S01]  /*1dd60*/  LEA R4, P6, R3.reuse, R2, 0x1 ;  /* 0x0000000203047211 */ /* 0x040fe200078c08ff */
[----:B------:R0:W-:Y:S03]  /*1dd70*/  @P1 STG.E.U16 [R8.64], R5 ;  /* 0x0000000508001986 */ /* 0x0001e6000c101504 */
[----:B0-----:R-:W-:-:S02]  /*1dd80*/  LEA.HI.X.SX32 R5, R3, R0, 0x1, P6 ;  /* 0x0000000003057211 */ /* 0x001fc400030f0eff */
[----:B---3--:R-:W-:-:S03]  /*1dd90*/  PRMT R13, R29, 0x7632, R13 ;  /* 0x000076321d0d7816 */ /* 0x008fc6000000000d */
[----:B------:R0:W-:Y:S04]  /*1dda0*/  @P5 STG.E.U16 [R4.64], R29 ;  /* 0x0000001d04005986 */ /* 0x0001e8000c101504 */
[----:B0-----:R-:W3:Y:S01]  /*1ddb0*/  LDL.LU R29, [R1+0x8] ;  /* 0x00000800011d7983 */ /* 0x001ee20000300800 */
[----:B------:R-:W-:Y:S02]  /*1ddc0*/  IADD3 R9, R3, c[0x0][0x198], RZ ;  /* 0x0000660003097a10 */ /* 0x000fe40007ffe0ff */
[C---:B------:R-:W-:Y:S02]  /*1ddd0*/  IADD3 R16, R28.reuse, 0xca, RZ ;  /* 0x000000ca1c107810 */ /* 0x040fe40007ffe0ff */
[----:B------:R-:W-:Y:S02]  /*1dde0*/  IADD3 R12, R28, 0xcc, RZ ;  /* 0x000000cc1c0c7810 */ /* 0x000fe40007ffe0ff */
[----:B------:R-:W-:-:S02]  /*1ddf0*/  LEA R8, P6, R9, R2, 0x1 ;  /* 0x0000000209087211 */ /* 0x000fc400078c08ff */
[----:B------:R-:W-:Y:S02]  /*1de00*/  ISETP.LT.AND P3, PT, R16, c[0x0][0x17c], !P0 ;  /* 0x00005f0010007a0c */ /* 0x000fe40004761270 */
[C---:B------:R-:W-:Y:S02]  /*1de10*/  IADD3 R3, R9.reuse, c[0x0][0x198], RZ ;  /* 0x0000660009037a10 */ /* 0x040fe40007ffe0ff */
[----:B------:R-:W-:Y:S02]  /*1de20*/  ISETP.LT.AND P1, PT, R12, c[0x0][0x17c], !P0 ;  /* 0x00005f000c007a0c */ /* 0x000fe40004721270 */
[----:B------:R-:W-:Y:S02]  /*1de30*/  LEA.HI.X.SX32 R9, R9, R0, 0x1, P6 ;  /* 0x0000000009097211 */ /* 0x000fe400030f0eff */
[----:B------:R-:W-:Y:S02]  /*1de40*/  IADD3 R12, R28, 0xcd, RZ ;  /* 0x000000cd1c0c7810 */ /* 0x000fe40007ffe0ff */
[----:B------:R-:W-:-:S02]  /*1de50*/  LEA R4, P6, R3, R2, 0x1 ;  /* 0x0000000203047211 */ /* 0x000fc400078c08ff */
[----:B------:R-:W-:Y:S02]  /*1de60*/  ISETP.LT.AND P5, PT, R12, c[0x0][0x17c], !P0 ;  /* 0x00005f000c007a0c */ /* 0x000fe400047a1270 */
[C---:B------:R-:W-:Y:S02]  /*1de70*/  LEA.HI.X.SX32 R5, R3.reuse, R0, 0x1, P6 ;  /* 0x0000000003057211 */ /* 0x040fe400030f0eff */
[----:B------:R-:W-:Y:S01]  /*1de80*/  IADD3 R12, R3, c[0x0][0x198], RZ ;  /* 0x00006600030c7a10 */ /* 0x000fe20007ffe0ff */
[----:B------:R0:W-:Y:S03]  /*1de90*/  @P4 STG.E.U16 [R8.64], R13 ;  /* 0x0000000d08004986 */ /* 0x0001e6000c101504 */
[C---:B------:R-:W-:Y:S02]  /*1dea0*/  IADD3 R3, R12.reuse, c[0x0][0x198], RZ ;  /* 0x000066000c037a10 */ /* 0x040fe40007ffe0ff */
[----:B0-----:R-:W-:-:S04]  /*1deb0*/  LEA R8, P6, R12, R2, 0x1 ;  /* 0x000000020c087211 */ /* 0x001fc800078c08ff */
[----:B------:R-:W-:Y:S02]  /*1dec0*/  LEA.HI.X.SX32 R9, R12, R0, 0x1, P6 ;  /* 0x000000000c097211 */ /* 0x000fe400030f0eff */
[C---:B------:R-:W-:Y:S01]  /*1ded0*/  IADD3 R16, R28.reuse, 0xce, RZ ;  /* 0x000000ce1c107810 */ /* 0x040fe20007ffe0ff */
[----:B----4-:R0:W-:Y:S02]  /*1dee0*/  @P3 STG.E.U16 [R4.64], R25 ;  /* 0x0000001904003986 */ /* 0x0101e4000c101504 */
[----:B0-----:R-:W-:Y:S02]  /*1def0*/  IADD3 R4, R28, 0xcf, RZ ;  /* 0x000000cf1c047810 */ /* 0x001fe40007ffe0ff */
[----:B------:R-:W-:Y:S02]  /*1df00*/  PRMT R5, R25, 0x7632, R5 ;  /* 0x0000763219057816 */ /* 0x000fe40000000005 */
[----:B------:R-:W-:Y:S01]  /*1df10*/  ISETP.LT.AND P3, PT, R4, c[0x0][0x17c], !P0 ;  /* 0x00005f0004007a0c */ /* 0x000fe20004761270 */
[----:B------:R-:W4:Y:S01]  /*1df20*/  LDL.LU R25, [R1+0x68] ;  /* 0x0000680001197983 */ /* 0x000f220000300800 */
[----:B------:R-:W-:-:S03]  /*1df30*/  LEA R4, P6, R3, R2, 0x1 ;  /* 0x0000000203047211 */ /* 0x000fc600078c08ff */
[----:B------:R0:W-:Y:S01]  /*1df40*/  @P2 STG.E.U16 [R8.64], R5 ;  /* 0x0000000508002986 */ /* 0x0001e2000c101504 */
[----:B------:R-:W-:Y:S02]  /*1df50*/  ISETP.LT.AND P4, PT, R16, c[0x0][0x17c], !P0 ;  /* 0x00005f0010007a0c */ /* 0x000fe40004781270 */
[C---:B0-----:R-:W-:Y:S02]  /*1df60*/  LEA.HI.X.SX32 R5, R3.reuse, R0, 0x1, P6 ;  /* 0x0000000003057211 */ /* 0x041fe400030f0eff */
[----:B------:R-:W-:-:S04]  /*1df70*/  IADD3 R9, R3, c[0x0][0x198], RZ ;  /* 0x0000660003097a10 */ /* 0x000fc80007ffe0ff */
        /* <DEDUP_REMOVED lines=16> */
[----:B------:R-:W-:-:S04]  /*1e080*/  IADD3 R12, R3, c[0x0][0x198], RZ ;  /* 0x00006600030c7a10 */ /* 0x000fc80007ffe0ff */
[----:B------:R-:W-:Y:S02]  /*1e090*/  LEA R8, P6, R12, R2, 0x1 ;  /* 0x000000020c087211 */ /* 0x000fe400078c08ff */
[----:B------:R-:W-:Y:S02]  /*1e0a0*/  IADD3 R4, R28, 0xd3, RZ ;  /* 0x000000d31c047810 */ /* 0x000fe40007ffe0ff */
[C---:B------:R-:W-:Y:S02]  /*1e0b0*/  LEA.HI.X.SX32 R9, R12.reuse, R0, 0x1, P6 ;  /* 0x000000000c097211 */ /* 0x040fe400030f0eff */
[----:B------:R-:W-:Y:S02]  /*1e0c0*/  IADD3 R3, R12, c[0x0][0x198], RZ ;  /* 0x000066000c037a10 */ /* 0x000fe40007ffe0ff */
[----:B------:R-:W-:Y:S01]  /*1e0d0*/  ISETP.LT.AND P4, PT, R4, c[0x0][0x17c], !P0 ;  /* 0x00005f0004007a0c */ /* 0x000fe20004781270 */
[----:B------:R0:W-:Y:S01]  /*1e0e0*/  @P3 STG.E.U16 [R8.64], R5 ;  /* 0x0000000508003986 */ /* 0x0001e2000c101504 */
[----:B------:R-:W-:-:S02]  /*1e0f0*/  LEA R4, P6, R3, R2, 0x1 ;  /* 0x0000000203047211 */ /* 0x000fc400078c08ff */
[C---:B------:R-:W-:Y:S02]  /*1e100*/  IADD3 R16, R28.reuse, 0xd2, RZ ;  /* 0x000000d21c107810 */ /* 0x040fe40007ffe0ff */
[----:B------:R-:W-:Y:S02]  /*1e110*/  IADD3 R12, R28, 0xd4, RZ ;  /* 0x000000d41c0c7810 */ /* 0x000fe40007ffe0ff */
[----:B------:R-:W-:Y:S02]  /*1e120*/  ISETP.LT.AND P5, PT, R16, c[0x0][0x17c], !P0 ;  /* 0x00005f0010007a0c */ /* 0x000fe400047a1270 */
[C---:B0-----:R-:W-:Y:S02]  /*1e130*/  IADD3 R9, R3.reuse, c[0x0][0x198], RZ ;  /* 0x0000660003097a10 */ /* 0x041fe40007ffe0ff */
[----:B------:R-:W-:Y:S02]  /*1e140*/  LEA.HI.X.SX32 R5, R3, R0, 0x1, P6 ;  /* 0x0000000003057211 */ /* 0x000fe400030f0eff */
[----:B------:R-:W-:-:S02]  /*1e150*/  LEA R8, P6, R9, R2, 0x1 ;  /* 0x0000000209087211 */ /* 0x000fc400078c08ff */
[C---:B------:R-:W-:Y:S02]  /*1e160*/  IADD3 R3, R9.reuse, c[0x0][0x198], RZ ;  /* 0x0000660009037a10 */ /* 0x040fe40007ffe0ff */
[----:B------:R-:W-:Y:S02]  /*1e170*/  ISETP.LT.AND P3, PT, R12, c[0x0][0x17c], !P0 ;  /* 0x00005f000c007a0c */ /* 0x000fe40004761270 */
[----:B------:R-:W-:Y:S02]  /*1e180*/  LEA.HI.X.SX32 R9, R9, R0, 0x1, P6 ;  /* 0x0000000009097211 */ /* 0x000fe400030f0eff */
[----:B------:R-:W-:Y:S01]  /*1e190*/  IADD3 R12, R28, 0xd5, RZ ;  /* 0x000000d51c0c7810 */ /* 0x000fe20007ffe0ff */
[----:B----4-:R0:W-:Y:S01]  /*1e1a0*/  @P2 STG.E.U16 [R4.64], R25 ;  /* 0x0000001904002986 */ /* 0x0101e2000c101504 */
[----:B------:R-:W-:Y:S02]  /*1e1b0*/  PRMT R13, R25, 0x7632, R13 ;  /* 0x00007632190d7816 */ /* 0x000fe4000000000d */
[----:B------:R-:W-:-:S02]  /*1e1c0*/  ISETP.LT.AND P2, PT, R12, c[0x0][0x17c], !P0 ;  /* 0x00005f000c007a0c */ /* 0x000fc40004741270 */
[C---:B------:R-:W-:Y:S02]  /*1e1d0*/  IADD3 R12, R3.reuse, c[0x0][0x198], RZ ;  /* 0x00006600030c7a10 */ /* 0x040fe40007ffe0ff */
[----:B0-----:R-:W-:-:S04]  /*1e1e0*/  LEA R4, P6, R3, R2, 0x1 ;  /* 0x0000000203047211 */ /* 0x001fc800078c08ff */
        /* <DEDUP_REMOVED lines=8> */
[----:B------:R-:W-:Y:S01]  /*1e270*/  ISETP.LT.AND P5, PT, R4, c[0x0][0x17c], !P0 ;  /* 0x00005f0004007a0c */ /* 0x000fe200047a1270 */
[----:B------:R-:W2:Y:S01]  /*1e280*/  LDL.LU R24, [R1+0x4c] ;  /* 0x00004c0001187983 */ /* 0x000ea20000300800 */
[----:B------:R-:W-:-:S03]  /*1e290*/  LEA R4, P6, R3, R2, 0x1 ;  /* 0x0000000203047211 */ /* 0x000fc600078c08ff */
[----:B------:R0:W-:Y:S02]  /*1e2a0*/  @P4 STG.E.U16 [R8.64], R5 ;  /* 0x0000000508004986 */ /* 0x0001e4000c101504 */
[----:B0-----:R-:W-:Y:S02]  /*1e2b0*/  LEA.HI.X.SX32 R5, R3, R0, 0x1, P6 ;  /* 0x0000000003057211 */ /* 0x001fe400030f0eff */
[----:B---3--:R-:W-:-:S03]  /*1e2c0*/  PRMT R13, R29, 0x7632, R13 ;  /* 0x000076321d0d7816 */ /* 0x008fc6000000000d */
[----:B------:R0:W-:Y:S04]  /*1e2d0*/  @P3 STG.E.U16 [R4.64], R29 ;  /* 0x0000001d04003986 */ /* 0x0001e8000c101504 */
[----:B0-----:R-:W3:Y:S01]  /*1e2e0*/  LDL.LU R29, [R1+0x5c] ;  /* 0x00005c00011d7983 */ /* 0x001ee20000300800 */
[----:B------:R-:W-:Y:S02]  /*1e2f0*/  IADD3 R9, R3, c[0x0][0x198], RZ ;  /* 0x0000660003097a10 */ /* 0x000fe40007ffe0ff */
[C---:B------:R-:W-:Y:S01]  /*1e300*/  IADD3 R16, R28.reuse, 0xd6, RZ ;  /* 0x000000d61c107810 */ /* 0x040fe20007ffe0ff */
[----:B------:R-:W4:Y:S01]  /*1e310*/  LDL.LU R25, [R1+0x2c] ;  /* 0x00002c0001197983 */ /* 0x000f220000300800 */
[----:B------:R-:W-:Y:S02]  /*1e320*/  IADD3 R12, R28, 0xd8, RZ ;  /* 0x000000d81c0c7810 */ /* 0x000fe40007ffe0ff */
[----:B------:R-:W-:-:S02]  /*1e330*/  LEA R8, P6, R9, R2, 0x1 ;  /* 0x0000000209087211 */ /* 0x000fc400078c08ff */
[----:B------:R-:W-:Y:S02]  /*1e340*/  ISETP.LT.AND P1, PT, R16, c[0x0][0x17c], !P0 ;  /* 0x00005f0010007a0c */ /* 0x000fe40004721270 */
[C---:B------:R-:W-:Y:S02]  /*1e350*/  IADD3 R3, R9.reuse, c[0x0][0x198], RZ ;  /* 0x0000660009037a10 */ /* 0x040fe40007ffe0ff */
[----:B------:R-:W-:Y:S02]  /*1e360*/  ISETP.LT.AND P4, PT, R12, c[0x0][0x17c], !P0 ;  /* 0x00005f000c007a0c */ /* 0x000fe40004781270 */
[----:B------:R-:W-:Y:S02]  /*1e370*/  IADD3 R12, R28, 0xd9, RZ ;  /* 0x000000d91c0c7810 */ /* 0x000fe40007ffe0ff */
[----:B------:R-:W-:Y:S02]  /*1e380*/  LEA.HI.X.SX32 R9, R9, R0, 0x1, P6 ;  /* 0x0000000009097211 */ /* 0x000fe400030f0eff */
[----:B------:R-:W-:-:S02]  /*1e390*/  LEA R4, P6, R3, R2, 0x1 ;  /* 0x0000000203047211 */ /* 0x000fc400078c08ff */
[----:B------:R-:W-:Y:S02]  /*1e3a0*/  ISETP.LT.AND P3, PT, R12, c[0x0][0x17c], !P0 ;  /* 0x00005f000c007a0c */ /* 0x000fe40004761270 */
[C---:B------:R-:W-:Y:S02]  /*1e3b0*/  IADD3 R12, R3.reuse, c[0x0][0x198], RZ ;  /* 0x00006600030c7a10 */ /* 0x040fe40007ffe0ff */
[----:B------:R-:W-:Y:S01]  /*1e3c0*/  LEA.HI.X.SX32 R5, R3, R0, 0x1, P6 ;  /* 0x0000000003057211 */ /* 0x000fe200030f0eff */
[----:B------:R0:W-:Y:S01]  /*1e3d0*/  @P2 STG.E.U16 [R8.64], R13 ;  /* 0x0000000d08002986 */ /* 0x0001e2000c101504 */
[----:B------:R-:W-:-:S03]  /*1e3e0*/  IADD3 R3, R12, c[0x0][0x198], RZ ;  /* 0x000066000c037a10 */ /* 0x000fc60007ffe0ff */
[----:B------:R1:W-:Y:S01]  /*1e3f0*/  @P1 STG.E.U16 [R4.64], R26 ;  /* 0x0000001a04001986 */ /* 0x0003e2000c101504 */
        /* <DEDUP_REMOVED lines=8> */
[----:B------:R-:W-:Y:S02]  /*1e480*/  IADD3 R16, R28, 0xda, RZ ;  /* 0x000000da1c107810 */ /* 0x000fe40007ffe0ff */
[C---:B------:R-:W-:Y:S02]  /*1e490*/  LEA.HI.X.SX32 R5, R3.reuse, R0, 0x1, P6 ;  /* 0x0000000003057211 */ /* 0x040fe400030f0eff */
[----:B------:R-:W-:Y:S02]  /*1e4a0*/  ISETP.LT.AND P5, PT, R12, c[0x0][0x17c], !P0 ;  /* 0x00005f000c007a0c */ /* 0x000fe400047a1270 */
[----:B0-----:R-:W-:Y:S02]  /*1e4b0*/  IADD3 R9, R3, c[0x0][0x198], RZ ;  /* 0x0000660003097a10 */ /* 0x001fe40007ffe0ff */
[----:B------:R-:W-:Y:S02]  /*1e4c0*/  IADD3 R12, R28, 0xdd, RZ ;  /* 0x000000dd1c0c7810 */ /* 0x000fe40007ffe0ff */
[----:B------:R-:W-:-:S02]  /*1e4d0*/  LEA R8, P6, R9, R2, 0x1 ;  /* 0x0000000209087211 */ /* 0x000fc400078c08ff */
[----:B------:R-:W-:Y:S02]  /*1e4e0*/  ISETP.LT.AND P2, PT, R16, c[0x0][0x17c], !P0 ;  /* 0x00005f0010007a0c */ /* 0x000fe40004741270 */
[C---:B------:R-:W-:Y:S01]  /*1e4f0*/  IADD3 R3, R9.reuse, c[0x0][0x198], RZ ;  /* 0x0000660009037a10 */ /* 0x040fe20007ffe0ff */
[----:B------:R0:W-:Y:S01]  /*1e500*/  @P4 STG.E.U16 [R4.64], R6 ;  /* 0x0000000604004986 */ /* 0x0001e2000c101504 */
[----:B------:R-:W-:Y:S02]  /*1e510*/  ISETP.LT.AND P4, PT, R12, c[0x0][0x17c], !P0 ;  /* 0x00005f000c007a0c */ /* 0x000fe40004781270 */
[----:B------:R-:W-:Y:S02]  /*1e520*/  LEA.HI.X.SX32 R9, R9, R0, 0x1, P6 ;  /* 0x0000000009097211 */ /* 0x000fe400030f0eff */
[----:B------:R-:W-:Y:S02]  /*1e530*/  PRMT R12, R6, 0x7632, R12 ;  /* 0x00007632060c7816 */ /* 0x000fe4000000000c */
[----:B------:R-:W-:-:S02]  /*1e540*/  IADD3 R13, R28, 0xde, RZ ;  /* 0x000000de1c0d7810 */ /* 0x000fc40007ffe0ff */
[C---:B0-----:R-:W-:Y:S02]  /*1e550*/  LEA R4, P6, R3.reuse, R2, 0x1 ;  /* 0x0000000203047211 */ /* 0x041fe400078c08ff */
[C---:B------:R-:W-:Y:S01]  /*1e560*/  IADD3 R6, R3.reuse, c[0x0][0x198], RZ ;  /* 0x0000660003067a10 */ /* 0x040fe20007ffe0ff */
[----:B------:R0:W-:Y:S01]  /*1e570*/  @P3 STG.E.U16 [R8.64], R12 ;  /* 0x0000000c08003986 */ /* 0x0001e2000c101504 */
[----:B------:R-:W-:Y:S02]  /*1e580*/  LEA.HI.X.SX32 R5, R3, R0, 0x1, P6 ;  /* 0x0000000003057211 */ /* 0x000fe400030f0eff */
[----:B------:R-:W-:Y:S02]  /*1e590*/  ISETP.LT.AND P3, PT, R13, c[0x0][0x17c], !P0 ;  /* 0x00005f000d007a0c */ /* 0x000fe40004761270 */
[----:B------:R-:W-:Y:S01]  /*1e5a0*/  IADD3 R13, R28, 0xdf, RZ ;  /* 0x000000df1c0d7810 */ /* 0x000fe20007ffe0ff */
[----:B------:R1:W-:Y:S01]  /*1e5b0*/  @P2 STG.E.U16 [R4.64], R10 ;  /* 0x0000000a04002986 */ /* 0x0003e2000c101504 */
[----:B------:R-:W-:-:S02]  /*1e5c0*/  IADD3 R3, R6, c[0x0][0x198], RZ ;  /* 0x0000660006037a10 */ /* 0x000fc40007ffe0ff */
[C---:B0-----:R-:W-:Y:S02]  /*1e5d0*/  LEA R8, P6, R6.reuse, R2, 0x1 ;  /* 0x0000000206087211 */ /* 0x041fe400078c08ff */
[----:B------:R-:W-:Y:S02]  /*1e5e0*/  ISETP.LT.AND P2, PT, R13, c[0x0][0x17c], !P0 ;  /* 0x00005f000d007a0c */ /* 0x000fe40004741270 */
[----:B------:R-:W-:Y:S02]  /*1e5f0*/  LEA.HI.X.SX32 R9, R6, R0, 0x1, P6 ;  /* 0x0000000006097211 */ /* 0x000fe400030f0eff */
[----:B-1----:R-:W-:Y:S02]  /*1e600*/  PRMT R5, R10, 0x7632, R5 ;  /* 0x000076320a057816 */ /* 0x002fe40000000005 */
[C---:B------:R-:W-:Y:S02]  /*1e610*/  LEA R4, P6, R3.reuse, R2, 0x1 ;  /* 0x0000000203047211 */ /* 0x040fe400078c08ff */
[----:B------:R-:W-:Y:S01]  /*1e620*/  IADD3 R13, R3, c[0x0][0x198], RZ ;  /* 0x00006600030d7a10 */ /* 0x000fe20007ffe0ff */
[----:B------:R0:W-:Y:S01]  /*1e630*/  @P1 STG.E.U16 [R8.64], R5 ;  /* 0x0000000508001986 */ /* 0x0001e2000c101504 */
[----:B------:R-:W-:-:S02]  /*1e640*/  PRMT R10, R14, 0x7632, R10 ;  /* 0x000076320e0a7816 */ /* 0x000fc4000000000a */
[----:B0-----:R-:W-:Y:S02]  /*1e650*/  LEA.HI.X.SX32 R5, R3, R0, 0x1, P6 ;  /* 0x0000000003057211 */ /* 0x001fe400030f0eff */
[C---:B------:R-:W-:Y:S02]  /*1e660*/  LEA R8, P6, R13.reuse, R2, 0x1 ;  /* 0x000000020d087211 */ /* 0x040fe400078c08ff */
[C---:B------:R-:W-:Y:S01]  /*1e670*/  IADD3 R3, R13.reuse, c[0x0][0x198], RZ ;  /* 0x000066000d037a10 */ /* 0x040fe20007ffe0ff */
[----:B------:R0:W-:Y:S01]  /*1e680*/  @P5 STG.E.U16 [R4.64], R14 ;  /* 0x0000000e04005986 */ /* 0x0001e2000c101504 */
[----:B------:R-:W-:Y:S02]  /*1e690*/  LEA.HI.X.SX32 R9, R13, R0, 0x1, P6 ;  /* 0x000000000d097211 */ /* 0x000fe400030f0eff */
[C---:B------:R-:W-:Y:S02]  /*1e6a0*/  IADD3 R13, R3.reuse, c[0x0][0x198], RZ ;  /* 0x00006600030d7a10 */ /* 0x040fe40007ffe0ff */
[----:B------:R-:W-:Y:S01]  /*1e6b0*/  IADD3 R6, R28, 0xe0, RZ ;  /* 0x000000e01c067810 */ /* 0x000fe20007ffe0ff */
[----:B------:R1:W-:Y:S01]  /*1e6c0*/  @P4 STG.E.U16 [R8.64], R10 ;  /* 0x0000000a08004986 */ /* 0x0003e2000c101504 */
[----:B0-----:R-:W-:-:S04]  /*1e6d0*/  LEA R4, P6, R3, R2, 0x1 ;  /* 0x0000000203047211 */ /* 0x001fc800078c08ff */
[----:B------:R-:W-:Y:S02]  /*1e6e0*/  LEA.HI.X.SX32 R5, R3, R0, 0x1, P6 ;  /* 0x0000000003057211 */ /* 0x000fe400030f0eff */
[C---:B-1----:R-:W-:Y:S02]  /*1e6f0*/  LEA R8, P6, R13.reuse, R2, 0x1 ;  /* 0x000000020d087211 */ /* 0x042fe400078c08ff */
[----:B------:R-:W-:Y:S01]  /*1e700*/  ISETP.LT.AND P1, PT, R6, c[0x0][0x17c], !P0 ;  /* 0x00005f0006007a0c */ /* 0x000fe20004721270 */
[----:B------:R0:W-:Y:S01]  /*1e710*/  @P3 STG.E.U16 [R4.64], R18 ;  /* 0x0000001204003986 */ /* 0x0001e2000c101504 */
[C---:B------:R-:W-:Y:S02]  /*1e720*/  IADD3 R3, R13.reuse, c[0x0][0x198], RZ ;  /* 0x000066000d037a10 */ /* 0x040fe40007ffe0ff */
[----:B------:R-:W-:Y:S02]  /*1e730*/  IADD3 R6, R28, 0xe1, RZ ;  /* 0x000000e11c067810 */ /* 0x000fe40007ffe0ff */
[----:B------:R-:W-:-:S02]  /*1e740*/  LEA.HI.X.SX32 R9, R13, R0, 0x1, P6 ;  /* 0x000000000d097211 */ /* 0x000fc400030f0eff */
[----:B------:R-:W-:Y:S02]  /*1e750*/  ISETP.LT.AND P5, PT, R6, c[0x0][0x17c], !P0 ;  /* 0x00005f0006007a0c */ /* 0x000fe400047a1270 */
[----:B0-----:R-:W-:Y:S02]  /*1e760*/  PRMT R5, R18, 0x7632, R5 ;  /* 0x0000763212057816 */ /* 0x001fe40000000005 */
[C---:B------:R-:W-:Y:S02]  /*1e770*/  LEA R4, P6, R3.reuse, R2, 0x1 ;  /* 0x0000000203047211 */ /* 0x040fe400078c08ff */
[----:B------:R-:W-:Y:S01]  /*1e780*/  IADD3 R17, R3, c[0x0][0x198], RZ ;  /* 0x0000660003117a10 */ /* 0x000fe20007ffe0ff */
[----:B------:R0:W-:Y:S01]  /*1e790*/  @P2 STG.E.U16 [R8.64], R5 ;  /* 0x0000000508002986 */ /* 0x0001e2000c101504 */
[----:B------:R-:W-:Y:S02]  /*1e7a0*/  IADD3 R6, R28, 0xe2, RZ ;  /* 0x000000e21c067810 */ /* 0x000fe40007ffe0ff */
[----:B------:R-:W-:-:S02]  /*1e7b0*/  IADD3 R13, R17, c[0x0][0x198], RZ ;  /* 0x00006600110d7a10 */ /* 0x000fc40007ffe0ff */
[----:B------:R-:W-:Y:S02]  /*1e7c0*/  ISETP.LT.AND P4, PT, R6, c[0x0][0x17c], !P0 ;  /* 0x00005f0006007a0c */ /* 0x000fe40004781270 */
[----:B0-----:R-:W-:Y:S02]  /*1e7d0*/  LEA.HI.X.SX32 R5, R3, R0, 0x1, P6 ;  /* 0x0000000003057211 */ /* 0x001fe400030f0eff */
[----:B------:R-:W-:-:S04]  /*1e7e0*/  LEA R8, P6, R17, R2, 0x1 ;  /* 0x0000000211087211 */ /* 0x000fc800078c08ff */
[----:B------:R-:W-:Y:S02]  /*1e7f0*/  LEA.HI.X.SX32 R9, R17, R0, 0x1, P6 ;  /* 0x0000000011097211 */ /* 0x000fe400030f0eff */
[----:B--2---:R-:W-:Y:S01]  /*1e800*/  PRMT R3, R24, 0x7632, R3 ;  /* 0x0000763218037816 */ /* 0x004fe20000000003 */
[----:B------:R0:W-:Y:S04]  /*1e810*/  @P1 STG.E.U16 [R4.64], R24 ;  /* 0x0000001804001986 */ /* 0x0001e8000c101504 */
[----:B0-----:R-:W2:Y:S01]  /*1e820*/  LDL.LU R24, [R1+0x7c] ;  /* 0x00007c0001187983 */ /* 0x001ea20000300800 */
[----:B------:R-:W-:-:S04]  /*1e830*/  LEA R4, P6, R13, R2, 0x1 ;  /* 0x000000020d047211 */ /* 0x000fc800078c08ff */
[----:B------:R-:W-:Y:S01]  /*1e840*/  LEA.HI.X.SX32 R5, R13, R0, 0x1, P6 ;  /* 0x000000000d057211 */ /* 0x000fe200030f0eff */
[----:B------:R-:W-:Y:S01]  /*1e850*/  @P5 STG.E.U16 [R8.64], R3 ;  /* 0x0000000308005986 */ /* 0x000fe2000c101504 */
[----:B---3--:R-:W-:-:S03]  /*1e860*/  PRMT R10, R29, 0x7632, R10 ;  /* 0x000076321d0a7816 */ /* 0x008fc6000000000a */
[----:B------:R0:W-:Y:S04]  /*1e870*/  @P4 STG.E.U16 [R4.64], R29 ;  /* 0x0000001d04004986 */ /* 0x0001e8000c101504 */
[----:B0-----:R-:W3:Y:S01]  /*1e880*/  LDL.LU R29, [R1+0xac] ;  /* 0x0000ac00011d7983 */ /* 0x001ee20000300800 */
[----:B------:R-:W-:-:S04]  /*1e890*/  IADD3 R6, R28, 0xe3, RZ ;  /* 0x000000e31c067810 */ /* 0x000fc80007ffe0ff */
[----:B------:R-:W-:Y:S02]  /*1e8a0*/  ISETP.LT.AND P3, PT, R6, c[0x0][0x17c], !P0 ;  /* 0x00005f0006007a0c */ /* 0x000fe40004761270 */
[----:B------:R-:W-:Y:S02]  /*1e8b0*/  IADD3 R6, R28, 0xe4, RZ ;  /* 0x000000e41c067810 */ /* 0x000fe40007ffe0ff */
[----:B------:R-:W-:Y:S02]  /*1e8c0*/  IADD3 R17, R13, c[0x0][0x198], RZ ;  /* 0x000066000d117a10 */ /* 0x000fe40007ffe0ff */
[----:B------:R-:W-:Y:S02]  /*1e8d0*/  ISETP.LT.AND P2, PT, R6, c[0x0][0x17c], !P0 ;  /* 0x00005f0006007a0c */ /* 0x000fe40004741270 */
[----:B------:R-:W-:Y:S02]  /*1e8e0*/  IADD3 R6, R28, 0xe5, RZ ;  /* 0x000000e51c067810 */ /* 0x000fe40007ffe0ff */
[----:B------:R-:W-:-:S02]  /*1e8f0*/  LEA R8, P6, R17, R2, 0x1 ;  /* 0x0000000211087211 */ /* 0x000fc400078c08ff */
[C---:B------:R-:W-:Y:S02]  /*1e900*/  IADD3 R13, R17.reuse, c[0x0][0x198], RZ ;  /* 0x00006600110d7a10 */ /* 0x040fe40007ffe0ff */
[----:B------:R-:W-:Y:S02]  /*1e910*/  ISETP.LT.AND P1, PT, R6, c[0x0][0x17c], !P0 ;  /* 0x00005f0006007a0c */ /* 0x000fe40004721270 */
[----:B------:R-:W-:Y:S02]  /*1e920*/  IADD3 R6, R28, 0xe6, RZ ;  /* 0x000000e61c067810 */ /* 0x000fe40007ffe0ff */
[----:B------:R-:W-:Y:S02]  /*1e930*/  LEA.HI.X.SX32 R9, R17, R0, 0x1, P6 ;  /* 0x0000000011097211 */ /* 0x000fe400030f0eff */
[C---:B------:R-:W-:Y:S02]  /*1e940*/  LEA R4, P6, R13.reuse, R2, 0x1 ;  /* 0x000000020d047211 */ /* 0x040fe400078c08ff */
[----:B------:R-:W-:Y:S01]  /*1e950*/  IADD3 R17, R13, c[0x0][0x198], RZ ;  /* 0x000066000d117a10 */ /* 0x000fe20007ffe0ff */
[----:B------:R0:W-:Y:S01]  /*1e960*/  @P3 STG.E.U16 [R8.64], R10 ;  /* 0x0000000a08003986 */ /* 0x0001e2000c101504 */
[----:B------:R-:W-:-:S02]  /*1e970*/  ISETP.LT.AND P5, PT, R6, c[0x0][0x17c], !P0 ;  /* 0x00005f0006007a0c */ /* 0x000fc400047a1270 */
[----:B------:R-:W-:Y:S02]  /*1e980*/  IADD3 R6, R28, 0xe7, RZ ;  /* 0x000000e71c067810 */ /* 0x000fe40007ffe0ff */
[----:B------:R-:W-:Y:S02]  /*1e990*/  LEA.HI.X.SX32 R5, R13, R0, 0x1, P6 ;  /* 0x000000000d057211 */ /* 0x000fe400030f0eff */
[C---:B------:R-:W-:Y:S02]  /*1e9a0*/  IADD3 R13, R17.reuse, c[0x0][0x198], RZ ;  /* 0x00006600110d7a10 */ /* 0x040fe40007ffe0ff */
[----:B------:R-:W-:Y:S02]  /*1e9b0*/  ISETP.LT.AND P4, PT, R6, c[0x0][0x17c], !P0 ;  /* 0x00005f0006007a0c */ /* 0x000fe40004781270 */
[----:B0-----:R-:W-:Y:S01]  /*1e9c0*/  LEA R8, P6, R17, R2, 0x1 ;  /* 0x0000000211087211 */ /* 0x001fe200078c08ff */
[----:B----4-:R0:W-:Y:S01]  /*1e9d0*/  @P2 STG.E.U16 [R4.64], R25 ;  /* 0x0000001904002986 */ /* 0x0101e2000c101504 */
[----:B------:R-:W-:-:S02]  /*1e9e0*/  PRMT R6, R25, 0x7632, R6 ;  /* 0x0000763219067816 */ /* 0x000fc40000000006 */
[----:B------:R-:W-:Y:S02]  /*1e9f0*/  LEA.HI.X.SX32 R9, R17, R0, 0x1, P6 ;  /* 0x0000000011097211 */ /* 0x000fe400030f0eff */
[C---:B------:R-:W-:Y:S02]  /*1ea00*/  IADD3 R17, R13.reuse, c[0x0][0x198], RZ ;  /* 0x000066000d117a10 */ /* 0x040fe40007ffe0ff */
[----:B------:R-:W-:Y:S01]  /*1ea10*/  IADD3 R3, R28, 0xe8, RZ ;  /* 0x000000e81c037810 */ /* 0x000fe20007ffe0ff */
[----:B0-----:R-:W4:Y:S01]  /*1ea20*/  LDL.LU R25, [R1+0x9c] ;  /* 0x00009c0001197983 */ /* 0x001f220000300800 */
[----:B------:R-:W-:-:S03]  /*1ea30*/  LEA R4, P6, R13, R2, 0x1 ;  /* 0x000000020d047211 */ /* 0x000fc600078c08ff */
[----:B------:R0:W-:Y:S01]  /*1ea40*/  @P1 STG.E.U16 [R8.64], R6 ;  /* 0x0000000608001986 */ /* 0x0001e2000c101504 */
[----:B------:R-:W-:Y:S02]  /*1ea50*/  LEA.HI.X.SX32 R5, R13, R0, 0x1, P6 ;  /* 0x000000000d057211 */ /* 0x000fe400030f0eff */
[----:B------:R-:W-:Y:S02]  /*1ea60*/  ISETP.LT.AND P3, PT, R3, c[0x0][0x17c], !P0 ;  /* 0x00005f0003007a0c */ /* 0x000fe40004761270 */
[C---:B------:R-:W-:Y:S02]  /*1ea70*/  IADD3 R13, R17.reuse, c[0x0][0x198], RZ ;  /* 0x00006600110d7a10 */ /* 0x040fe40007ffe0ff */
[----:B0-----:R-:W-:-:S04]  /*1ea80*/  LEA R8, P6, R17, R2, 0x1 ;  /* 0x0000000211087211 */ /* 0x001fc800078c08ff */
        /* <DEDUP_REMOVED lines=10> */
[C---:B------:R-:W-:Y:S02]  /*1eb30*/  IADD3 R3, R28.reuse, 0xe9, RZ ;  /* 0x000000e91c037810 */ /* 0x040fe40007ffe0ff */
[----:B------:R-:W-:Y:S02]  /*1eb40*/  IADD3 R17, R13, c[0x0][0x198], RZ ;  /* 0x000066000d117a10 */ /* 0x000fe40007ffe0ff */
[----:B------:R-:W-:Y:S02]  /*1eb50*/  ISETP.LT.AND P2, PT, R3, c[0x0][0x17c], !P0 ;  /* 0x00005f0003007a0c */ /* 0x000fe40004741270 */
[----:B------:R-:W-:-:S02]  /*1eb60*/  IADD3 R3, R28, 0xea, RZ ;  /* 0x000000ea1c037810 */ /* 0x000fc40007ffe0ff */
[----:B------:R-:W-:Y:S02]  /*1eb70*/  LEA R8, P6, R17, R2, 0x1 ;  /* 0x0000000211087211 */ /* 0x000fe400078c08ff */
[----:B------:R-:W-:Y:S02]  /*1eb80*/  ISETP.LT.AND P1, PT, R3, c[0x0][0x17c], !P0 ;  /* 0x00005f0003007a0c */ /* 0x000fe40004721270 */
[C---:B------:R-:W-:Y:S02]  /*1eb90*/  IADD3 R13, R17.reuse, c[0x0][0x198], RZ ;  /* 0x00006600110d7a10 */ /* 0x040fe40007ffe0ff */
[----:B------:R-:W-:Y:S02]  /*1eba0*/  IADD3 R3, R28, 0xeb, RZ ;  /* 0x000000eb1c037810 */ /* 0x000fe40007ffe0ff */
[----:B------:R-:W-:Y:S02]  /*1ebb0*/  LEA.HI.X.SX32 R9, R17, R0, 0x1, P6 ;  /* 0x0000000011097211 */ /* 0x000fe400030f0eff */
[----:B------:R-:W-:-:S02]  /*1ebc0*/  LEA R4, P6, R13, R2, 0x1 ;  /* 0x000000020d047211 */ /* 0x000fc400078c08ff */
[----:B------:R-:W-:Y:S02]  /*1ebd0*/  ISETP.LT.AND P5, PT, R3, c[0x0][0x17c], !P0 ;  /* 0x00005f0003007a0c */ /* 0x000fe400047a1270 */
[C---:B------:R-:W-:Y:S02]  /*1ebe0*/  IADD3 R17, R13.reuse, c[0x0][0x198], RZ ;  /* 0x000066000d117a10 */ /* 0x040fe40007ffe0ff */
[----:B------:R-:W-:Y:S01]  /*1ebf0*/  IADD3 R3, R28, 0xec, RZ ;  /* 0x000000ec1c037810 */ /* 0x000fe20007ffe0ff */
[----:B------:R0:W-:Y:S01]  /*1ec00*/  @P2 STG.E.U16 [R8.64], R6 ;  /* 0x0000000608002986 */ /* 0x0001e2000c101504 */
[----:B------:R-:W-:Y:S02]  /*1ec10*/  LEA.HI.X.SX32 R5, R13, R0, 0x1, P6 ;  /* 0x000000000d057211 */ /* 0x000fe400030f0eff */
[----:B------:R-:W-:Y:S02]  /*1ec20*/  ISETP.LT.AND P4, PT, R3, c[0x0][0x17c], !P0 ;  /* 0x00005f0003007a0c */ /* 0x000fe40004781270 */
[----:B------:R-:W-:-:S02]  /*1ec30*/  IADD3 R13, R17, c[0x0][0x198], RZ ;  /* 0x00006600110d7a10 */ /* 0x000fc40007ffe0ff */
[----:B------:R-:W-:Y:S02]  /*1ec40*/  IADD3 R3, R28, 0xed, RZ ;  /* 0x000000ed1c037810 */ /* 0x000fe40007ffe0ff */
[----:B0-----:R-:W-:Y:S01]  /*1ec50*/  LEA R8, P6, R17, R2, 0x1 ;  /* 0x0000000211087211 */ /* 0x001fe200078c08ff */
[----:B----4-:R0:W-:Y:S01]  /*1ec60*/  @P1 STG.E.U16 [R4.64], R25 ;  /* 0x0000001904001986 */ /* 0x0101e2000c101504 */
[----:B------:R-:W-:Y:S02]  /*1ec70*/  PRMT R10, R25, 0x7632, R10 ;  /* 0x00007632190a7816 */ /* 0x000fe4000000000a */
[----:B------:R-:W-:Y:S02]  /*1ec80*/  LEA.HI.X.SX32 R9, R17, R0, 0x1, P6 ;  /* 0x0000000011097211 */ /* 0x000fe400030f0eff */
[----:B------:R-:W-:Y:S02]  /*1ec90*/  ISETP.LT.AND P3, PT, R3, c[0x0][0x17c], !P0 ;  /* 0x00005f0003007a0c */ /* 0x000fe40004761270 */
[----:B------:R-:W-:-:S02]  /*1eca0*/  IADD3 R17, R13, c[0x0][0x198], RZ ;  /* 0x000066000d117a10 */ /* 0x000fc40007ffe0ff */
[----:B------:R-:W-:Y:S02]  /*1ecb0*/  IADD3 R3, R28, 0xee, RZ ;  /* 0x000000ee1c037810 */ /* 0x000fe40007ffe0ff */
[C---:B0-----:R-:W-:Y:S01]  /*1ecc0*/  LEA R4, P6, R13.reuse, R2, 0x1 ;  /* 0x000000020d047211 */ /* 0x041fe200078c08ff */
[----:B------:R-:W4:Y:S03]  /*1ecd0*/  LDL.LU R25, [R1+0x6c] ;  /* 0x00006c0001197983 */ /* 0x000f260000300800 */
[----:B------:R-:W-:Y:S01]  /*1ece0*/  LEA.HI.X.SX32 R5, R13, R0, 0x1, P6 ;  /* 0x000000000d057211 */ /* 0x000fe200030f0eff */
[----:B------:R0:W-:Y:S01]  /*1ecf0*/  @P5 STG.E.U16 [R8.64], R10 ;  /* 0x0000000a08005986 */ /* 0x0001e2000c101504 */
[----:B------:R-:W-:Y:S02]  /*1ed00*/  ISETP.LT.AND P2, PT, R3, c[0x0][0x17c], !P0 ;  /* 0x00005f0003007a0c */ /* 0x000fe40004741270 */
[----:B------:R-:W-:-:S02]  /*1ed10*/  IADD3 R13, R17, c[0x0][0x198], RZ ;  /* 0x00006600110d7a10 */ /* 0x000fc40007ffe0ff */
[----:B0-----:R-:W-:-:S04]  /*1ed20*/  LEA R8, P6, R17, R2, 0x1 ;  /* 0x0000000211087211 */ /* 0x001fc800078c08ff */
[----:B------:R-:W-:Y:S02]  /*1ed30*/  LEA.HI.X.SX32 R9, R17, R0, 0x1, P6 ;  /* 0x0000000011097211 */ /* 0x000fe400030f0eff */
[C---:B------:R-:W-:Y:S02]  /*1ed40*/  LEA R12, P6, R13.reuse, R2, 0x1 ;  /* 0x000000020d0c7211 */ /* 0x040fe400078c08ff */
[C---:B------:R-:W-:Y:S02]  /*1ed50*/  IADD3 R17, R13.reuse, c[0x0][0x198], RZ ;  /* 0x000066000d117a10 */ /* 0x040fe40007ffe0ff */
[----:B------:R-:W-:Y:S02]  /*1ed60*/  LEA.HI.X.SX32 R13, R13, R0, 0x1, P6 ;  /* 0x000000000d0d7211 */ /* 0x000fe400030f0eff */
[----:B--2---:R-:W-:Y:S01]  /*1ed70*/  PRMT R6, R24, 0x7632, R6 ;  /* 0x0000763218067816 */ /* 0x004fe20000000006 */
[----:B------:R0:W-:Y:S04]  /*1ed80*/  @P4 STG.E.U16 [R4.64], R24 ;  /* 0x0000001804004986 */ /* 0x0001e8000c101504 */
[----:B0-----:R-:W2:Y:S04]  /*1ed90*/  LDL.LU R24, [R1+0x3c] ;  /* 0x00003c0001187983 */ /* 0x001ea80000300800 */
[----:B------:R-:W-:Y:S01]  /*1eda0*/  @P3 STG.E.U16 [R8.64], R6 ;  /* 0x0000000608003986 */ /* 0x000fe2000c101504 */
[----:B---3--:R-:W-:-:S03]  /*1edb0*/  PRMT R10, R29, 0x7632, R10 ;  /* 0x000076321d0a7816 */ /* 0x008fc6000000000a */
[----:B------:R0:W-:Y:S04]  /*1edc0*/  @P2 STG.E.U16 [R12.64], R29 ;  /* 0x0000001d0c002986 */ /* 0x0001e8000c101504 */
[----:B0-----:R-:W3:Y:S01]  /*1edd0*/  LDL.LU R29, [R1+0x1c] ;  /* 0x00001c00011d7983 */ /* 0x001ee20000300800 */
[----:B------:R-:W-:-:S04]  /*1ede0*/  IADD3 R3, R28, 0xef, RZ ;  /* 0x000000ef1c037810 */ /* 0x000fc80007ffe0ff */
[----:B------:R-:W-:Y:S02]  /*1edf0*/  ISETP.LT.AND P1, PT, R3, c[0x0][0x17c], !P0 ;  /* 0x00005f0003007a0c */ /* 0x000fe40004721270 */
[----:B------:R-:W-:-:S04]  /*1ee00*/  IADD3 R3, R28, 0xf0, RZ ;  /* 0x000000f01c037810 */ /* 0x000fc80007ffe0ff */
[----:B------:R-:W-:Y:S02]  /*1ee10*/  ISETP.LT.AND P5, PT, R3, c[0x0][0x17c], !P0 ;  /* 0x00005f0003007a0c */ /* 0x000fe400047a1270 */
[C---:B------:R-:W-:Y:S02]  /*1ee20*/  IADD3 R3, R28.reuse, 0xf1, RZ ;  /* 0x000000f11c037810 */ /* 0x040fe40007ffe0ff */
[----:B------:R-:W-:Y:S02]  /*1ee30*/  LEA R16, P6, R17, R2, 0x1 ;  /* 0x0000000211107211 */ /* 0x000fe400078c08ff */
[----:B------:R-:W-:Y:S02]  /*1ee40*/  ISETP.LT.AND P4, PT, R3, c[0x0][0x17c], !P0 ;  /* 0x00005f0003007a0c */ /* 0x000fe40004781270 */
[----:B------:R-:W-:Y:S02]  /*1ee50*/  IADD3 R3, R28, 0xf2, RZ ;  /* 0x000000f21c037810 */ /* 0x000fe40007ffe0ff */
[----:B------:R-:W-:-:S02]  /*1ee60*/  IADD3 R5, R17, c[0x0][0x198], RZ ;  /* 0x0000660011057a10 */ /* 0x000fc40007ffe0ff */
[----:B------:R-:W-:Y:S02]  /*1ee70*/  LEA.HI.X.SX32 R17, R17, R0, 0x1, P6 ;  /* 0x0000000011117211 */ /* 0x000fe400030f0eff */
[----:B------:R-:W-:Y:S02]  /*1ee80*/  ISETP.LT.AND P3, PT, R3, c[0x0][0x17c], !P0 ;  /* 0x00005f0003007a0c */ /* 0x000fe40004761270 */
[C---:B------:R-:W-:Y:S02]  /*1ee90*/  LEA R20, P6, R5.reuse, R2, 0x1 ;  /* 0x0000000205147211 */ /* 0x040fe400078c08ff */
[----:B------:R-:W-:Y:S02]  /*1eea0*/  IADD3 R3, R28, 0xf3, RZ ;  /* 0x000000f31c037810 */ /* 0x000fe40007ffe0ff */
[C---:B------:R-:W-:Y:S02]  /*1eeb0*/  IADD3 R9, R5.reuse, c[0x0][0x198], RZ ;  /* 0x0000660005097a10 */ /* 0x040fe40007ffe0ff */
[----:B------:R-:W-:-:S02]  /*1eec0*/  LEA.HI.X.SX32 R21, R5, R0, 0x1, P6 ;  /* 0x0000000005157211 */ /* 0x000fc400030f0eff */
[----:B------:R-:W-:Y:S02]  /*1eed0*/  ISETP.LT.AND P2, PT, R3, c[0x0][0x17c], !P0 ;  /* 0x00005f0003007a0c */ /* 0x000fe40004741270 */
[C---:B------:R-:W-:Y:S02]  /*1eee0*/  LEA R8, P6, R9.reuse, R2, 0x1 ;  /* 0x0000000209087211 */ /* 0x040fe400078c08ff */
[----:B------:R-:W-:Y:S02]  /*1eef0*/  IADD3 R3, R28, 0xf4, RZ ;  /* 0x000000f41c037810 */ /* 0x000fe40007ffe0ff */
[C---:B------:R-:W-:Y:S01]  /*1ef00*/  IADD3 R5, R9.reuse, c[0x0][0x198], RZ ;  /* 0x0000660009057a10 */ /* 0x040fe20007ffe0ff */
[----:B------:R0:W-:Y:S01]  /*1ef10*/  @P1 STG.E.U16 [R16.64], R10 ;  /* 0x0000000a10001986 */ /* 0x0001e2000c101504 */
[----:B------:R-:W-:Y:S02]  /*1ef20*/  LEA.HI.X.SX32 R9, R9, R0, 0x1, P6 ;  /* 0x0000000009097211 */ /* 0x000fe400030f0eff */
[----:B------:R-:W-:-:S02]  /*1ef30*/  ISETP.LT.AND P1, PT, R3, c[0x0][0x17c], !P0 ;  /* 0x00005f0003007a0c */ /* 0x000fc40004721270 */
[----:B------:R-:W-:Y:S02]  /*1ef40*/  LEA R12, P6, R5, R2, 0x1 ;  /* 0x00000002050c7211 */ /* 0x000fe400078c08ff */
[----:B------:R-:W-:Y:S01]  /*1ef50*/  IADD3 R3, R28, 0xf5, RZ ;  /* 0x000000f51c037810 */ /* 0x000fe20007ffe0ff */
[----:B----4-:R1:W-:Y:S01]  /*1ef60*/  @P5 STG.E.U16 [R20.64], R25 ;  /* 0x0000001914005986 */ /* 0x0103e2000c101504 */
[----:B------:R-:W-:Y:S02]  /*1ef70*/  PRMT R6, R25, 0x7632, R6 ;  /* 0x0000763219067816 */ /* 0x000fe40000000006 */
[C---:B0-----:R-:W-:Y:S02]  /*1ef80*/  IADD3 R17, R5.reuse, c[0x0][0x198], RZ ;  /* 0x0000660005117a10 */ /* 0x041fe40007ffe0ff */
[----:B------:R-:W-:Y:S02]  /*1ef90*/  LEA.HI.X.SX32 R13, R5, R0, 0x1, P6 ;  /* 0x00000000050d7211 */ /* 0x000fe400030f0eff */
[----:B------:R-:W-:-:S02]  /*1efa0*/  ISETP.LT.AND P5, PT, R3, c[0x0][0x17c], !P0 ;  /* 0x00005f0003007a0c */ /* 0x000fc400047a1270 */
[C---:B------:R-:W-:Y:S02]  /*1efb0*/  LEA R4, P6, R17.reuse, R2, 0x1 ;  /* 0x0000000211047211 */ /* 0x040fe400078c08ff */
[C---:B------:R-:W-:Y:S01]  /*1efc0*/  IADD3 R3, R28.reuse, 0xf6, RZ ;  /* 0x000000f61c037810 */ /* 0x040fe20007ffe0ff */
[----:B------:R0:W-:Y:S01]  /*1efd0*/  @P4 STG.E.U16 [R8.64], R6 ;  /* 0x0000000608004986 */ /* 0x0001e2000c101504 */
[C---:B-1----:R-:W-:Y:S02]  /*1efe0*/  IADD3 R21, R17.reuse, c[0x0][0x198], RZ ;  /* 0x0000660011157a10 */ /* 0x042fe40007ffe0ff */
[----:B------:R-:W-:Y:S02]  /*1eff0*/  LEA.HI.X.SX32 R5, R17, R0, 0x1, P6 ;  /* 0x0000000011057211 */ /* 0x000fe400030f0eff */
[----:B------:R-:W-:Y:S02]  /*1f000*/  ISETP.LT.AND P4, PT, R3, c[0x0][0x17c], !P0 ;  /* 0x00005f0003007a0c */ /* 0x000fe40004781270 */
[----:B------:R-:W-:-:S02]  /*1f010*/  IADD3 R3, R28, 0xf7, RZ ;  /* 0x000000f71c037810 */ /* 0x000fc40007ffe0ff */
[C---:B------:R-:W-:Y:S02]  /*1f020*/  IADD3 R17, R21.reuse, c[0x0][0x198], RZ ;  /* 0x0000660015117a10 */ /* 0x040fe40007ffe0ff */
[----:B0-----:R-:W-:Y:S02]  /*1f030*/  LEA R8, P6, R21, R2, 0x1 ;  /* 0x0000000215087211 */ /* 0x001fe400078c08ff */
[----:B------:R-:W-:Y:S02]  /*1f040*/  PRMT R6, R27, 0x7632, R6 ;  /* 0x000076321b067816 */ /* 0x000fe40000000006 */
[----:B------:R-:W-:Y:S02]  /*1f050*/  IADD3 R10, R28, 0xfe, RZ ;  /* 0x000000fe1c0a7810 */ /* 0x000fe40007ffe0ff */
[----:B--2---:R-:W-:Y:S01]  /*1f060*/  PRMT R9, R24, 0x7632, R9 ;  /* 0x0000763218097816 */ /* 0x004fe20000000009 */
[----:B------:R0:W-:Y:S01]  /*1f070*/  @P3 STG.E.U16 [R12.64], R24 ;  /* 0x000000180c003986 */ /* 0x0001e2000c101504 */
[----:B------:R-:W-:-:S03]  /*1f080*/  ISETP.LT.AND P3, PT, R3, c[0x0][0x17c], !P0 ;  /* 0x00005f0003007a0c */ /* 0x000fc60004761270 */
[----:B------:R1:W-:Y:S01]  /*1f090*/  @P2 STG.E.U16 [R4.64], R9 ;  /* 0x0000000904002986 */ /* 0x0003e2000c101504 */
[----:B------:R-:W-:-:S04]  /*1f0a0*/  IADD3 R3, R28, 0xf8, RZ ;  /* 0x000000f81c037810 */ /* 0x000fc80007ffe0ff */
[----:B------:R-:W-:Y:S02]  /*1f0b0*/  ISETP.LT.AND P2, PT, R3, c[0x0][0x17c], !P0 ;  /* 0x00005f0003007a0c */ /* 0x000fe40004741270 */
[----:B0-----:R-:W-:Y:S02]  /*1f0c0*/  IADD3 R13, R17, c[0x0][0x198], RZ ;  /* 0x00006600110d7a10 */ /* 0x001fe40007ffe0ff */
[----:B-1----:R-:W-:Y:S02]  /*1f0d0*/  LEA.HI.X.SX32 R9, R21, R0, 0x1, P6 ;  /* 0x0000000015097211 */ /* 0x002fe400030f0eff */
[C---:B------:R-:W-:Y:S02]  /*1f0e0*/  LEA R16, P6, R17.reuse, R2, 0x1 ;  /* 0x0000000211107211 */ /* 0x040fe400078c08ff */
[----:B------:R-:W-:Y:S02]  /*1f0f0*/  IADD3 R3, R28, 0xf9, RZ ;  /* 0x000000f91c037810 */ /* 0x000fe40007ffe0ff */
[----:B------:R-:W-:-:S02]  /*1f100*/  LEA.HI.X.SX32 R17, R17, R0, 0x1, P6 ;  /* 0x0000000011117211 */ /* 0x000fc400030f0eff */
[C---:B------:R-:W-:Y:S02]  /*1f110*/  LEA R4, P6, R13.reuse, R2, 0x1 ;  /* 0x000000020d047211 */ /* 0x040fe400078c08ff */
[----:B------:R-:W-:Y:S02]  /*1f120*/  IADD3 R21, R13, c[0x0][0x198], RZ ;  /* 0x000066000d157a10 */ /* 0x000fe40007ffe0ff */
[----:B---3--:R-:W-:Y:S01]  /*1f130*/  PRMT R5, R29, 0x7632, R5 ;  /* 0x000076321d057816 */ /* 0x008fe20000000005 */
[----:B------:R0:W-:Y:S01]  /*1f140*/  @P1 STG.E.U16 [R8.64], R29 ;  /* 0x0000001d08001986 */ /* 0x0001e2000c101504 */
[----:B------:R-:W-:Y:S02]  /*1f150*/  ISETP.LT.AND P1, PT, R3, c[0x0][0x17c], !P0 ;  /* 0x00005f0003007a0c */ /* 0x000fe40004721270 */
[----:B------:R-:W-:Y:S01]  /*1f160*/  IADD3 R3, R28, 0xfa, RZ ;  /* 0x000000fa1c037810 */ /* 0x000fe20007ffe0ff */
[----:B------:R1:W-:Y:S03]  /*1f170*/  @P5 STG.E.U16 [R16.64], R5 ;  /* 0x0000000510005986 */ /* 0x0003e6000c101504 */
[----:B------:R-:W-:-:S02]  /*1f180*/  ISETP.LT.AND P5, PT, R3, c[0x0][0x17c], !P0 ;  /* 0x00005f0003007a0c */ /* 0x000fc400047a1270 */
[----:B------:R-:W-:Y:S02]  /*1f190*/  IADD3 R3, R28, 0xfb, RZ ;  /* 0x000000fb1c037810 */ /* 0x000fe40007ffe0ff */
[----:B0-----:R-:W-:Y:S02]  /*1f1a0*/  IADD3 R9, R21, c[0x0][0x198], RZ ;  /* 0x0000660015097a10 */ /* 0x001fe40007ffe0ff */
[----:B-1----:R-:W-:Y:S02]  /*1f1b0*/  LEA.HI.X.SX32 R5, R13, R0, 0x1, P6 ;  /* 0x000000000d057211 */ /* 0x002fe400030f0eff */
[----:B------:R-:W-:Y:S02]  /*1f1c0*/  LEA R12, P6, R21, R2, 0x1 ;  /* 0x00000002150c7211 */ /* 0x000fe400078c08ff */
[----:B------:R-:W-:Y:S02]  /*1f1d0*/  IADD3 R17, R9, c[0x0][0x198], RZ ;  /* 0x0000660009117a10 */ /* 0x000fe40007ffe0ff */
[----:B------:R-:W-:-:S02]  /*1f1e0*/  LEA.HI.X.SX32 R13, R21, R0, 0x1, P6 ;  /* 0x00000000150d7211 */ /* 0x000fc400030f0eff */
[----:B------:R-:W-:Y:S01]  /*1f1f0*/  LEA R8, P6, R9, R2, 0x1 ;  /* 0x0000000209087211 */ /* 0x000fe200078c08ff */
[----:B------:R0:W-:Y:S01]  /*1f200*/  @P4 STG.E.U16 [R4.64], R27 ;  /* 0x0000001b04004986 */ /* 0x0001e2000c101504 */
[----:B------:R-:W-:Y:S02]  /*1f210*/  ISETP.LT.AND P4, PT, R3, c[0x0][0x17c], !P0 ;  /* 0x00005f0003007a0c */ /* 0x000fe40004781270 */
[----:B------:R-:W-:Y:S02]  /*1f220*/  IADD3 R3, R28, 0xfc, RZ ;  /* 0x000000fc1c037810 */ /* 0x000fe40007ffe0ff */
[----:B------:R-:W-:Y:S02]  /*1f230*/  LEA.HI.X.SX32 R9, R9, R0, 0x1, P6 ;  /* 0x0000000009097211 */ /* 0x000fe400030f0eff */
[C---:B------:R-:W-:Y:S01]  /*1f240*/  LEA R20, P6, R17.reuse, R2, 0x1 ;  /* 0x0000000211147211 */ /* 0x040fe200078c08ff */
[----:B------:R1:W-:Y:S01]  /*1f250*/  @P3 STG.E.U16 [R12.64], R6 ;  /* 0x000000060c003986 */ /* 0x0003e2000c101504 */
[----:B------:R-:W-:-:S02]  /*1f260*/  IADD3 R23, R17, c[0x0][0x198], RZ ;  /* 0x0000660011177a10 */ /* 0x000fc40007ffe0ff */
[----:B------:R-:W-:Y:S02]  /*1f270*/  ISETP.LT.AND P3, PT, R3, c[0x0][0x17c], !P0 ;  /* 0x00005f0003007a0c */ /* 0x000fe40004761270 */
[----:B------:R-:W-:Y:S02]  /*1f280*/  IADD3 R3, R28, 0xfd, RZ ;  /* 0x000000fd1c037810 */ /* 0x000fe40007ffe0ff */
[----:B------:R-:W-:Y:S02]  /*1f290*/  LEA.HI.X.SX32 R21, R17, R0, 0x1, P6 ;  /* 0x0000000011157211 */ /* 0x000fe400030f0eff */
[----:B------:R-:W-:Y:S01]  /*1f2a0*/  IADD3 R17, R23, c[0x0][0x198], RZ ;  /* 0x0000660017117a10 */ /* 0x000fe20007ffe0ff */
[----:B------:R-:W-:Y:S01]  /*1f2b0*/  @P2 STG.E.U16 [R8.64], R7 ;  /* 0x0000000708002986 */ /* 0x000fe2000c101504 */
[----:B0-----:R-:W-:Y:S02]  /*1f2c0*/  PRMT R5, R7, 0x7632, R5 ;  /* 0x0000763207057816 */ /* 0x001fe40000000005 */
[----:B------:R-:W-:-:S02]  /*1f2d0*/  ISETP.LT.AND P2, PT, R3, c[0x0][0x17c], !P0 ;  /* 0x00005f0003007a0c */ /* 0x000fc40004741270 */
[-C--:B------:R-:W-:Y:S02]  /*1f2e0*/  LEA R4, P6, R23, R2.reuse, 0x1 ;  /* 0x0000000217047211 */ /* 0x080fe400078c08ff */
[C---:B------:R-:W-:Y:S01]  /*1f2f0*/  IADD3 R3, R17.reuse, c[0x0][0x198], RZ ;  /* 0x0000660011037a10 */ /* 0x040fe20007ffe0ff */
[----:B------:R0:W-:Y:S01]  /*1f300*/  @P1 STG.E.U16 [R20.64], R5 ;  /* 0x0000000514001986 */ /* 0x0001e2000c101504 */
[----:B-1----:R-:W-:-:S04]  /*1f310*/  LEA R12, P1, R17, R2, 0x1 ;  /* 0x00000002110c7211 */ /* 0x002fc800078208ff */
[-C--:B------:R-:W-:Y:S02]  /*1f320*/  LEA.HI.X.SX32 R13, R17, R0.reuse, 0x1, P1 ;  /* 0x00000000110d7211 */ /* 0x080fe400008f0eff */
[----:B0-----:R-:W-:Y:S02]  /*1f330*/  LEA.HI.X.SX32 R5, R23, R0, 0x1, P6 ;  /* 0x0000000017057211 */ /* 0x001fe400030f0eff */
[C---:B------:R-:W-:Y:S02]  /*1f340*/  IADD3 R23, R3.reuse, c[0x0][0x198], RZ ;  /* 0x0000660003177a10 */ /* 0x040fe40007ffe0ff */
[----:B------:R-:W-:Y:S02]  /*1f350*/  LEA R16, P6, R3, R2, 0x1 ;  /* 0x0000000203107211 */ /* 0x000fe400078c08ff */
[----:B------:R-:W-:Y:S02]  /*1f360*/  IADD3 R25, R23, c[0x0][0x198], RZ ;  /* 0x0000660017197a10 */ /* 0x000fe40007ffe0ff */
[----:B------:R-:W-:-:S02]  /*1f370*/  LEA.HI.X.SX32 R17, R3, R0, 0x1, P6 ;  /* 0x0000000003117211 */ /* 0x000fc400030f0eff */
[-C--:B------:R-:W-:Y:S02]  /*1f380*/  LEA R6, P6, R23, R2.reuse, 0x1 ;  /* 0x0000000217067211 */ /* 0x080fe400078c08ff */
[C---:B------:R-:W-:Y:S02]  /*1f390*/  LEA R8, P1, R25.reuse, R2, 0x1 ;  /* 0x0000000219087211 */ /* 0x040fe400078208ff */
[----:B------:R-:W-:Y:S02]  /*1f3a0*/  IADD3 R27, R25, c[0x0][0x198], RZ ;  /* 0x00006600191b7a10 */ /* 0x000fe40007ffe0ff */
[----:B------:R-:W-:Y:S02]  /*1f3b0*/  IADD3 R3, R28, 0xff, RZ ;  /* 0x000000ff1c037810 */ /* 0x000fe40007ffe0ff */
[-C--:B------:R-:W-:Y:S02]  /*1f3c0*/  LEA.HI.X.SX32 R7, R23, R0.reuse, 0x1, P6 ;  /* 0x0000000017077211 */ /* 0x080fe400030f0eff */
[----:B------:R-:W-:-:S02]  /*1f3d0*/  LEA.HI.X.SX32 R9, R25, R0, 0x1, P1 ;  /* 0x0000000019097211 */ /* 0x000fc400008f0eff */
[----:B------:R-:W-:Y:S02]  /*1f3e0*/  LEA R2, P6, R27, R2, 0x1 ;  /* 0x000000021b027211 */ /* 0x000fe400078c08ff */
[----:B------:R-:W-:Y:S02]  /*1f3f0*/  ISETP.LT.AND P1, PT, R10, c[0x0][0x17c], !P0 ;  /* 0x00005f000a007a0c */ /* 0x000fe40004721270 */
[----:B------:R-:W-:Y:S02]  /*1f400*/  ISETP.LT.AND P0, PT, R3, c[0x0][0x17c], !P0 ;  /* 0x00005f0003007a0c */ /* 0x000fe40004701270 */
[----:B------:R-:W-:Y:S01]  /*1f410*/  LEA.HI.X.SX32 R3, R27, R0, 0x1, P6 ;  /* 0x000000001b037211 */ /* 0x000fe200030f0eff */
[----:B------:R0:W-:Y:S01]  /*1f420*/  @P5 STG.E.U16 [R4.64], R11 ;  /* 0x0000000b04005986 */ /* 0x0001e2000c101504 */
[----:B------:R-:W-:-:S05]  /*1f430*/  PRMT R0, R11, 0x7632, R0 ;  /* 0x000076320b007816 */ /* 0x000fca0000000000 */
[----:B------:R1:W-:Y:S01]  /*1f440*/  @P4 STG.E.U16 [R12.64], R0 ;  /* 0x000000000c004986 */ /* 0x0003e2000c101504 */
[----:B0-----:R-:W-:-:S03]  /*1f450*/  PRMT R5, R15, 0x7632, R5 ;  /* 0x000076320f057816 */ /* 0x001fc60000000005 */
[----:B------:R1:W-:Y:S04]  /*1f460*/  @P3 STG.E.U16 [R16.64], R15 ;  /* 0x0000000f10003986 */ /* 0x0003e8000c101504 */
[----:B------:R1:W-:Y:S04]  /*1f470*/  @P2 STG.E.U16 [R6.64], R5 ;  /* 0x0000000506002986 */ /* 0x0003e8000c101504 */
[----:B------:R1:W-:Y:S01]  /*1f480*/  @P1 STG.E.U16 [R8.64], R19 ;  /* 0x0000001308001986 */ /* 0x0003e2000c101504 */
[----:B------:R-:W-:Y:S05]  /*1f490*/  @!P0 EXIT ;  /* 0x000000000000894d */ /* 0x000fea0003800000 */
[----:B-1----:R-:W-:-:S05]  /*1f4a0*/  PRMT R19, R19, 0x7632, R19 ;  /* 0x0000763213137816 */ /* 0x002fca0000000013 */
[----:B------:R-:W-:Y:S01]  /*1f4b0*/  STG.E.U16 [R2.64], R19 ;  /* 0x0000001302007986 */ /* 0x000fe2000c101504 */
[----:B------:R-:W-:Y:S05]  /*1f4c0*/  EXIT ;  /* 0x000000000000794d */ /* 0x000fea0003800000 */
.L_x_3:
[----:B------:R-:W-:-:S00]  /*1f4d0*/  BRA `(.L_x_3) ;  /* 0xfffffff000007947 */ /* 0x000fc0000383ffff */
[----:B------:R-:W-:-:S00]  /*1f4e0*/  NOP ;  /* 0x0000000000007918 */ /* 0x000fc00000000000 */
        /* <DEDUP_REMOVED lines=9> */
.L_x_4:


//--------------------- .nv.shared.matmul_kernel  --------------------------
	.section	.nv.shared.matmul_kernel,"aw",@nobits
	.sectionflags	@""
	.align	16
